//
// Generated by NVIDIA NVVM Compiler
//
// Compiler Build ID: CL-36424714
// Cuda compilation tools, release 13.0, V13.0.88
// Based on NVVM 20.0.0
//

.version 9.0
.target sm_100
.address_size 64

	// .globl	_Z14mma_matmul_3_0PK6__halfS1_Pfiii
// _ZZ14mma_matmul_3_0PK6__halfS1_PfiiiE2As has been demoted
// _ZZ14mma_matmul_3_0PK6__halfS1_PfiiiE2Bs has been demoted
// _ZZ14mma_matmul_3_1PK6__halfS1_PfiiiE2As has been demoted
// _ZZ14mma_matmul_3_1PK6__halfS1_PfiiiE2Bs has been demoted
// _ZZ14mma_matmul_3_2PK6__halfS1_PfiiiE2As has been demoted
// _ZZ14mma_matmul_3_2PK6__halfS1_PfiiiE2Bs has been demoted
// _ZZ14mma_matmul_3_3PK6__halfS1_PfiiiE2As has been demoted
// _ZZ14mma_matmul_3_3PK6__halfS1_PfiiiE2Bs has been demoted
// _ZZ14mma_matmul_3_4PK6__halfS1_PfiiiE2As has been demoted
// _ZZ14mma_matmul_3_4PK6__halfS1_PfiiiE2Bs has been demoted

.visible .entry _Z14mma_matmul_3_0PK6__halfS1_Pfiii(
	.param .u64 .ptr .align 1 _Z14mma_matmul_3_0PK6__halfS1_Pfiii_param_0,
	.param .u64 .ptr .align 1 _Z14mma_matmul_3_0PK6__halfS1_Pfiii_param_1,
	.param .u64 .ptr .align 1 _Z14mma_matmul_3_0PK6__halfS1_Pfiii_param_2,
	.param .u32 _Z14mma_matmul_3_0PK6__halfS1_Pfiii_param_3,
	.param .u32 _Z14mma_matmul_3_0PK6__halfS1_Pfiii_param_4,
	.param .u32 _Z14mma_matmul_3_0PK6__halfS1_Pfiii_param_5
)
.maxntid 256
{
	.reg .pred 	%p<8>;
	.reg .b32 	%r<872>;
	.reg .b32 	%f<628>;
	.reg .b64 	%rd<63>;
	// demoted variable
	.shared .align 16 .b8 _ZZ14mma_matmul_3_0PK6__halfS1_PfiiiE2As[12288];
	// demoted variable
	.shared .align 16 .b8 _ZZ14mma_matmul_3_0PK6__halfS1_PfiiiE2Bs[12288];
	ld.param.u64 	%rd8, [_Z14mma_matmul_3_0PK6__halfS1_Pfiii_param_0];
	ld.param.u64 	%rd9, [_Z14mma_matmul_3_0PK6__halfS1_Pfiii_param_1];
	ld.param.u32 	%r24, [_Z14mma_matmul_3_0PK6__halfS1_Pfiii_param_5];
	mov.u32 	%r25, %ctaid.y;
	mov.u32 	%r26, %ctaid.x;
	mul.lo.s32 	%r27, %r25, %r24;
	shl.b32 	%r28, %r27, 6;
	mul.wide.s32 	%rd10, %r28, 2;
	add.s64 	%rd11, %rd8, %rd10;
	mul.lo.s32 	%r29, %r26, %r24;
	shl.b32 	%r30, %r29, 6;
	mul.wide.s32 	%rd12, %r30, 2;
	add.s64 	%rd13, %rd9, %rd12;
	mov.u32 	%r31, %tid.y;
	mov.u32 	%r32, %ntid.x;
	mov.u32 	%r33, %tid.x;
	mad.lo.s32 	%r1, %r31, %r32, %r33;
	shr.u32 	%r34, %r1, 5;
	and.b32  	%r2, %r1, 31;
	shl.b32 	%r35, %r34, 3;
	shl.b32 	%r36, %r34, 2;
	shr.u32 	%r3, %r2, 3;
	or.b32  	%r4, %r36, %r3;
	and.b32  	%r37, %r1, 7;
	xor.b32  	%r38, %r3, %r37;
	shr.u32 	%r5, %r2, 2;
	or.b32  	%r39, %r35, %r5;
	mul.lo.s32 	%r40, %r24, %r39;
	shr.s32 	%r41, %r40, 31;
	shr.u32 	%r42, %r41, 29;
	add.s32 	%r43, %r40, %r42;
	shr.s32 	%r44, %r43, 3;
	cvt.s64.s32 	%rd14, %r44;
	and.b32  	%r6, %r1, 3;
	cvt.u64.u32 	%rd15, %r6;
	add.s64 	%rd16, %rd14, %rd15;
	shl.b64 	%rd17, %rd16, 4;
	add.s64 	%rd4, %rd11, %rd17;
	add.s64 	%rd5, %rd13, %rd17;
	shl.b32 	%r45, %r38, 4;
	mov.u32 	%r46, _ZZ14mma_matmul_3_0PK6__halfS1_PfiiiE2Bs;
	add.s32 	%r7, %r46, %r45;
	mov.u32 	%r47, _ZZ14mma_matmul_3_0PK6__halfS1_PfiiiE2As;
	add.s32 	%r8, %r47, %r45;
	shl.b32 	%r48, %r4, 7;
	add.s32 	%r20, %r8, %r48;
	// begin inline asm
	cp.async.cg.shared.global.L2::128B [%r20], [%rd4], 16;

	// end inline asm
	add.s32 	%r21, %r7, %r48;
	// begin inline asm
	cp.async.cg.shared.global.L2::128B [%r21], [%rd5], 16;

	// end inline asm
	// begin inline asm
	cp.async.commit_group;

	// end inline asm
	add.s64 	%rd6, %rd4, 64;
	add.s32 	%r22, %r20, 4096;
	// begin inline asm
	cp.async.cg.shared.global.L2::128B [%r22], [%rd6], 16;

	// end inline asm
	add.s64 	%rd7, %rd5, 64;
	add.s32 	%r23, %r21, 4096;
	// begin inline asm
	cp.async.cg.shared.global.L2::128B [%r23], [%rd7], 16;

	// end inline asm
	// begin inline asm
	cp.async.commit_group;

	// end inline asm
	shr.s32 	%r49, %r24, 31;
	shr.u32 	%r50, %r49, 27;
	add.s32 	%r51, %r24, %r50;
	shr.s32 	%r9, %r51, 5;
	setp.lt.s32 	%p1, %r24, 32;
	mov.f32 	%f596, 0f00000000;
	mov.f32 	%f597, %f596;
	mov.f32 	%f598, %f596;
	mov.f32 	%f599, %f596;
	mov.f32 	%f600, %f596;
	mov.f32 	%f601, %f596;
	mov.f32 	%f602, %f596;
	mov.f32 	%f603, %f596;
	mov.f32 	%f604, %f596;
	mov.f32 	%f605, %f596;
	mov.f32 	%f606, %f596;
	mov.f32 	%f607, %f596;
	mov.f32 	%f608, %f596;
	mov.f32 	%f609, %f596;
	mov.f32 	%f610, %f596;
	mov.f32 	%f611, %f596;
	@%p1 bra 	$L__BB0_9;
	shr.u32 	%r53, %r1, 1;
	shl.b32 	%r54, %r1, 2;
	and.b32  	%r55, %r54, 4;
	and.b32  	%r56, %r53, 3;
	shr.u32 	%r57, %r2, 4;
	or.b32  	%r58, %r57, %r55;
	xor.b32  	%r59, %r58, %r56;
	or.b32  	%r60, %r3, %r55;
	xor.b32  	%r61, %r60, %r56;
	shl.b32 	%r62, %r59, 4;
	xor.b32  	%r63, %r62, 32;
	add.s32 	%r10, %r47, %r63;
	shl.b32 	%r65, %r61, 4;
	xor.b32  	%r66, %r65, 32;
	add.s32 	%r11, %r46, %r66;
	add.s32 	%r68, %r9, -1;
	setp.lt.u32 	%p2, %r68, 3;
	mov.b32 	%r870, 0;
	mov.f32 	%f596, 0f00000000;
	@%p2 bra 	$L__BB0_4;
	mov.b32 	%r871, 0;
	mov.f32 	%f596, 0f00000000;
	mov.f32 	%f597, %f596;
	mov.f32 	%f598, %f596;
	mov.f32 	%f599, %f596;
	mov.f32 	%f600, %f596;
	mov.f32 	%f601, %f596;
	mov.f32 	%f602, %f596;
	mov.f32 	%f603, %f596;
	mov.f32 	%f604, %f596;
	mov.f32 	%f605, %f596;
	mov.f32 	%f606, %f596;
	mov.f32 	%f607, %f596;
	mov.f32 	%f608, %f596;
	mov.f32 	%f609, %f596;
	mov.f32 	%f610, %f596;
	mov.f32 	%f611, %f596;
$L__BB0_3:
	.pragma "nounroll";
	shl.b32 	%r398, %r871, 2;
	add.s32 	%r399, %r871, 2;
	mul.hi.u32 	%r400, %r399, -1431655765;
	shr.u32 	%r401, %r400, 1;
	mul.lo.s32 	%r402, %r401, 3;
	sub.s32 	%r403, %r399, %r402;
	shl.b32 	%r404, %r403, 5;
	mul.hi.u32 	%r405, %r871, -1431655765;
	shr.u32 	%r406, %r405, 1;
	mul.lo.s32 	%r407, %r406, 3;
	sub.s32 	%r408, %r871, %r407;
	shl.b32 	%r409, %r408, 5;
	// begin inline asm
	cp.async.wait_group 1;

	// end inline asm
	bar.sync 	0;
	mov.u32 	%r410, %tid.y;
	mov.u32 	%r411, %ntid.x;
	mov.u32 	%r412, %tid.x;
	mad.lo.s32 	%r413, %r410, %r411, %r412;
	shr.u32 	%r414, %r413, 1;
	and.b32  	%r415, %r414, 7;
	shr.u32 	%r416, %r413, 3;
	and.b32  	%r417, %r416, 32752;
	or.b32  	%r418, %r415, %r417;
	add.s32 	%r419, %r418, %r409;
	and.b32  	%r420, %r413, 31;
	shr.u32 	%r421, %r420, 4;
	shl.b32 	%r422, %r413, 2;
	and.b32  	%r423, %r422, 4;
	or.b32  	%r424, %r421, %r423;
	and.b32  	%r425, %r414, 3;
	xor.b32  	%r426, %r424, %r425;
	shl.b32 	%r427, %r426, 4;
	mov.u32 	%r428, _ZZ14mma_matmul_3_0PK6__halfS1_PfiiiE2As;
	add.s32 	%r429, %r428, %r427;
	shl.b32 	%r430, %r419, 7;
	add.s32 	%r74, %r429, %r430;
	// begin inline asm
	ldmatrix.sync.aligned.x4.m8n8.shared.b16 {%r70, %r71, %r72, %r73}, [%r74];

	// end inline asm
	add.s32 	%r79, %r10, %r430;
	// begin inline asm
	ldmatrix.sync.aligned.x4.m8n8.shared.b16 {%r75, %r76, %r77, %r78}, [%r79];

	// end inline asm
	add.s32 	%r84, %r74, 1024;
	// begin inline asm
	ldmatrix.sync.aligned.x4.m8n8.shared.b16 {%r80, %r81, %r82, %r83}, [%r84];

	// end inline asm
	add.s32 	%r89, %r79, 1024;
	// begin inline asm
	ldmatrix.sync.aligned.x4.m8n8.shared.b16 {%r85, %r86, %r87, %r88}, [%r89];

	// end inline asm
	shr.u32 	%r431, %r413, 2;
	and.b32  	%r432, %r431, 24;
	or.b32  	%r433, %r432, %r425;
	or.b32  	%r434, %r433, %r409;
	shr.u32 	%r435, %r420, 3;
	or.b32  	%r436, %r435, %r423;
	xor.b32  	%r437, %r436, %r425;
	shl.b32 	%r438, %r437, 4;
	mov.u32 	%r439, _ZZ14mma_matmul_3_0PK6__halfS1_PfiiiE2Bs;
	add.s32 	%r440, %r439, %r438;
	shl.b32 	%r441, %r434, 7;
	add.s32 	%r92, %r440, %r441;
	// begin inline asm
	ldmatrix.sync.aligned.x2.m8n8.shared.b16 {%r90, %r91}, [%r92];

	// end inline asm
	add.s32 	%r95, %r11, %r441;
	// begin inline asm
	ldmatrix.sync.aligned.x2.m8n8.shared.b16 {%r93, %r94}, [%r95];

	// end inline asm
	add.s32 	%r98, %r92, 512;
	// begin inline asm
	ldmatrix.sync.aligned.x2.m8n8.shared.b16 {%r96, %r97}, [%r98];

	// end inline asm
	add.s32 	%r101, %r95, 512;
	// begin inline asm
	ldmatrix.sync.aligned.x2.m8n8.shared.b16 {%r99, %r100}, [%r101];

	// end inline asm
	min.s32 	%r442, %r398, 500;
	add.s32 	%r443, %r404, %r4;
	mul.wide.s32 	%rd26, %r442, 16;
	add.s64 	%rd27, %rd4, %rd26;
	add.s64 	%rd18, %rd27, 128;
	shl.b32 	%r444, %r443, 7;
	add.s32 	%r102, %r8, %r444;
	// begin inline asm
	cp.async.cg.shared.global.L2::128B [%r102], [%rd18], 16;

	// end inline asm
	add.s64 	%rd28, %rd5, %rd26;
	add.s64 	%rd19, %rd28, 128;
	add.s32 	%r103, %r7, %r444;
	// begin inline asm
	cp.async.cg.shared.global.L2::128B [%r103], [%rd19], 16;

	// end inline asm
	// begin inline asm
	cp.async.commit_group;

	// end inline asm
	// begin inline asm
	mma.sync.aligned.m16n8k16.row.col.f32.f16.f16.f32 {%f116,%f117,%f118,%f119}, {%r70,%r71,%r72,%r73}, {%r90,%r91}, {%f611,%f610,%f609,%f608};

	// end inline asm
	// begin inline asm
	mma.sync.aligned.m16n8k16.row.col.f32.f16.f16.f32 {%f124,%f125,%f126,%f127}, {%r75,%r76,%r77,%r78}, {%r93,%r94}, {%f116,%f117,%f118,%f119};

	// end inline asm
	// begin inline asm
	mma.sync.aligned.m16n8k16.row.col.f32.f16.f16.f32 {%f132,%f133,%f134,%f135}, {%r70,%r71,%r72,%r73}, {%r96,%r97}, {%f607,%f606,%f605,%f604};

	// end inline asm
	// begin inline asm
	mma.sync.aligned.m16n8k16.row.col.f32.f16.f16.f32 {%f140,%f141,%f142,%f143}, {%r75,%r76,%r77,%r78}, {%r99,%r100}, {%f132,%f133,%f134,%f135};

	// end inline asm
	// begin inline asm
	mma.sync.aligned.m16n8k16.row.col.f32.f16.f16.f32 {%f148,%f149,%f150,%f151}, {%r80,%r81,%r82,%r83}, {%r90,%r91}, {%f603,%f602,%f601,%f600};

	// end inline asm
	// begin inline asm
	mma.sync.aligned.m16n8k16.row.col.f32.f16.f16.f32 {%f156,%f157,%f158,%f159}, {%r85,%r86,%r87,%r88}, {%r93,%r94}, {%f148,%f149,%f150,%f151};

	// end inline asm
	// begin inline asm
	mma.sync.aligned.m16n8k16.row.col.f32.f16.f16.f32 {%f164,%f165,%f166,%f167}, {%r80,%r81,%r82,%r83}, {%r96,%r97}, {%f599,%f598,%f597,%f596};

	// end inline asm
	// begin inline asm
	mma.sync.aligned.m16n8k16.row.col.f32.f16.f16.f32 {%f172,%f173,%f174,%f175}, {%r85,%r86,%r87,%r88}, {%r99,%r100}, {%f164,%f165,%f166,%f167};

	// end inline asm
	add.s32 	%r445, %r871, 1;
	shl.b32 	%r446, %r445, 2;
	add.s32 	%r447, %r871, 3;
	mul.hi.u32 	%r448, %r447, -1431655765;
	shr.u32 	%r449, %r448, 1;
	mul.lo.s32 	%r450, %r449, 3;
	sub.s32 	%r451, %r447, %r450;
	shl.b32 	%r452, %r451, 5;
	mul.hi.u32 	%r453, %r445, -1431655765;
	shr.u32 	%r454, %r453, 1;
	mul.lo.s32 	%r455, %r454, 3;
	sub.s32 	%r456, %r445, %r455;
	shl.b32 	%r457, %r456, 5;
	// begin inline asm
	cp.async.wait_group 1;

	// end inline asm
	bar.sync 	0;
	add.s32 	%r458, %r418, %r457;
	shl.b32 	%r459, %r458, 7;
	add.s32 	%r156, %r429, %r459;
	// begin inline asm
	ldmatrix.sync.aligned.x4.m8n8.shared.b16 {%r152, %r153, %r154, %r155}, [%r156];

	// end inline asm
	add.s32 	%r161, %r10, %r459;
	// begin inline asm
	ldmatrix.sync.aligned.x4.m8n8.shared.b16 {%r157, %r158, %r159, %r160}, [%r161];

	// end inline asm
	add.s32 	%r166, %r156, 1024;
	// begin inline asm
	ldmatrix.sync.aligned.x4.m8n8.shared.b16 {%r162, %r163, %r164, %r165}, [%r166];

	// end inline asm
	add.s32 	%r171, %r161, 1024;
	// begin inline asm
	ldmatrix.sync.aligned.x4.m8n8.shared.b16 {%r167, %r168, %r169, %r170}, [%r171];

	// end inline asm
	or.b32  	%r460, %r433, %r457;
	shl.b32 	%r461, %r460, 7;
	add.s32 	%r174, %r440, %r461;
	// begin inline asm
	ldmatrix.sync.aligned.x2.m8n8.shared.b16 {%r172, %r173}, [%r174];

	// end inline asm
	add.s32 	%r177, %r11, %r461;
	// begin inline asm
	ldmatrix.sync.aligned.x2.m8n8.shared.b16 {%r175, %r176}, [%r177];

	// end inline asm
	add.s32 	%r180, %r174, 512;
	// begin inline asm
	ldmatrix.sync.aligned.x2.m8n8.shared.b16 {%r178, %r179}, [%r180];

	// end inline asm
	add.s32 	%r183, %r177, 512;
	// begin inline asm
	ldmatrix.sync.aligned.x2.m8n8.shared.b16 {%r181, %r182}, [%r183];

	// end inline asm
	min.s32 	%r462, %r446, 500;
	add.s32 	%r463, %r452, %r4;
	mul.wide.s32 	%rd29, %r462, 16;
	add.s64 	%rd30, %rd4, %rd29;
	add.s64 	%rd20, %rd30, 128;
	shl.b32 	%r464, %r463, 7;
	add.s32 	%r184, %r8, %r464;
	// begin inline asm
	cp.async.cg.shared.global.L2::128B [%r184], [%rd20], 16;

	// end inline asm
	add.s64 	%rd31, %rd5, %rd29;
	add.s64 	%rd21, %rd31, 128;
	add.s32 	%r185, %r7, %r464;
	// begin inline asm
	cp.async.cg.shared.global.L2::128B [%r185], [%rd21], 16;

	// end inline asm
	// begin inline asm
	cp.async.commit_group;

	// end inline asm
	// begin inline asm
	mma.sync.aligned.m16n8k16.row.col.f32.f16.f16.f32 {%f180,%f181,%f182,%f183}, {%r152,%r153,%r154,%r155}, {%r172,%r173}, {%f124,%f125,%f126,%f127};

	// end inline asm
	// begin inline asm
	mma.sync.aligned.m16n8k16.row.col.f32.f16.f16.f32 {%f188,%f189,%f190,%f191}, {%r157,%r158,%r159,%r160}, {%r175,%r176}, {%f180,%f181,%f182,%f183};

	// end inline asm
	// begin inline asm
	mma.sync.aligned.m16n8k16.row.col.f32.f16.f16.f32 {%f196,%f197,%f198,%f199}, {%r152,%r153,%r154,%r155}, {%r178,%r179}, {%f140,%f141,%f142,%f143};

	// end inline asm
	// begin inline asm
	mma.sync.aligned.m16n8k16.row.col.f32.f16.f16.f32 {%f204,%f205,%f206,%f207}, {%r157,%r158,%r159,%r160}, {%r181,%r182}, {%f196,%f197,%f198,%f199};

	// end inline asm
	// begin inline asm
	mma.sync.aligned.m16n8k16.row.col.f32.f16.f16.f32 {%f212,%f213,%f214,%f215}, {%r162,%r163,%r164,%r165}, {%r172,%r173}, {%f156,%f157,%f158,%f159};

	// end inline asm
	// begin inline asm
	mma.sync.aligned.m16n8k16.row.col.f32.f16.f16.f32 {%f220,%f221,%f222,%f223}, {%r167,%r168,%r169,%r170}, {%r175,%r176}, {%f212,%f213,%f214,%f215};

	// end inline asm
	// begin inline asm
	mma.sync.aligned.m16n8k16.row.col.f32.f16.f16.f32 {%f228,%f229,%f230,%f231}, {%r162,%r163,%r164,%r165}, {%r178,%r179}, {%f172,%f173,%f174,%f175};

	// end inline asm
	// begin inline asm
	mma.sync.aligned.m16n8k16.row.col.f32.f16.f16.f32 {%f236,%f237,%f238,%f239}, {%r167,%r168,%r169,%r170}, {%r181,%r182}, {%f228,%f229,%f230,%f231};

	// end inline asm
	shl.b32 	%r465, %r399, 2;
	add.s32 	%r17, %r871, 4;
	mul.hi.u32 	%r466, %r17, -1431655765;
	shr.u32 	%r467, %r466, 1;
	mul.lo.s32 	%r468, %r467, 3;
	sub.s32 	%r469, %r17, %r468;
	shl.b32 	%r470, %r469, 5;
	// begin inline asm
	cp.async.wait_group 1;

	// end inline asm
	bar.sync 	0;
	add.s32 	%r471, %r418, %r404;
	shl.b32 	%r472, %r471, 7;
	add.s32 	%r238, %r429, %r472;
	// begin inline asm
	ldmatrix.sync.aligned.x4.m8n8.shared.b16 {%r234, %r235, %r236, %r237}, [%r238];

	// end inline asm
	add.s32 	%r243, %r10, %r472;
	// begin inline asm
	ldmatrix.sync.aligned.x4.m8n8.shared.b16 {%r239, %r240, %r241, %r242}, [%r243];

	// end inline asm
	add.s32 	%r248, %r238, 1024;
	// begin inline asm
	ldmatrix.sync.aligned.x4.m8n8.shared.b16 {%r244, %r245, %r246, %r247}, [%r248];

	// end inline asm
	add.s32 	%r253, %r243, 1024;
	// begin inline asm
	ldmatrix.sync.aligned.x4.m8n8.shared.b16 {%r249, %r250, %r251, %r252}, [%r253];

	// end inline asm
	or.b32  	%r473, %r433, %r404;
	shl.b32 	%r474, %r473, 7;
	add.s32 	%r256, %r440, %r474;
	// begin inline asm
	ldmatrix.sync.aligned.x2.m8n8.shared.b16 {%r254, %r255}, [%r256];

	// end inline asm
	add.s32 	%r259, %r11, %r474;
	// begin inline asm
	ldmatrix.sync.aligned.x2.m8n8.shared.b16 {%r257, %r258}, [%r259];

	// end inline asm
	add.s32 	%r262, %r256, 512;
	// begin inline asm
	ldmatrix.sync.aligned.x2.m8n8.shared.b16 {%r260, %r261}, [%r262];

	// end inline asm
	add.s32 	%r265, %r259, 512;
	// begin inline asm
	ldmatrix.sync.aligned.x2.m8n8.shared.b16 {%r263, %r264}, [%r265];

	// end inline asm
	min.s32 	%r475, %r465, 500;
	add.s32 	%r476, %r470, %r4;
	mul.wide.s32 	%rd32, %r475, 16;
	add.s64 	%rd33, %rd4, %rd32;
	add.s64 	%rd22, %rd33, 128;
	shl.b32 	%r477, %r476, 7;
	add.s32 	%r266, %r8, %r477;
	// begin inline asm
	cp.async.cg.shared.global.L2::128B [%r266], [%rd22], 16;

	// end inline asm
	add.s64 	%rd34, %rd5, %rd32;
	add.s64 	%rd23, %rd34, 128;
	add.s32 	%r267, %r7, %r477;
	// begin inline asm
	cp.async.cg.shared.global.L2::128B [%r267], [%rd23], 16;

	// end inline asm
	// begin inline asm
	cp.async.commit_group;

	// end inline asm
	// begin inline asm
	mma.sync.aligned.m16n8k16.row.col.f32.f16.f16.f32 {%f244,%f245,%f246,%f247}, {%r234,%r235,%r236,%r237}, {%r254,%r255}, {%f188,%f189,%f190,%f191};

	// end inline asm
	// begin inline asm
	mma.sync.aligned.m16n8k16.row.col.f32.f16.f16.f32 {%f252,%f253,%f254,%f255}, {%r239,%r240,%r241,%r242}, {%r257,%r258}, {%f244,%f245,%f246,%f247};

	// end inline asm
	// begin inline asm
	mma.sync.aligned.m16n8k16.row.col.f32.f16.f16.f32 {%f260,%f261,%f262,%f263}, {%r234,%r235,%r236,%r237}, {%r260,%r261}, {%f204,%f205,%f206,%f207};

	// end inline asm
	// begin inline asm
	mma.sync.aligned.m16n8k16.row.col.f32.f16.f16.f32 {%f268,%f269,%f270,%f271}, {%r239,%r240,%r241,%r242}, {%r263,%r264}, {%f260,%f261,%f262,%f263};

	// end inline asm
	// begin inline asm
	mma.sync.aligned.m16n8k16.row.col.f32.f16.f16.f32 {%f276,%f277,%f278,%f279}, {%r244,%r245,%r246,%r247}, {%r254,%r255}, {%f220,%f221,%f222,%f223};

	// end inline asm
	// begin inline asm
	mma.sync.aligned.m16n8k16.row.col.f32.f16.f16.f32 {%f284,%f285,%f286,%f287}, {%r249,%r250,%r251,%r252}, {%r257,%r258}, {%f276,%f277,%f278,%f279};

	// end inline asm
	// begin inline asm
	mma.sync.aligned.m16n8k16.row.col.f32.f16.f16.f32 {%f292,%f293,%f294,%f295}, {%r244,%r245,%r246,%r247}, {%r260,%r261}, {%f236,%f237,%f238,%f239};

	// end inline asm
	// begin inline asm
	mma.sync.aligned.m16n8k16.row.col.f32.f16.f16.f32 {%f300,%f301,%f302,%f303}, {%r249,%r250,%r251,%r252}, {%r263,%r264}, {%f292,%f293,%f294,%f295};

	// end inline asm
	shl.b32 	%r478, %r447, 2;
	add.s32 	%r479, %r871, 5;
	mul.hi.u32 	%r480, %r479, -1431655765;
	shr.u32 	%r481, %r480, 1;
	mul.lo.s32 	%r482, %r481, 3;
	sub.s32 	%r483, %r479, %r482;
	shl.b32 	%r484, %r483, 5;
	// begin inline asm
	cp.async.wait_group 1;

	// end inline asm
	bar.sync 	0;
	add.s32 	%r485, %r418, %r452;
	shl.b32 	%r486, %r485, 7;
	add.s32 	%r320, %r429, %r486;
	// begin inline asm
	ldmatrix.sync.aligned.x4.m8n8.shared.b16 {%r316, %r317, %r318, %r319}, [%r320];

	// end inline asm
	add.s32 	%r325, %r10, %r486;
	// begin inline asm
	ldmatrix.sync.aligned.x4.m8n8.shared.b16 {%r321, %r322, %r323, %r324}, [%r325];

	// end inline asm
	add.s32 	%r330, %r320, 1024;
	// begin inline asm
	ldmatrix.sync.aligned.x4.m8n8.shared.b16 {%r326, %r327, %r328, %r329}, [%r330];

	// end inline asm
	add.s32 	%r335, %r325, 1024;
	// begin inline asm
	ldmatrix.sync.aligned.x4.m8n8.shared.b16 {%r331, %r332, %r333, %r334}, [%r335];

	// end inline asm
	or.b32  	%r487, %r433, %r452;
	shl.b32 	%r488, %r487, 7;
	add.s32 	%r338, %r440, %r488;
	// begin inline asm
	ldmatrix.sync.aligned.x2.m8n8.shared.b16 {%r336, %r337}, [%r338];

	// end inline asm
	add.s32 	%r341, %r11, %r488;
	// begin inline asm
	ldmatrix.sync.aligned.x2.m8n8.shared.b16 {%r339, %r340}, [%r341];

	// end inline asm
	add.s32 	%r344, %r338, 512;
	// begin inline asm
	ldmatrix.sync.aligned.x2.m8n8.shared.b16 {%r342, %r343}, [%r344];

	// end inline asm
	add.s32 	%r347, %r341, 512;
	// begin inline asm
	ldmatrix.sync.aligned.x2.m8n8.shared.b16 {%r345, %r346}, [%r347];

	// end inline asm
	min.s32 	%r489, %r478, 500;
	add.s32 	%r490, %r484, %r4;
	mul.wide.s32 	%rd35, %r489, 16;
	add.s64 	%rd36, %rd4, %rd35;
	add.s64 	%rd24, %rd36, 128;
	shl.b32 	%r491, %r490, 7;
	add.s32 	%r348, %r8, %r491;
	// begin inline asm
	cp.async.cg.shared.global.L2::128B [%r348], [%rd24], 16;

	// end inline asm
	add.s64 	%rd37, %rd5, %rd35;
	add.s64 	%rd25, %rd37, 128;
	add.s32 	%r349, %r7, %r491;
	// begin inline asm
	cp.async.cg.shared.global.L2::128B [%r349], [%rd25], 16;

	// end inline asm
	// begin inline asm
	cp.async.commit_group;

	// end inline asm
	// begin inline asm
	mma.sync.aligned.m16n8k16.row.col.f32.f16.f16.f32 {%f308,%f309,%f310,%f311}, {%r316,%r317,%r318,%r319}, {%r336,%r337}, {%f252,%f253,%f254,%f255};

	// end inline asm
	// begin inline asm
	mma.sync.aligned.m16n8k16.row.col.f32.f16.f16.f32 {%f611,%f610,%f609,%f608}, {%r321,%r322,%r323,%r324}, {%r339,%r340}, {%f308,%f309,%f310,%f311};

	// end inline asm
	// begin inline asm
	mma.sync.aligned.m16n8k16.row.col.f32.f16.f16.f32 {%f324,%f325,%f326,%f327}, {%r316,%r317,%r318,%r319}, {%r342,%r343}, {%f268,%f269,%f270,%f271};

	// end inline asm
	// begin inline asm
	mma.sync.aligned.m16n8k16.row.col.f32.f16.f16.f32 {%f607,%f606,%f605,%f604}, {%r321,%r322,%r323,%r324}, {%r345,%r346}, {%f324,%f325,%f326,%f327};

	// end inline asm
	// begin inline asm
	mma.sync.aligned.m16n8k16.row.col.f32.f16.f16.f32 {%f340,%f341,%f342,%f343}, {%r326,%r327,%r328,%r329}, {%r336,%r337}, {%f284,%f285,%f286,%f287};

	// end inline asm
	// begin inline asm
	mma.sync.aligned.m16n8k16.row.col.f32.f16.f16.f32 {%f603,%f602,%f601,%f600}, {%r331,%r332,%r333,%r334}, {%r339,%r340}, {%f340,%f341,%f342,%f343};

	// end inline asm
	// begin inline asm
	mma.sync.aligned.m16n8k16.row.col.f32.f16.f16.f32 {%f356,%f357,%f358,%f359}, {%r326,%r327,%r328,%r329}, {%r342,%r343}, {%f300,%f301,%f302,%f303};

	// end inline asm
	// begin inline asm
	mma.sync.aligned.m16n8k16.row.col.f32.f16.f16.f32 {%f599,%f598,%f597,%f596}, {%r331,%r332,%r333,%r334}, {%r345,%r346}, {%f356,%f357,%f358,%f359};

	// end inline asm
	and.b32  	%r870, %r9, 67108860;
	setp.eq.s32 	%p3, %r17, %r870;
	mov.u32 	%r871, %r17;
	@%p3 bra 	$L__BB0_4;
	bra.uni 	$L__BB0_3;
$L__BB0_4:
	and.b32  	%r13, %r9, 3;
	setp.eq.s32 	%p4, %r13, 0;
	@%p4 bra 	$L__BB0_9;
	setp.eq.s32 	%p5, %r13, 1;
	@%p5 bra 	$L__BB0_7;
	shl.b32 	%r656, %r870, 2;
	add.s32 	%r14, %r870, 2;
	mul.hi.u32 	%r657, %r14, 1431655766;
	mul.lo.s32 	%r658, %r657, 3;
	sub.s32 	%r659, %r14, %r658;
	shl.b32 	%r660, %r659, 5;
	mul.hi.u32 	%r661, %r870, 1431655766;
	mul.lo.s32 	%r662, %r661, 3;
	sub.s32 	%r663, %r870, %r662;
	shl.b32 	%r664, %r663, 5;
	// begin inline asm
	cp.async.wait_group 1;

	// end inline asm
	bar.sync 	0;
	mov.u32 	%r665, %tid.y;
	mov.u32 	%r666, %ntid.x;
	mov.u32 	%r667, %tid.x;
	mad.lo.s32 	%r668, %r665, %r666, %r667;
	shr.u32 	%r669, %r668, 1;
	and.b32  	%r670, %r669, 7;
	shr.u32 	%r671, %r668, 3;
	and.b32  	%r672, %r671, 32752;
	or.b32  	%r673, %r670, %r672;
	add.s32 	%r674, %r673, %r664;
	and.b32  	%r675, %r668, 31;
	shr.u32 	%r676, %r675, 4;
	shl.b32 	%r677, %r668, 2;
	and.b32  	%r678, %r677, 4;
	or.b32  	%r679, %r676, %r678;
	and.b32  	%r680, %r669, 3;
	xor.b32  	%r681, %r679, %r680;
	shl.b32 	%r682, %r681, 4;
	mov.u32 	%r683, _ZZ14mma_matmul_3_0PK6__halfS1_PfiiiE2As;
	add.s32 	%r684, %r683, %r682;
	shl.b32 	%r685, %r674, 7;
	add.s32 	%r496, %r684, %r685;
	// begin inline asm
	ldmatrix.sync.aligned.x4.m8n8.shared.b16 {%r492, %r493, %r494, %r495}, [%r496];

	// end inline asm
	add.s32 	%r501, %r10, %r685;
	// begin inline asm
	ldmatrix.sync.aligned.x4.m8n8.shared.b16 {%r497, %r498, %r499, %r500}, [%r501];

	// end inline asm
	add.s32 	%r506, %r496, 1024;
	// begin inline asm
	ldmatrix.sync.aligned.x4.m8n8.shared.b16 {%r502, %r503, %r504, %r505}, [%r506];

	// end inline asm
	add.s32 	%r511, %r501, 1024;
	// begin inline asm
	ldmatrix.sync.aligned.x4.m8n8.shared.b16 {%r507, %r508, %r509, %r510}, [%r511];

	// end inline asm
	shr.u32 	%r686, %r668, 2;
	and.b32  	%r687, %r686, 24;
	or.b32  	%r688, %r687, %r680;
	or.b32  	%r689, %r688, %r664;
	shr.u32 	%r690, %r675, 3;
	or.b32  	%r691, %r690, %r678;
	xor.b32  	%r692, %r691, %r680;
	shl.b32 	%r693, %r692, 4;
	mov.u32 	%r694, _ZZ14mma_matmul_3_0PK6__halfS1_PfiiiE2Bs;
	add.s32 	%r695, %r694, %r693;
	shl.b32 	%r696, %r689, 7;
	add.s32 	%r514, %r695, %r696;
	// begin inline asm
	ldmatrix.sync.aligned.x2.m8n8.shared.b16 {%r512, %r513}, [%r514];

	// end inline asm
	add.s32 	%r517, %r11, %r696;
	// begin inline asm
	ldmatrix.sync.aligned.x2.m8n8.shared.b16 {%r515, %r516}, [%r517];

	// end inline asm
	add.s32 	%r520, %r514, 512;
	// begin inline asm
	ldmatrix.sync.aligned.x2.m8n8.shared.b16 {%r518, %r519}, [%r520];

	// end inline asm
	add.s32 	%r523, %r517, 512;
	// begin inline asm
	ldmatrix.sync.aligned.x2.m8n8.shared.b16 {%r521, %r522}, [%r523];

	// end inline asm
	min.s32 	%r697, %r656, 500;
	add.s32 	%r698, %r660, %r4;
	mul.wide.u32 	%rd42, %r697, 16;
	add.s64 	%rd43, %rd4, %rd42;
	add.s64 	%rd38, %rd43, 128;
	shl.b32 	%r699, %r698, 7;
	add.s32 	%r524, %r8, %r699;
	// begin inline asm
	cp.async.cg.shared.global.L2::128B [%r524], [%rd38], 16;

	// end inline asm
	add.s64 	%rd44, %rd5, %rd42;
	add.s64 	%rd39, %rd44, 128;
	add.s32 	%r525, %r7, %r699;
	// begin inline asm
	cp.async.cg.shared.global.L2::128B [%r525], [%rd39], 16;

	// end inline asm
	// begin inline asm
	cp.async.commit_group;

	// end inline asm
	// begin inline asm
	mma.sync.aligned.m16n8k16.row.col.f32.f16.f16.f32 {%f372,%f373,%f374,%f375}, {%r492,%r493,%r494,%r495}, {%r512,%r513}, {%f611,%f610,%f609,%f608};

	// end inline asm
	// begin inline asm
	mma.sync.aligned.m16n8k16.row.col.f32.f16.f16.f32 {%f380,%f381,%f382,%f383}, {%r497,%r498,%r499,%r500}, {%r515,%r516}, {%f372,%f373,%f374,%f375};

	// end inline asm
	// begin inline asm
	mma.sync.aligned.m16n8k16.row.col.f32.f16.f16.f32 {%f388,%f389,%f390,%f391}, {%r492,%r493,%r494,%r495}, {%r518,%r519}, {%f607,%f606,%f605,%f604};

	// end inline asm
	// begin inline asm
	mma.sync.aligned.m16n8k16.row.col.f32.f16.f16.f32 {%f396,%f397,%f398,%f399}, {%r497,%r498,%r499,%r500}, {%r521,%r522}, {%f388,%f389,%f390,%f391};

	// end inline asm
	// begin inline asm
	mma.sync.aligned.m16n8k16.row.col.f32.f16.f16.f32 {%f404,%f405,%f406,%f407}, {%r502,%r503,%r504,%r505}, {%r512,%r513}, {%f603,%f602,%f601,%f600};

	// end inline asm
	// begin inline asm
	mma.sync.aligned.m16n8k16.row.col.f32.f16.f16.f32 {%f412,%f413,%f414,%f415}, {%r507,%r508,%r509,%r510}, {%r515,%r516}, {%f404,%f405,%f406,%f407};

	// end inline asm
	// begin inline asm
	mma.sync.aligned.m16n8k16.row.col.f32.f16.f16.f32 {%f420,%f421,%f422,%f423}, {%r502,%r503,%r504,%r505}, {%r518,%r519}, {%f599,%f598,%f597,%f596};

	// end inline asm
	// begin inline asm
	mma.sync.aligned.m16n8k16.row.col.f32.f16.f16.f32 {%f428,%f429,%f430,%f431}, {%r507,%r508,%r509,%r510}, {%r521,%r522}, {%f420,%f421,%f422,%f423};

	// end inline asm
	add.s32 	%r700, %r870, 1;
	shl.b32 	%r701, %r700, 2;
	add.s32 	%r702, %r870, 3;
	mul.hi.u32 	%r703, %r702, 1431655766;
	mul.lo.s32 	%r704, %r703, 3;
	sub.s32 	%r705, %r702, %r704;
	shl.b32 	%r706, %r705, 5;
	mul.hi.u32 	%r707, %r700, 1431655766;
	mul.lo.s32 	%r708, %r707, 3;
	sub.s32 	%r709, %r700, %r708;
	shl.b32 	%r710, %r709, 5;
	// begin inline asm
	cp.async.wait_group 1;

	// end inline asm
	bar.sync 	0;
	add.s32 	%r711, %r673, %r710;
	shl.b32 	%r712, %r711, 7;
	add.s32 	%r578, %r684, %r712;
	// begin inline asm
	ldmatrix.sync.aligned.x4.m8n8.shared.b16 {%r574, %r575, %r576, %r577}, [%r578];

	// end inline asm
	add.s32 	%r583, %r10, %r712;
	// begin inline asm
	ldmatrix.sync.aligned.x4.m8n8.shared.b16 {%r579, %r580, %r581, %r582}, [%r583];

	// end inline asm
	add.s32 	%r588, %r578, 1024;
	// begin inline asm
	ldmatrix.sync.aligned.x4.m8n8.shared.b16 {%r584, %r585, %r586, %r587}, [%r588];

	// end inline asm
	add.s32 	%r593, %r583, 1024;
	// begin inline asm
	ldmatrix.sync.aligned.x4.m8n8.shared.b16 {%r589, %r590, %r591, %r592}, [%r593];

	// end inline asm
	or.b32  	%r713, %r688, %r710;
	shl.b32 	%r714, %r713, 7;
	add.s32 	%r596, %r695, %r714;
	// begin inline asm
	ldmatrix.sync.aligned.x2.m8n8.shared.b16 {%r594, %r595}, [%r596];

	// end inline asm
	add.s32 	%r599, %r11, %r714;
	// begin inline asm
	ldmatrix.sync.aligned.x2.m8n8.shared.b16 {%r597, %r598}, [%r599];

	// end inline asm
	add.s32 	%r602, %r596, 512;
	// begin inline asm
	ldmatrix.sync.aligned.x2.m8n8.shared.b16 {%r600, %r601}, [%r602];

	// end inline asm
	add.s32 	%r605, %r599, 512;
	// begin inline asm
	ldmatrix.sync.aligned.x2.m8n8.shared.b16 {%r603, %r604}, [%r605];

	// end inline asm
	min.s32 	%r715, %r701, 500;
	add.s32 	%r716, %r706, %r4;
	mul.wide.u32 	%rd45, %r715, 16;
	add.s64 	%rd46, %rd4, %rd45;
	add.s64 	%rd40, %rd46, 128;
	shl.b32 	%r717, %r716, 7;
	add.s32 	%r606, %r8, %r717;
	// begin inline asm
	cp.async.cg.shared.global.L2::128B [%r606], [%rd40], 16;

	// end inline asm
	add.s64 	%rd47, %rd5, %rd45;
	add.s64 	%rd41, %rd47, 128;
	add.s32 	%r607, %r7, %r717;
	// begin inline asm
	cp.async.cg.shared.global.L2::128B [%r607], [%rd41], 16;

	// end inline asm
	// begin inline asm
	cp.async.commit_group;

	// end inline asm
	// begin inline asm
	mma.sync.aligned.m16n8k16.row.col.f32.f16.f16.f32 {%f436,%f437,%f438,%f439}, {%r574,%r575,%r576,%r577}, {%r594,%r595}, {%f380,%f381,%f382,%f383};

	// end inline asm
	// begin inline asm
	mma.sync.aligned.m16n8k16.row.col.f32.f16.f16.f32 {%f611,%f610,%f609,%f608}, {%r579,%r580,%r581,%r582}, {%r597,%r598}, {%f436,%f437,%f438,%f439};

	// end inline asm
	// begin inline asm
	mma.sync.aligned.m16n8k16.row.col.f32.f16.f16.f32 {%f452,%f453,%f454,%f455}, {%r574,%r575,%r576,%r577}, {%r600,%r601}, {%f396,%f397,%f398,%f399};

	// end inline asm
	// begin inline asm
	mma.sync.aligned.m16n8k16.row.col.f32.f16.f16.f32 {%f607,%f606,%f605,%f604}, {%r579,%r580,%r581,%r582}, {%r603,%r604}, {%f452,%f453,%f454,%f455};

	// end inline asm
	// begin inline asm
	mma.sync.aligned.m16n8k16.row.col.f32.f16.f16.f32 {%f468,%f469,%f470,%f471}, {%r584,%r585,%r586,%r587}, {%r594,%r595}, {%f412,%f413,%f414,%f415};

	// end inline asm
	// begin inline asm
	mma.sync.aligned.m16n8k16.row.col.f32.f16.f16.f32 {%f603,%f602,%f601,%f600}, {%r589,%r590,%r591,%r592}, {%r597,%r598}, {%f468,%f469,%f470,%f471};

	// end inline asm
	// begin inline asm
	mma.sync.aligned.m16n8k16.row.col.f32.f16.f16.f32 {%f484,%f485,%f486,%f487}, {%r584,%r585,%r586,%r587}, {%r600,%r601}, {%f428,%f429,%f430,%f431};

	// end inline asm
	// begin inline asm
	mma.sync.aligned.m16n8k16.row.col.f32.f16.f16.f32 {%f599,%f598,%f597,%f596}, {%r589,%r590,%r591,%r592}, {%r603,%r604}, {%f484,%f485,%f486,%f487};

	// end inline asm
	mov.u32 	%r870, %r14;
$L__BB0_7:
	and.b32  	%r718, %r9, 1;
	setp.eq.b32 	%p6, %r718, 1;
	not.pred 	%p7, %p6;
	@%p7 bra 	$L__BB0_9;
	shl.b32 	%r801, %r870, 2;
	add.s32 	%r802, %r870, 2;
	mul.hi.u32 	%r803, %r802, 1431655766;
	mul.lo.s32 	%r804, %r803, 3;
	sub.s32 	%r805, %r802, %r804;
	shl.b32 	%r806, %r805, 5;
	mul.hi.u32 	%r807, %r870, 1431655766;
	mul.lo.s32 	%r808, %r807, 3;
	sub.s32 	%r809, %r870, %r808;
	shl.b32 	%r810, %r809, 5;
	// begin inline asm
	cp.async.wait_group 1;

	// end inline asm
	bar.sync 	0;
	mov.u32 	%r811, %tid.y;
	mov.u32 	%r812, %ntid.x;
	mov.u32 	%r813, %tid.x;
	mad.lo.s32 	%r814, %r811, %r812, %r813;
	shr.u32 	%r815, %r814, 1;
	and.b32  	%r816, %r815, 7;
	shr.u32 	%r817, %r814, 3;
	and.b32  	%r818, %r817, 32752;
	or.b32  	%r819, %r816, %r818;
	add.s32 	%r820, %r819, %r810;
	and.b32  	%r821, %r814, 31;
	shr.u32 	%r822, %r821, 4;
	shl.b32 	%r823, %r814, 2;
	and.b32  	%r824, %r823, 4;
	or.b32  	%r825, %r822, %r824;
	and.b32  	%r826, %r815, 3;
	xor.b32  	%r827, %r825, %r826;
	shl.b32 	%r828, %r827, 4;
	mov.u32 	%r829, _ZZ14mma_matmul_3_0PK6__halfS1_PfiiiE2As;
	add.s32 	%r830, %r829, %r828;
	shl.b32 	%r831, %r820, 7;
	add.s32 	%r723, %r830, %r831;
	// begin inline asm
	ldmatrix.sync.aligned.x4.m8n8.shared.b16 {%r719, %r720, %r721, %r722}, [%r723];

	// end inline asm
	add.s32 	%r728, %r10, %r831;
	// begin inline asm
	ldmatrix.sync.aligned.x4.m8n8.shared.b16 {%r724, %r725, %r726, %r727}, [%r728];

	// end inline asm
	add.s32 	%r733, %r723, 1024;
	// begin inline asm
	ldmatrix.sync.aligned.x4.m8n8.shared.b16 {%r729, %r730, %r731, %r732}, [%r733];

	// end inline asm
	add.s32 	%r738, %r728, 1024;
	// begin inline asm
	ldmatrix.sync.aligned.x4.m8n8.shared.b16 {%r734, %r735, %r736, %r737}, [%r738];

	// end inline asm
	shr.u32 	%r832, %r814, 2;
	and.b32  	%r833, %r832, 24;
	or.b32  	%r834, %r833, %r826;
	or.b32  	%r835, %r834, %r810;
	shr.u32 	%r836, %r821, 3;
	or.b32  	%r837, %r836, %r824;
	xor.b32  	%r838, %r837, %r826;
	shl.b32 	%r839, %r838, 4;
	mov.u32 	%r840, _ZZ14mma_matmul_3_0PK6__halfS1_PfiiiE2Bs;
	add.s32 	%r841, %r840, %r839;
	shl.b32 	%r842, %r835, 7;
	add.s32 	%r741, %r841, %r842;
	// begin inline asm
	ldmatrix.sync.aligned.x2.m8n8.shared.b16 {%r739, %r740}, [%r741];

	// end inline asm
	add.s32 	%r744, %r11, %r842;
	// begin inline asm
	ldmatrix.sync.aligned.x2.m8n8.shared.b16 {%r742, %r743}, [%r744];

	// end inline asm
	add.s32 	%r747, %r741, 512;
	// begin inline asm
	ldmatrix.sync.aligned.x2.m8n8.shared.b16 {%r745, %r746}, [%r747];

	// end inline asm
	add.s32 	%r750, %r744, 512;
	// begin inline asm
	ldmatrix.sync.aligned.x2.m8n8.shared.b16 {%r748, %r749}, [%r750];

	// end inline asm
	min.s32 	%r843, %r801, 500;
	add.s32 	%r844, %r806, %r4;
	mul.wide.u32 	%rd50, %r843, 16;
	add.s64 	%rd51, %rd4, %rd50;
	add.s64 	%rd48, %rd51, 128;
	shl.b32 	%r845, %r844, 7;
	add.s32 	%r751, %r8, %r845;
	// begin inline asm
	cp.async.cg.shared.global.L2::128B [%r751], [%rd48], 16;

	// end inline asm
	add.s64 	%rd52, %rd5, %rd50;
	add.s64 	%rd49, %rd52, 128;
	add.s32 	%r752, %r7, %r845;
	// begin inline asm
	cp.async.cg.shared.global.L2::128B [%r752], [%rd49], 16;

	// end inline asm
	// begin inline asm
	cp.async.commit_group;

	// end inline asm
	// begin inline asm
	mma.sync.aligned.m16n8k16.row.col.f32.f16.f16.f32 {%f500,%f501,%f502,%f503}, {%r719,%r720,%r721,%r722}, {%r739,%r740}, {%f611,%f610,%f609,%f608};

	// end inline asm
	// begin inline asm
	mma.sync.aligned.m16n8k16.row.col.f32.f16.f16.f32 {%f611,%f610,%f609,%f608}, {%r724,%r725,%r726,%r727}, {%r742,%r743}, {%f500,%f501,%f502,%f503};

	// end inline asm
	// begin inline asm
	mma.sync.aligned.m16n8k16.row.col.f32.f16.f16.f32 {%f516,%f517,%f518,%f519}, {%r719,%r720,%r721,%r722}, {%r745,%r746}, {%f607,%f606,%f605,%f604};

	// end inline asm
	// begin inline asm
	mma.sync.aligned.m16n8k16.row.col.f32.f16.f16.f32 {%f607,%f606,%f605,%f604}, {%r724,%r725,%r726,%r727}, {%r748,%r749}, {%f516,%f517,%f518,%f519};

	// end inline asm
	// begin inline asm
	mma.sync.aligned.m16n8k16.row.col.f32.f16.f16.f32 {%f532,%f533,%f534,%f535}, {%r729,%r730,%r731,%r732}, {%r739,%r740}, {%f603,%f602,%f601,%f600};

	// end inline asm
	// begin inline asm
	mma.sync.aligned.m16n8k16.row.col.f32.f16.f16.f32 {%f603,%f602,%f601,%f600}, {%r734,%r735,%r736,%r737}, {%r742,%r743}, {%f532,%f533,%f534,%f535};

	// end inline asm
	// begin inline asm
	mma.sync.aligned.m16n8k16.row.col.f32.f16.f16.f32 {%f548,%f549,%f550,%f551}, {%r729,%r730,%r731,%r732}, {%r745,%r746}, {%f599,%f598,%f597,%f596};

	// end inline asm
	// begin inline asm
	mma.sync.aligned.m16n8k16.row.col.f32.f16.f16.f32 {%f599,%f598,%f597,%f596}, {%r734,%r735,%r736,%r737}, {%r748,%r749}, {%f548,%f549,%f550,%f551};

	// end inline asm
$L__BB0_9:
	ld.param.u32 	%r868, [_Z14mma_matmul_3_0PK6__halfS1_Pfiii_param_4];
	ld.param.u64 	%rd62, [_Z14mma_matmul_3_0PK6__halfS1_Pfiii_param_2];
	cvta.to.global.u64 	%rd53, %rd62;
	mov.u32 	%r846, %tid.y;
	mov.u32 	%r847, %ntid.x;
	mov.u32 	%r848, %tid.x;
	mad.lo.s32 	%r849, %r846, %r847, %r848;
	shr.u32 	%r850, %r849, 2;
	and.b32  	%r851, %r850, 65504;
	mov.u32 	%r852, %ctaid.y;
	shl.b32 	%r853, %r852, 6;
	or.b32  	%r854, %r5, %r853;
	add.s32 	%r855, %r854, %r851;
	and.b32  	%r856, %r850, 24;
	or.b32  	%r857, %r856, %r6;
	shl.b32 	%r858, %r857, 1;
	mov.u32 	%r859, %ctaid.x;
	shl.b32 	%r860, %r859, 6;
	or.b32  	%r861, %r860, %r858;
	mad.lo.s32 	%r862, %r855, %r868, %r861;
	shl.b32 	%r863, %r868, 3;
	add.s32 	%r864, %r862, %r863;
	mul.wide.s32 	%rd54, %r862, 4;
	add.s64 	%rd55, %rd53, %rd54;
	mul.wide.s32 	%rd56, %r864, 4;
	add.s64 	%rd57, %rd53, %rd56;
	st.global.v2.f32 	[%rd55], {%f611, %f610};
	st.global.v2.f32 	[%rd57], {%f609, %f608};
	st.global.v2.f32 	[%rd55+32], {%f607, %f606};
	st.global.v2.f32 	[%rd57+32], {%f605, %f604};
	shl.b32 	%r865, %r868, 4;
	add.s32 	%r866, %r862, %r865;
	add.s32 	%r867, %r866, %r863;
	mul.wide.s32 	%rd58, %r866, 4;
	add.s64 	%rd59, %rd53, %rd58;
	mul.wide.s32 	%rd60, %r867, 4;
	add.s64 	%rd61, %rd53, %rd60;
	st.global.v2.f32 	[%rd59], {%f603, %f602};
	st.global.v2.f32 	[%rd61], {%f601, %f600};
	st.global.v2.f32 	[%rd59+32], {%f599, %f598};
	st.global.v2.f32 	[%rd61+32], {%f597, %f596};
	ret;

}
	// .globl	_Z14mma_matmul_3_1PK6__halfS1_Pfiii
.visible .entry _Z14mma_matmul_3_1PK6__halfS1_Pfiii(
	.param .u64 .ptr .align 1 _Z14mma_matmul_3_1PK6__halfS1_Pfiii_param_0,
	.param .u64 .ptr .align 1 _Z14mma_matmul_3_1PK6__halfS1_Pfiii_param_1,
	.param .u64 .ptr .align 1 _Z14mma_matmul_3_1PK6__halfS1_Pfiii_param_2,
	.param .u32 _Z14mma_matmul_3_1PK6__halfS1_Pfiii_param_3,
	.param .u32 _Z14mma_matmul_3_1PK6__halfS1_Pfiii_param_4,
	.param .u32 _Z14mma_matmul_3_1PK6__halfS1_Pfiii_param_5
)
.maxntid 256
{
	.reg .pred 	%p<6>;
	.reg .b32 	%r<1014>;
	.reg .b32 	%f<1284>;
	.reg .b64 	%rd<64>;
	// demoted variable
	.shared .align 16 .b8 _ZZ14mma_matmul_3_1PK6__halfS1_PfiiiE2As[24576];
	// demoted variable
	.shared .align 16 .b8 _ZZ14mma_matmul_3_1PK6__halfS1_PfiiiE2Bs[24576];
	ld.param.u64 	%rd12, [_Z14mma_matmul_3_1PK6__halfS1_Pfiii_param_0];
	ld.param.u64 	%rd13, [_Z14mma_matmul_3_1PK6__halfS1_Pfiii_param_1];
	ld.param.u32 	%r12, [_Z14mma_matmul_3_1PK6__halfS1_Pfiii_param_5];
	mov.u32 	%r21, %ctaid.y;
	mov.u32 	%r22, %ctaid.x;
	mul.lo.s32 	%r23, %r21, %r12;
	shl.b32 	%r24, %r23, 7;
	mul.wide.s32 	%rd14, %r24, 2;
	add.s64 	%rd15, %rd12, %rd14;
	mul.lo.s32 	%r25, %r22, %r12;
	shl.b32 	%r26, %r25, 7;
	mul.wide.s32 	%rd16, %r26, 2;
	add.s64 	%rd17, %rd13, %rd16;
	mov.u32 	%r27, %tid.y;
	mov.u32 	%r28, %ntid.x;
	mov.u32 	%r29, %tid.x;
	mad.lo.s32 	%r1, %r27, %r28, %r29;
	shr.u32 	%r30, %r1, 5;
	and.b32  	%r2, %r1, 31;
	shr.u32 	%r3, %r2, 3;
	and.b32  	%r31, %r1, 7;
	xor.b32  	%r32, %r3, %r31;
	shl.b32 	%r33, %r30, 3;
	shr.u32 	%r34, %r2, 2;
	or.b32  	%r35, %r33, %r34;
	mul.lo.s32 	%r36, %r12, %r35;
	shr.s32 	%r37, %r36, 31;
	shr.u32 	%r38, %r37, 29;
	add.s32 	%r39, %r36, %r38;
	shr.s32 	%r40, %r39, 3;
	cvt.s64.s32 	%rd18, %r40;
	and.b32  	%r41, %r1, 3;
	cvt.u64.u32 	%rd19, %r41;
	add.s64 	%rd20, %rd18, %rd19;
	shl.b64 	%rd21, %rd20, 4;
	add.s64 	%rd4, %rd15, %rd21;
	add.s64 	%rd6, %rd17, %rd21;
	shl.b32 	%r42, %r32, 4;
	mov.u32 	%r43, _ZZ14mma_matmul_3_1PK6__halfS1_PfiiiE2Bs;
	add.s32 	%r44, %r43, %r42;
	mov.u32 	%r45, _ZZ14mma_matmul_3_1PK6__halfS1_PfiiiE2As;
	add.s32 	%r46, %r45, %r42;
	shl.b32 	%r47, %r12, 3;
	shl.b32 	%r48, %r30, 9;
	shl.b32 	%r49, %r3, 7;
	or.b32  	%r50, %r48, %r49;
	add.s32 	%r13, %r46, %r50;
	// begin inline asm
	cp.async.cg.shared.global.L2::128B [%r13], [%rd4], 16;

	// end inline asm
	mul.wide.s32 	%rd22, %r47, 16;
	add.s64 	%rd5, %rd4, %rd22;
	add.s32 	%r14, %r13, 4096;
	// begin inline asm
	cp.async.cg.shared.global.L2::128B [%r14], [%rd5], 16;

	// end inline asm
	add.s32 	%r15, %r44, %r50;
	// begin inline asm
	cp.async.cg.shared.global.L2::128B [%r15], [%rd6], 16;

	// end inline asm
	add.s64 	%rd7, %rd6, %rd22;
	add.s32 	%r16, %r15, 4096;
	// begin inline asm
	cp.async.cg.shared.global.L2::128B [%r16], [%rd7], 16;

	// end inline asm
	// begin inline asm
	cp.async.commit_group;

	// end inline asm
	add.s64 	%rd8, %rd4, 64;
	add.s32 	%r17, %r13, 8192;
	// begin inline asm
	cp.async.cg.shared.global.L2::128B [%r17], [%rd8], 16;

	// end inline asm
	add.s64 	%rd9, %rd5, 64;
	add.s32 	%r18, %r13, 12288;
	// begin inline asm
	cp.async.cg.shared.global.L2::128B [%r18], [%rd9], 16;

	// end inline asm
	add.s64 	%rd10, %rd6, 64;
	add.s32 	%r19, %r15, 8192;
	// begin inline asm
	cp.async.cg.shared.global.L2::128B [%r19], [%rd10], 16;

	// end inline asm
	add.s64 	%rd11, %rd7, 64;
	add.s32 	%r20, %r15, 12288;
	// begin inline asm
	cp.async.cg.shared.global.L2::128B [%r20], [%rd11], 16;

	// end inline asm
	// begin inline asm
	cp.async.commit_group;

	// end inline asm
	shr.s32 	%r51, %r12, 31;
	shr.u32 	%r52, %r51, 27;
	add.s32 	%r53, %r12, %r52;
	shr.s32 	%r4, %r53, 5;
	setp.lt.s32 	%p1, %r12, 32;
	mov.f32 	%f1220, 0f00000000;
	mov.f32 	%f1221, %f1220;
	mov.f32 	%f1222, %f1220;
	mov.f32 	%f1223, %f1220;
	mov.f32 	%f1224, %f1220;
	mov.f32 	%f1225, %f1220;
	mov.f32 	%f1226, %f1220;
	mov.f32 	%f1227, %f1220;
	mov.f32 	%f1228, %f1220;
	mov.f32 	%f1229, %f1220;
	mov.f32 	%f1230, %f1220;
	mov.f32 	%f1231, %f1220;
	mov.f32 	%f1232, %f1220;
	mov.f32 	%f1233, %f1220;
	mov.f32 	%f1234, %f1220;
	mov.f32 	%f1235, %f1220;
	mov.f32 	%f1236, %f1220;
	mov.f32 	%f1237, %f1220;
	mov.f32 	%f1238, %f1220;
	mov.f32 	%f1239, %f1220;
	mov.f32 	%f1240, %f1220;
	mov.f32 	%f1241, %f1220;
	mov.f32 	%f1242, %f1220;
	mov.f32 	%f1243, %f1220;
	mov.f32 	%f1244, %f1220;
	mov.f32 	%f1245, %f1220;
	mov.f32 	%f1246, %f1220;
	mov.f32 	%f1247, %f1220;
	mov.f32 	%f1248, %f1220;
	mov.f32 	%f1249, %f1220;
	mov.f32 	%f1250, %f1220;
	mov.f32 	%f1251, %f1220;
	mov.f32 	%f1252, %f1220;
	mov.f32 	%f1253, %f1220;
	mov.f32 	%f1254, %f1220;
	mov.f32 	%f1255, %f1220;
	mov.f32 	%f1256, %f1220;
	mov.f32 	%f1257, %f1220;
	mov.f32 	%f1258, %f1220;
	mov.f32 	%f1259, %f1220;
	mov.f32 	%f1260, %f1220;
	mov.f32 	%f1261, %f1220;
	mov.f32 	%f1262, %f1220;
	mov.f32 	%f1263, %f1220;
	mov.f32 	%f1264, %f1220;
	mov.f32 	%f1265, %f1220;
	mov.f32 	%f1266, %f1220;
	mov.f32 	%f1267, %f1220;
	mov.f32 	%f1268, %f1220;
	mov.f32 	%f1269, %f1220;
	mov.f32 	%f1270, %f1220;
	mov.f32 	%f1271, %f1220;
	mov.f32 	%f1272, %f1220;
	mov.f32 	%f1273, %f1220;
	mov.f32 	%f1274, %f1220;
	mov.f32 	%f1275, %f1220;
	mov.f32 	%f1276, %f1220;
	mov.f32 	%f1277, %f1220;
	mov.f32 	%f1278, %f1220;
	mov.f32 	%f1279, %f1220;
	mov.f32 	%f1280, %f1220;
	mov.f32 	%f1281, %f1220;
	mov.f32 	%f1282, %f1220;
	mov.f32 	%f1283, %f1220;
	@%p1 bra 	$L__BB1_6;
	ld.param.u32 	%r1009, [_Z14mma_matmul_3_1PK6__halfS1_Pfiii_param_5];
	shr.u32 	%r55, %r1, 1;
	shl.b32 	%r56, %r1, 2;
	and.b32  	%r57, %r56, 4;
	and.b32  	%r58, %r55, 3;
	shr.u32 	%r59, %r2, 4;
	or.b32  	%r60, %r59, %r57;
	xor.b32  	%r61, %r60, %r58;
	or.b32  	%r62, %r3, %r57;
	xor.b32  	%r63, %r62, %r58;
	shl.b32 	%r64, %r61, 4;
	xor.b32  	%r65, %r64, 32;
	add.s32 	%r5, %r45, %r65;
	shl.b32 	%r67, %r63, 4;
	xor.b32  	%r68, %r67, 32;
	add.s32 	%r6, %r43, %r68;
	and.b32  	%r70, %r1009, 2147483616;
	setp.eq.s32 	%p2, %r70, 32;
	mov.b32 	%r1012, 0;
	mov.f32 	%f1220, 0f00000000;
	@%p2 bra 	$L__BB1_4;
	mov.b32 	%r1013, 0;
	mov.f32 	%f1220, 0f00000000;
	mov.f32 	%f1221, %f1220;
	mov.f32 	%f1222, %f1220;
	mov.f32 	%f1223, %f1220;
	mov.f32 	%f1224, %f1220;
	mov.f32 	%f1225, %f1220;
	mov.f32 	%f1226, %f1220;
	mov.f32 	%f1227, %f1220;
	mov.f32 	%f1228, %f1220;
	mov.f32 	%f1229, %f1220;
	mov.f32 	%f1230, %f1220;
	mov.f32 	%f1231, %f1220;
	mov.f32 	%f1232, %f1220;
	mov.f32 	%f1233, %f1220;
	mov.f32 	%f1234, %f1220;
	mov.f32 	%f1235, %f1220;
	mov.f32 	%f1236, %f1220;
	mov.f32 	%f1237, %f1220;
	mov.f32 	%f1238, %f1220;
	mov.f32 	%f1239, %f1220;
	mov.f32 	%f1240, %f1220;
	mov.f32 	%f1241, %f1220;
	mov.f32 	%f1242, %f1220;
	mov.f32 	%f1243, %f1220;
	mov.f32 	%f1244, %f1220;
	mov.f32 	%f1245, %f1220;
	mov.f32 	%f1246, %f1220;
	mov.f32 	%f1247, %f1220;
	mov.f32 	%f1248, %f1220;
	mov.f32 	%f1249, %f1220;
	mov.f32 	%f1250, %f1220;
	mov.f32 	%f1251, %f1220;
	mov.f32 	%f1252, %f1220;
	mov.f32 	%f1253, %f1220;
	mov.f32 	%f1254, %f1220;
	mov.f32 	%f1255, %f1220;
	mov.f32 	%f1256, %f1220;
	mov.f32 	%f1257, %f1220;
	mov.f32 	%f1258, %f1220;
	mov.f32 	%f1259, %f1220;
	mov.f32 	%f1260, %f1220;
	mov.f32 	%f1261, %f1220;
	mov.f32 	%f1262, %f1220;
	mov.f32 	%f1263, %f1220;
	mov.f32 	%f1264, %f1220;
	mov.f32 	%f1265, %f1220;
	mov.f32 	%f1266, %f1220;
	mov.f32 	%f1267, %f1220;
	mov.f32 	%f1268, %f1220;
	mov.f32 	%f1269, %f1220;
	mov.f32 	%f1270, %f1220;
	mov.f32 	%f1271, %f1220;
	mov.f32 	%f1272, %f1220;
	mov.f32 	%f1273, %f1220;
	mov.f32 	%f1274, %f1220;
	mov.f32 	%f1275, %f1220;
	mov.f32 	%f1276, %f1220;
	mov.f32 	%f1277, %f1220;
	mov.f32 	%f1278, %f1220;
	mov.f32 	%f1279, %f1220;
	mov.f32 	%f1280, %f1220;
	mov.f32 	%f1281, %f1220;
	mov.f32 	%f1282, %f1220;
	mov.f32 	%f1283, %f1220;
$L__BB1_3:
	ld.param.u32 	%r1010, [_Z14mma_matmul_3_1PK6__halfS1_Pfiii_param_5];
	shl.b32 	%r592, %r1010, 3;
	shl.b32 	%r593, %r1013, 2;
	add.s32 	%r9, %r1013, 2;
	mul.hi.u32 	%r594, %r9, -1431655765;
	shr.u32 	%r595, %r594, 1;
	mul.lo.s32 	%r596, %r595, 3;
	sub.s32 	%r597, %r9, %r596;
	shl.b32 	%r598, %r597, 6;
	mul.hi.u32 	%r599, %r1013, -1431655765;
	shr.u32 	%r600, %r599, 1;
	mul.lo.s32 	%r601, %r600, 3;
	sub.s32 	%r602, %r1013, %r601;
	shl.b32 	%r603, %r602, 6;
	// begin inline asm
	cp.async.wait_group 1;

	// end inline asm
	bar.sync 	0;
	mov.u32 	%r604, %tid.y;
	mov.u32 	%r605, %ntid.x;
	mov.u32 	%r606, %tid.x;
	mad.lo.s32 	%r607, %r604, %r605, %r606;
	shr.u32 	%r608, %r607, 1;
	and.b32  	%r609, %r608, 7;
	shr.u32 	%r610, %r607, 2;
	and.b32  	%r611, %r610, 65504;
	or.b32  	%r612, %r609, %r611;
	add.s32 	%r613, %r612, %r603;
	and.b32  	%r614, %r607, 31;
	shr.u32 	%r615, %r614, 4;
	shl.b32 	%r616, %r607, 2;
	and.b32  	%r617, %r616, 4;
	or.b32  	%r618, %r615, %r617;
	and.b32  	%r619, %r608, 3;
	xor.b32  	%r620, %r618, %r619;
	shl.b32 	%r621, %r620, 4;
	mov.u32 	%r622, _ZZ14mma_matmul_3_1PK6__halfS1_PfiiiE2As;
	add.s32 	%r623, %r622, %r621;
	shl.b32 	%r624, %r613, 7;
	add.s32 	%r76, %r623, %r624;
	// begin inline asm
	ldmatrix.sync.aligned.x4.m8n8.shared.b16 {%r72, %r73, %r74, %r75}, [%r76];

	// end inline asm
	add.s32 	%r81, %r5, %r624;
	// begin inline asm
	ldmatrix.sync.aligned.x4.m8n8.shared.b16 {%r77, %r78, %r79, %r80}, [%r81];

	// end inline asm
	add.s32 	%r86, %r76, 1024;
	// begin inline asm
	ldmatrix.sync.aligned.x4.m8n8.shared.b16 {%r82, %r83, %r84, %r85}, [%r86];

	// end inline asm
	add.s32 	%r91, %r81, 1024;
	// begin inline asm
	ldmatrix.sync.aligned.x4.m8n8.shared.b16 {%r87, %r88, %r89, %r90}, [%r91];

	// end inline asm
	add.s32 	%r96, %r76, 2048;
	// begin inline asm
	ldmatrix.sync.aligned.x4.m8n8.shared.b16 {%r92, %r93, %r94, %r95}, [%r96];

	// end inline asm
	add.s32 	%r101, %r81, 2048;
	// begin inline asm
	ldmatrix.sync.aligned.x4.m8n8.shared.b16 {%r97, %r98, %r99, %r100}, [%r101];

	// end inline asm
	add.s32 	%r106, %r76, 3072;
	// begin inline asm
	ldmatrix.sync.aligned.x4.m8n8.shared.b16 {%r102, %r103, %r104, %r105}, [%r106];

	// end inline asm
	add.s32 	%r111, %r81, 3072;
	// begin inline asm
	ldmatrix.sync.aligned.x4.m8n8.shared.b16 {%r107, %r108, %r109, %r110}, [%r111];

	// end inline asm
	and.b32  	%r625, %r608, 51;
	or.b32  	%r626, %r625, %r603;
	shr.u32 	%r627, %r614, 3;
	or.b32  	%r628, %r627, %r617;
	xor.b32  	%r629, %r628, %r619;
	shl.b32 	%r630, %r629, 4;
	mov.u32 	%r631, _ZZ14mma_matmul_3_1PK6__halfS1_PfiiiE2Bs;
	add.s32 	%r632, %r631, %r630;
	shl.b32 	%r633, %r626, 7;
	add.s32 	%r114, %r632, %r633;
	// begin inline asm
	ldmatrix.sync.aligned.x2.m8n8.shared.b16 {%r112, %r113}, [%r114];

	// end inline asm
	add.s32 	%r117, %r6, %r633;
	// begin inline asm
	ldmatrix.sync.aligned.x2.m8n8.shared.b16 {%r115, %r116}, [%r117];

	// end inline asm
	add.s32 	%r120, %r114, 512;
	// begin inline asm
	ldmatrix.sync.aligned.x2.m8n8.shared.b16 {%r118, %r119}, [%r120];

	// end inline asm
	add.s32 	%r123, %r117, 512;
	// begin inline asm
	ldmatrix.sync.aligned.x2.m8n8.shared.b16 {%r121, %r122}, [%r123];

	// end inline asm
	add.s32 	%r126, %r114, 1024;
	// begin inline asm
	ldmatrix.sync.aligned.x2.m8n8.shared.b16 {%r124, %r125}, [%r126];

	// end inline asm
	add.s32 	%r129, %r117, 1024;
	// begin inline asm
	ldmatrix.sync.aligned.x2.m8n8.shared.b16 {%r127, %r128}, [%r129];

	// end inline asm
	add.s32 	%r132, %r114, 1536;
	// begin inline asm
	ldmatrix.sync.aligned.x2.m8n8.shared.b16 {%r130, %r131}, [%r132];

	// end inline asm
	add.s32 	%r135, %r117, 1536;
	// begin inline asm
	ldmatrix.sync.aligned.x2.m8n8.shared.b16 {%r133, %r134}, [%r135];

	// end inline asm
	min.s32 	%r634, %r593, 500;
	mul.wide.s32 	%rd31, %r634, 16;
	add.s64 	%rd32, %rd4, %rd31;
	add.s64 	%rd23, %rd32, 128;
	shr.u32 	%r635, %r607, 3;
	and.b32  	%r636, %r635, 536870908;
	or.b32  	%r637, %r636, %r627;
	add.s32 	%r638, %r598, %r637;
	and.b32  	%r639, %r607, 7;
	xor.b32  	%r640, %r627, %r639;
	shl.b32 	%r641, %r640, 4;
	add.s32 	%r642, %r622, %r641;
	shl.b32 	%r643, %r638, 7;
	add.s32 	%r136, %r642, %r643;
	// begin inline asm
	cp.async.cg.shared.global.L2::128B [%r136], [%rd23], 16;

	// end inline asm
	mul.wide.u32 	%rd33, %r592, 16;
	add.s64 	%rd24, %rd23, %rd33;
	add.s32 	%r137, %r136, 4096;
	// begin inline asm
	cp.async.cg.shared.global.L2::128B [%r137], [%rd24], 16;

	// end inline asm
	add.s64 	%rd34, %rd6, %rd31;
	add.s64 	%rd25, %rd34, 128;
	add.s32 	%r644, %r631, %r641;
	add.s32 	%r138, %r644, %r643;
	// begin inline asm
	cp.async.cg.shared.global.L2::128B [%r138], [%rd25], 16;

	// end inline asm
	add.s64 	%rd26, %rd25, %rd33;
	add.s32 	%r139, %r138, 4096;
	// begin inline asm
	cp.async.cg.shared.global.L2::128B [%r139], [%rd26], 16;

	// end inline asm
	// begin inline asm
	cp.async.commit_group;

	// end inline asm
	// begin inline asm
	mma.sync.aligned.m16n8k16.row.col.f32.f16.f16.f32 {%f324,%f325,%f326,%f327}, {%r72,%r73,%r74,%r75}, {%r112,%r113}, {%f1283,%f1282,%f1281,%f1280};

	// end inline asm
	// begin inline asm
	mma.sync.aligned.m16n8k16.row.col.f32.f16.f16.f32 {%f332,%f333,%f334,%f335}, {%r77,%r78,%r79,%r80}, {%r115,%r116}, {%f324,%f325,%f326,%f327};

	// end inline asm
	// begin inline asm
	mma.sync.aligned.m16n8k16.row.col.f32.f16.f16.f32 {%f340,%f341,%f342,%f343}, {%r72,%r73,%r74,%r75}, {%r118,%r119}, {%f1279,%f1278,%f1277,%f1276};

	// end inline asm
	// begin inline asm
	mma.sync.aligned.m16n8k16.row.col.f32.f16.f16.f32 {%f348,%f349,%f350,%f351}, {%r77,%r78,%r79,%r80}, {%r121,%r122}, {%f340,%f341,%f342,%f343};

	// end inline asm
	// begin inline asm
	mma.sync.aligned.m16n8k16.row.col.f32.f16.f16.f32 {%f356,%f357,%f358,%f359}, {%r72,%r73,%r74,%r75}, {%r124,%r125}, {%f1275,%f1274,%f1273,%f1272};

	// end inline asm
	// begin inline asm
	mma.sync.aligned.m16n8k16.row.col.f32.f16.f16.f32 {%f364,%f365,%f366,%f367}, {%r77,%r78,%r79,%r80}, {%r127,%r128}, {%f356,%f357,%f358,%f359};

	// end inline asm
	// begin inline asm
	mma.sync.aligned.m16n8k16.row.col.f32.f16.f16.f32 {%f372,%f373,%f374,%f375}, {%r72,%r73,%r74,%r75}, {%r130,%r131}, {%f1271,%f1270,%f1269,%f1268};

	// end inline asm
	// begin inline asm
	mma.sync.aligned.m16n8k16.row.col.f32.f16.f16.f32 {%f380,%f381,%f382,%f383}, {%r77,%r78,%r79,%r80}, {%r133,%r134}, {%f372,%f373,%f374,%f375};

	// end inline asm
	// begin inline asm
	mma.sync.aligned.m16n8k16.row.col.f32.f16.f16.f32 {%f388,%f389,%f390,%f391}, {%r82,%r83,%r84,%r85}, {%r112,%r113}, {%f1267,%f1266,%f1265,%f1264};

	// end inline asm
	// begin inline asm
	mma.sync.aligned.m16n8k16.row.col.f32.f16.f16.f32 {%f396,%f397,%f398,%f399}, {%r87,%r88,%r89,%r90}, {%r115,%r116}, {%f388,%f389,%f390,%f391};

	// end inline asm
	// begin inline asm
	mma.sync.aligned.m16n8k16.row.col.f32.f16.f16.f32 {%f404,%f405,%f406,%f407}, {%r82,%r83,%r84,%r85}, {%r118,%r119}, {%f1263,%f1262,%f1261,%f1260};

	// end inline asm
	// begin inline asm
	mma.sync.aligned.m16n8k16.row.col.f32.f16.f16.f32 {%f412,%f413,%f414,%f415}, {%r87,%r88,%r89,%r90}, {%r121,%r122}, {%f404,%f405,%f406,%f407};

	// end inline asm
	// begin inline asm
	mma.sync.aligned.m16n8k16.row.col.f32.f16.f16.f32 {%f420,%f421,%f422,%f423}, {%r82,%r83,%r84,%r85}, {%r124,%r125}, {%f1259,%f1258,%f1257,%f1256};

	// end inline asm
	// begin inline asm
	mma.sync.aligned.m16n8k16.row.col.f32.f16.f16.f32 {%f428,%f429,%f430,%f431}, {%r87,%r88,%r89,%r90}, {%r127,%r128}, {%f420,%f421,%f422,%f423};

	// end inline asm
	// begin inline asm
	mma.sync.aligned.m16n8k16.row.col.f32.f16.f16.f32 {%f436,%f437,%f438,%f439}, {%r82,%r83,%r84,%r85}, {%r130,%r131}, {%f1255,%f1254,%f1253,%f1252};

	// end inline asm
	// begin inline asm
	mma.sync.aligned.m16n8k16.row.col.f32.f16.f16.f32 {%f444,%f445,%f446,%f447}, {%r87,%r88,%r89,%r90}, {%r133,%r134}, {%f436,%f437,%f438,%f439};

	// end inline asm
	// begin inline asm
	mma.sync.aligned.m16n8k16.row.col.f32.f16.f16.f32 {%f452,%f453,%f454,%f455}, {%r92,%r93,%r94,%r95}, {%r112,%r113}, {%f1251,%f1250,%f1249,%f1248};

	// end inline asm
	// begin inline asm
	mma.sync.aligned.m16n8k16.row.col.f32.f16.f16.f32 {%f460,%f461,%f462,%f463}, {%r97,%r98,%r99,%r100}, {%r115,%r116}, {%f452,%f453,%f454,%f455};

	// end inline asm
	// begin inline asm
	mma.sync.aligned.m16n8k16.row.col.f32.f16.f16.f32 {%f468,%f469,%f470,%f471}, {%r92,%r93,%r94,%r95}, {%r118,%r119}, {%f1247,%f1246,%f1245,%f1244};

	// end inline asm
	// begin inline asm
	mma.sync.aligned.m16n8k16.row.col.f32.f16.f16.f32 {%f476,%f477,%f478,%f479}, {%r97,%r98,%r99,%r100}, {%r121,%r122}, {%f468,%f469,%f470,%f471};

	// end inline asm
	// begin inline asm
	mma.sync.aligned.m16n8k16.row.col.f32.f16.f16.f32 {%f484,%f485,%f486,%f487}, {%r92,%r93,%r94,%r95}, {%r124,%r125}, {%f1243,%f1242,%f1241,%f1240};

	// end inline asm
	// begin inline asm
	mma.sync.aligned.m16n8k16.row.col.f32.f16.f16.f32 {%f492,%f493,%f494,%f495}, {%r97,%r98,%r99,%r100}, {%r127,%r128}, {%f484,%f485,%f486,%f487};

	// end inline asm
	// begin inline asm
	mma.sync.aligned.m16n8k16.row.col.f32.f16.f16.f32 {%f500,%f501,%f502,%f503}, {%r92,%r93,%r94,%r95}, {%r130,%r131}, {%f1239,%f1238,%f1237,%f1236};

	// end inline asm
	// begin inline asm
	mma.sync.aligned.m16n8k16.row.col.f32.f16.f16.f32 {%f508,%f509,%f510,%f511}, {%r97,%r98,%r99,%r100}, {%r133,%r134}, {%f500,%f501,%f502,%f503};

	// end inline asm
	// begin inline asm
	mma.sync.aligned.m16n8k16.row.col.f32.f16.f16.f32 {%f516,%f517,%f518,%f519}, {%r102,%r103,%r104,%r105}, {%r112,%r113}, {%f1235,%f1234,%f1233,%f1232};

	// end inline asm
	// begin inline asm
	mma.sync.aligned.m16n8k16.row.col.f32.f16.f16.f32 {%f524,%f525,%f526,%f527}, {%r107,%r108,%r109,%r110}, {%r115,%r116}, {%f516,%f517,%f518,%f519};

	// end inline asm
	// begin inline asm
	mma.sync.aligned.m16n8k16.row.col.f32.f16.f16.f32 {%f532,%f533,%f534,%f535}, {%r102,%r103,%r104,%r105}, {%r118,%r119}, {%f1231,%f1230,%f1229,%f1228};

	// end inline asm
	// begin inline asm
	mma.sync.aligned.m16n8k16.row.col.f32.f16.f16.f32 {%f540,%f541,%f542,%f543}, {%r107,%r108,%r109,%r110}, {%r121,%r122}, {%f532,%f533,%f534,%f535};

	// end inline asm
	// begin inline asm
	mma.sync.aligned.m16n8k16.row.col.f32.f16.f16.f32 {%f548,%f549,%f550,%f551}, {%r102,%r103,%r104,%r105}, {%r124,%r125}, {%f1227,%f1226,%f1225,%f1224};

	// end inline asm
	// begin inline asm
	mma.sync.aligned.m16n8k16.row.col.f32.f16.f16.f32 {%f556,%f557,%f558,%f559}, {%r107,%r108,%r109,%r110}, {%r127,%r128}, {%f548,%f549,%f550,%f551};

	// end inline asm
	// begin inline asm
	mma.sync.aligned.m16n8k16.row.col.f32.f16.f16.f32 {%f564,%f565,%f566,%f567}, {%r102,%r103,%r104,%r105}, {%r130,%r131}, {%f1223,%f1222,%f1221,%f1220};

	// end inline asm
	// begin inline asm
	mma.sync.aligned.m16n8k16.row.col.f32.f16.f16.f32 {%f572,%f573,%f574,%f575}, {%r107,%r108,%r109,%r110}, {%r133,%r134}, {%f564,%f565,%f566,%f567};

	// end inline asm
	add.s32 	%r645, %r1013, 1;
	shl.b32 	%r646, %r645, 2;
	add.s32 	%r647, %r1013, 3;
	mul.hi.u32 	%r648, %r647, -1431655765;
	shr.u32 	%r649, %r648, 1;
	mul.lo.s32 	%r650, %r649, 3;
	sub.s32 	%r651, %r647, %r650;
	shl.b32 	%r652, %r651, 6;
	mul.hi.u32 	%r653, %r645, -1431655765;
	shr.u32 	%r654, %r653, 1;
	mul.lo.s32 	%r655, %r654, 3;
	sub.s32 	%r656, %r645, %r655;
	shl.b32 	%r657, %r656, 6;
	// begin inline asm
	cp.async.wait_group 1;

	// end inline asm
	bar.sync 	0;
	add.s32 	%r658, %r612, %r657;
	shl.b32 	%r659, %r658, 7;
	add.s32 	%r336, %r623, %r659;
	// begin inline asm
	ldmatrix.sync.aligned.x4.m8n8.shared.b16 {%r332, %r333, %r334, %r335}, [%r336];

	// end inline asm
	add.s32 	%r341, %r5, %r659;
	// begin inline asm
	ldmatrix.sync.aligned.x4.m8n8.shared.b16 {%r337, %r338, %r339, %r340}, [%r341];

	// end inline asm
	add.s32 	%r346, %r336, 1024;
	// begin inline asm
	ldmatrix.sync.aligned.x4.m8n8.shared.b16 {%r342, %r343, %r344, %r345}, [%r346];

	// end inline asm
	add.s32 	%r351, %r341, 1024;
	// begin inline asm
	ldmatrix.sync.aligned.x4.m8n8.shared.b16 {%r347, %r348, %r349, %r350}, [%r351];

	// end inline asm
	add.s32 	%r356, %r336, 2048;
	// begin inline asm
	ldmatrix.sync.aligned.x4.m8n8.shared.b16 {%r352, %r353, %r354, %r355}, [%r356];

	// end inline asm
	add.s32 	%r361, %r341, 2048;
	// begin inline asm
	ldmatrix.sync.aligned.x4.m8n8.shared.b16 {%r357, %r358, %r359, %r360}, [%r361];

	// end inline asm
	add.s32 	%r366, %r336, 3072;
	// begin inline asm
	ldmatrix.sync.aligned.x4.m8n8.shared.b16 {%r362, %r363, %r364, %r365}, [%r366];

	// end inline asm
	add.s32 	%r371, %r341, 3072;
	// begin inline asm
	ldmatrix.sync.aligned.x4.m8n8.shared.b16 {%r367, %r368, %r369, %r370}, [%r371];

	// end inline asm
	or.b32  	%r660, %r625, %r657;
	shl.b32 	%r661, %r660, 7;
	add.s32 	%r374, %r632, %r661;
	// begin inline asm
	ldmatrix.sync.aligned.x2.m8n8.shared.b16 {%r372, %r373}, [%r374];

	// end inline asm
	add.s32 	%r377, %r6, %r661;
	// begin inline asm
	ldmatrix.sync.aligned.x2.m8n8.shared.b16 {%r375, %r376}, [%r377];

	// end inline asm
	add.s32 	%r380, %r374, 512;
	// begin inline asm
	ldmatrix.sync.aligned.x2.m8n8.shared.b16 {%r378, %r379}, [%r380];

	// end inline asm
	add.s32 	%r383, %r377, 512;
	// begin inline asm
	ldmatrix.sync.aligned.x2.m8n8.shared.b16 {%r381, %r382}, [%r383];

	// end inline asm
	add.s32 	%r386, %r374, 1024;
	// begin inline asm
	ldmatrix.sync.aligned.x2.m8n8.shared.b16 {%r384, %r385}, [%r386];

	// end inline asm
	add.s32 	%r389, %r377, 1024;
	// begin inline asm
	ldmatrix.sync.aligned.x2.m8n8.shared.b16 {%r387, %r388}, [%r389];

	// end inline asm
	add.s32 	%r392, %r374, 1536;
	// begin inline asm
	ldmatrix.sync.aligned.x2.m8n8.shared.b16 {%r390, %r391}, [%r392];

	// end inline asm
	add.s32 	%r395, %r377, 1536;
	// begin inline asm
	ldmatrix.sync.aligned.x2.m8n8.shared.b16 {%r393, %r394}, [%r395];

	// end inline asm
	min.s32 	%r662, %r646, 500;
	mul.wide.s32 	%rd35, %r662, 16;
	add.s64 	%rd36, %rd4, %rd35;
	add.s64 	%rd27, %rd36, 128;
	add.s32 	%r663, %r652, %r637;
	shl.b32 	%r664, %r663, 7;
	add.s32 	%r396, %r642, %r664;
	// begin inline asm
	cp.async.cg.shared.global.L2::128B [%r396], [%rd27], 16;

	// end inline asm
	add.s64 	%rd28, %rd27, %rd33;
	add.s32 	%r397, %r396, 4096;
	// begin inline asm
	cp.async.cg.shared.global.L2::128B [%r397], [%rd28], 16;

	// end inline asm
	add.s64 	%rd37, %rd6, %rd35;
	add.s64 	%rd29, %rd37, 128;
	add.s32 	%r398, %r644, %r664;
	// begin inline asm
	cp.async.cg.shared.global.L2::128B [%r398], [%rd29], 16;

	// end inline asm
	add.s64 	%rd30, %rd29, %rd33;
	add.s32 	%r399, %r398, 4096;
	// begin inline asm
	cp.async.cg.shared.global.L2::128B [%r399], [%rd30], 16;

	// end inline asm
	// begin inline asm
	cp.async.commit_group;

	// end inline asm
	// begin inline asm
	mma.sync.aligned.m16n8k16.row.col.f32.f16.f16.f32 {%f580,%f581,%f582,%f583}, {%r332,%r333,%r334,%r335}, {%r372,%r373}, {%f332,%f333,%f334,%f335};

	// end inline asm
	// begin inline asm
	mma.sync.aligned.m16n8k16.row.col.f32.f16.f16.f32 {%f1283,%f1282,%f1281,%f1280}, {%r337,%r338,%r339,%r340}, {%r375,%r376}, {%f580,%f581,%f582,%f583};

	// end inline asm
	// begin inline asm
	mma.sync.aligned.m16n8k16.row.col.f32.f16.f16.f32 {%f596,%f597,%f598,%f599}, {%r332,%r333,%r334,%r335}, {%r378,%r379}, {%f348,%f349,%f350,%f351};

	// end inline asm
	// begin inline asm
	mma.sync.aligned.m16n8k16.row.col.f32.f16.f16.f32 {%f1279,%f1278,%f1277,%f1276}, {%r337,%r338,%r339,%r340}, {%r381,%r382}, {%f596,%f597,%f598,%f599};

	// end inline asm
	// begin inline asm
	mma.sync.aligned.m16n8k16.row.col.f32.f16.f16.f32 {%f612,%f613,%f614,%f615}, {%r332,%r333,%r334,%r335}, {%r384,%r385}, {%f364,%f365,%f366,%f367};

	// end inline asm
	// begin inline asm
	mma.sync.aligned.m16n8k16.row.col.f32.f16.f16.f32 {%f1275,%f1274,%f1273,%f1272}, {%r337,%r338,%r339,%r340}, {%r387,%r388}, {%f612,%f613,%f614,%f615};

	// end inline asm
	// begin inline asm
	mma.sync.aligned.m16n8k16.row.col.f32.f16.f16.f32 {%f628,%f629,%f630,%f631}, {%r332,%r333,%r334,%r335}, {%r390,%r391}, {%f380,%f381,%f382,%f383};

	// end inline asm
	// begin inline asm
	mma.sync.aligned.m16n8k16.row.col.f32.f16.f16.f32 {%f1271,%f1270,%f1269,%f1268}, {%r337,%r338,%r339,%r340}, {%r393,%r394}, {%f628,%f629,%f630,%f631};

	// end inline asm
	// begin inline asm
	mma.sync.aligned.m16n8k16.row.col.f32.f16.f16.f32 {%f644,%f645,%f646,%f647}, {%r342,%r343,%r344,%r345}, {%r372,%r373}, {%f396,%f397,%f398,%f399};

	// end inline asm
	// begin inline asm
	mma.sync.aligned.m16n8k16.row.col.f32.f16.f16.f32 {%f1267,%f1266,%f1265,%f1264}, {%r347,%r348,%r349,%r350}, {%r375,%r376}, {%f644,%f645,%f646,%f647};

	// end inline asm
	// begin inline asm
	mma.sync.aligned.m16n8k16.row.col.f32.f16.f16.f32 {%f660,%f661,%f662,%f663}, {%r342,%r343,%r344,%r345}, {%r378,%r379}, {%f412,%f413,%f414,%f415};

	// end inline asm
	// begin inline asm
	mma.sync.aligned.m16n8k16.row.col.f32.f16.f16.f32 {%f1263,%f1262,%f1261,%f1260}, {%r347,%r348,%r349,%r350}, {%r381,%r382}, {%f660,%f661,%f662,%f663};

	// end inline asm
	// begin inline asm
	mma.sync.aligned.m16n8k16.row.col.f32.f16.f16.f32 {%f676,%f677,%f678,%f679}, {%r342,%r343,%r344,%r345}, {%r384,%r385}, {%f428,%f429,%f430,%f431};

	// end inline asm
	// begin inline asm
	mma.sync.aligned.m16n8k16.row.col.f32.f16.f16.f32 {%f1259,%f1258,%f1257,%f1256}, {%r347,%r348,%r349,%r350}, {%r387,%r388}, {%f676,%f677,%f678,%f679};

	// end inline asm
	// begin inline asm
	mma.sync.aligned.m16n8k16.row.col.f32.f16.f16.f32 {%f692,%f693,%f694,%f695}, {%r342,%r343,%r344,%r345}, {%r390,%r391}, {%f444,%f445,%f446,%f447};

	// end inline asm
	// begin inline asm
	mma.sync.aligned.m16n8k16.row.col.f32.f16.f16.f32 {%f1255,%f1254,%f1253,%f1252}, {%r347,%r348,%r349,%r350}, {%r393,%r394}, {%f692,%f693,%f694,%f695};

	// end inline asm
	// begin inline asm
	mma.sync.aligned.m16n8k16.row.col.f32.f16.f16.f32 {%f708,%f709,%f710,%f711}, {%r352,%r353,%r354,%r355}, {%r372,%r373}, {%f460,%f461,%f462,%f463};

	// end inline asm
	// begin inline asm
	mma.sync.aligned.m16n8k16.row.col.f32.f16.f16.f32 {%f1251,%f1250,%f1249,%f1248}, {%r357,%r358,%r359,%r360}, {%r375,%r376}, {%f708,%f709,%f710,%f711};

	// end inline asm
	// begin inline asm
	mma.sync.aligned.m16n8k16.row.col.f32.f16.f16.f32 {%f724,%f725,%f726,%f727}, {%r352,%r353,%r354,%r355}, {%r378,%r379}, {%f476,%f477,%f478,%f479};

	// end inline asm
	// begin inline asm
	mma.sync.aligned.m16n8k16.row.col.f32.f16.f16.f32 {%f1247,%f1246,%f1245,%f1244}, {%r357,%r358,%r359,%r360}, {%r381,%r382}, {%f724,%f725,%f726,%f727};

	// end inline asm
	// begin inline asm
	mma.sync.aligned.m16n8k16.row.col.f32.f16.f16.f32 {%f740,%f741,%f742,%f743}, {%r352,%r353,%r354,%r355}, {%r384,%r385}, {%f492,%f493,%f494,%f495};

	// end inline asm
	// begin inline asm
	mma.sync.aligned.m16n8k16.row.col.f32.f16.f16.f32 {%f1243,%f1242,%f1241,%f1240}, {%r357,%r358,%r359,%r360}, {%r387,%r388}, {%f740,%f741,%f742,%f743};

	// end inline asm
	// begin inline asm
	mma.sync.aligned.m16n8k16.row.col.f32.f16.f16.f32 {%f756,%f757,%f758,%f759}, {%r352,%r353,%r354,%r355}, {%r390,%r391}, {%f508,%f509,%f510,%f511};

	// end inline asm
	// begin inline asm
	mma.sync.aligned.m16n8k16.row.col.f32.f16.f16.f32 {%f1239,%f1238,%f1237,%f1236}, {%r357,%r358,%r359,%r360}, {%r393,%r394}, {%f756,%f757,%f758,%f759};

	// end inline asm
	// begin inline asm
	mma.sync.aligned.m16n8k16.row.col.f32.f16.f16.f32 {%f772,%f773,%f774,%f775}, {%r362,%r363,%r364,%r365}, {%r372,%r373}, {%f524,%f525,%f526,%f527};

	// end inline asm
	// begin inline asm
	mma.sync.aligned.m16n8k16.row.col.f32.f16.f16.f32 {%f1235,%f1234,%f1233,%f1232}, {%r367,%r368,%r369,%r370}, {%r375,%r376}, {%f772,%f773,%f774,%f775};

	// end inline asm
	// begin inline asm
	mma.sync.aligned.m16n8k16.row.col.f32.f16.f16.f32 {%f788,%f789,%f790,%f791}, {%r362,%r363,%r364,%r365}, {%r378,%r379}, {%f540,%f541,%f542,%f543};

	// end inline asm
	// begin inline asm
	mma.sync.aligned.m16n8k16.row.col.f32.f16.f16.f32 {%f1231,%f1230,%f1229,%f1228}, {%r367,%r368,%r369,%r370}, {%r381,%r382}, {%f788,%f789,%f790,%f791};

	// end inline asm
	// begin inline asm
	mma.sync.aligned.m16n8k16.row.col.f32.f16.f16.f32 {%f804,%f805,%f806,%f807}, {%r362,%r363,%r364,%r365}, {%r384,%r385}, {%f556,%f557,%f558,%f559};

	// end inline asm
	// begin inline asm
	mma.sync.aligned.m16n8k16.row.col.f32.f16.f16.f32 {%f1227,%f1226,%f1225,%f1224}, {%r367,%r368,%r369,%r370}, {%r387,%r388}, {%f804,%f805,%f806,%f807};

	// end inline asm
	// begin inline asm
	mma.sync.aligned.m16n8k16.row.col.f32.f16.f16.f32 {%f820,%f821,%f822,%f823}, {%r362,%r363,%r364,%r365}, {%r390,%r391}, {%f572,%f573,%f574,%f575};

	// end inline asm
	// begin inline asm
	mma.sync.aligned.m16n8k16.row.col.f32.f16.f16.f32 {%f1223,%f1222,%f1221,%f1220}, {%r367,%r368,%r369,%r370}, {%r393,%r394}, {%f820,%f821,%f822,%f823};

	// end inline asm
	and.b32  	%r1012, %r4, 67108862;
	setp.eq.s32 	%p3, %r9, %r1012;
	mov.u32 	%r1013, %r9;
	@%p3 bra 	$L__BB1_4;
	bra.uni 	$L__BB1_3;
$L__BB1_4:
	and.b32  	%r665, %r4, 1;
	setp.eq.b32 	%p4, %r665, 1;
	not.pred 	%p5, %p4;
	@%p5 bra 	$L__BB1_6;
	ld.param.u32 	%r1011, [_Z14mma_matmul_3_1PK6__halfS1_Pfiii_param_5];
	shl.b32 	%r926, %r1011, 3;
	shl.b32 	%r927, %r1012, 2;
	add.s32 	%r928, %r1012, 2;
	mul.hi.u32 	%r929, %r928, 1431655766;
	mul.lo.s32 	%r930, %r929, 3;
	sub.s32 	%r931, %r928, %r930;
	shl.b32 	%r932, %r931, 6;
	mul.hi.u32 	%r933, %r1012, 1431655766;
	mul.lo.s32 	%r934, %r933, 3;
	sub.s32 	%r935, %r1012, %r934;
	shl.b32 	%r936, %r935, 6;
	// begin inline asm
	cp.async.wait_group 1;

	// end inline asm
	bar.sync 	0;
	mov.u32 	%r937, %tid.y;
	mov.u32 	%r938, %ntid.x;
	mov.u32 	%r939, %tid.x;
	mad.lo.s32 	%r940, %r937, %r938, %r939;
	shr.u32 	%r941, %r940, 1;
	and.b32  	%r942, %r941, 7;
	shr.u32 	%r943, %r940, 2;
	and.b32  	%r944, %r943, 65504;
	or.b32  	%r945, %r942, %r944;
	add.s32 	%r946, %r945, %r936;
	and.b32  	%r947, %r940, 31;
	shr.u32 	%r948, %r947, 4;
	shl.b32 	%r949, %r940, 2;
	and.b32  	%r950, %r949, 4;
	or.b32  	%r951, %r948, %r950;
	and.b32  	%r952, %r941, 3;
	xor.b32  	%r953, %r951, %r952;
	shl.b32 	%r954, %r953, 4;
	mov.u32 	%r955, _ZZ14mma_matmul_3_1PK6__halfS1_PfiiiE2As;
	add.s32 	%r956, %r955, %r954;
	shl.b32 	%r957, %r946, 7;
	add.s32 	%r670, %r956, %r957;
	// begin inline asm
	ldmatrix.sync.aligned.x4.m8n8.shared.b16 {%r666, %r667, %r668, %r669}, [%r670];

	// end inline asm
	add.s32 	%r675, %r5, %r957;
	// begin inline asm
	ldmatrix.sync.aligned.x4.m8n8.shared.b16 {%r671, %r672, %r673, %r674}, [%r675];

	// end inline asm
	add.s32 	%r680, %r670, 1024;
	// begin inline asm
	ldmatrix.sync.aligned.x4.m8n8.shared.b16 {%r676, %r677, %r678, %r679}, [%r680];

	// end inline asm
	add.s32 	%r685, %r675, 1024;
	// begin inline asm
	ldmatrix.sync.aligned.x4.m8n8.shared.b16 {%r681, %r682, %r683, %r684}, [%r685];

	// end inline asm
	add.s32 	%r690, %r670, 2048;
	// begin inline asm
	ldmatrix.sync.aligned.x4.m8n8.shared.b16 {%r686, %r687, %r688, %r689}, [%r690];

	// end inline asm
	add.s32 	%r695, %r675, 2048;
	// begin inline asm
	ldmatrix.sync.aligned.x4.m8n8.shared.b16 {%r691, %r692, %r693, %r694}, [%r695];

	// end inline asm
	add.s32 	%r700, %r670, 3072;
	// begin inline asm
	ldmatrix.sync.aligned.x4.m8n8.shared.b16 {%r696, %r697, %r698, %r699}, [%r700];

	// end inline asm
	add.s32 	%r705, %r675, 3072;
	// begin inline asm
	ldmatrix.sync.aligned.x4.m8n8.shared.b16 {%r701, %r702, %r703, %r704}, [%r705];

	// end inline asm
	and.b32  	%r958, %r941, 51;
	or.b32  	%r959, %r958, %r936;
	shr.u32 	%r960, %r947, 3;
	or.b32  	%r961, %r960, %r950;
	xor.b32  	%r962, %r961, %r952;
	shl.b32 	%r963, %r962, 4;
	mov.u32 	%r964, _ZZ14mma_matmul_3_1PK6__halfS1_PfiiiE2Bs;
	add.s32 	%r965, %r964, %r963;
	shl.b32 	%r966, %r959, 7;
	add.s32 	%r708, %r965, %r966;
	// begin inline asm
	ldmatrix.sync.aligned.x2.m8n8.shared.b16 {%r706, %r707}, [%r708];

	// end inline asm
	add.s32 	%r711, %r6, %r966;
	// begin inline asm
	ldmatrix.sync.aligned.x2.m8n8.shared.b16 {%r709, %r710}, [%r711];

	// end inline asm
	add.s32 	%r714, %r708, 512;
	// begin inline asm
	ldmatrix.sync.aligned.x2.m8n8.shared.b16 {%r712, %r713}, [%r714];

	// end inline asm
	add.s32 	%r717, %r711, 512;
	// begin inline asm
	ldmatrix.sync.aligned.x2.m8n8.shared.b16 {%r715, %r716}, [%r717];

	// end inline asm
	add.s32 	%r720, %r708, 1024;
	// begin inline asm
	ldmatrix.sync.aligned.x2.m8n8.shared.b16 {%r718, %r719}, [%r720];

	// end inline asm
	add.s32 	%r723, %r711, 1024;
	// begin inline asm
	ldmatrix.sync.aligned.x2.m8n8.shared.b16 {%r721, %r722}, [%r723];

	// end inline asm
	add.s32 	%r726, %r708, 1536;
	// begin inline asm
	ldmatrix.sync.aligned.x2.m8n8.shared.b16 {%r724, %r725}, [%r726];

	// end inline asm
	add.s32 	%r729, %r711, 1536;
	// begin inline asm
	ldmatrix.sync.aligned.x2.m8n8.shared.b16 {%r727, %r728}, [%r729];

	// end inline asm
	min.s32 	%r967, %r927, 500;
	mul.wide.u32 	%rd42, %r967, 16;
	add.s64 	%rd43, %rd4, %rd42;
	add.s64 	%rd38, %rd43, 128;
	shr.u32 	%r968, %r940, 3;
	and.b32  	%r969, %r968, 536870908;
	or.b32  	%r970, %r969, %r960;
	add.s32 	%r971, %r932, %r970;
	and.b32  	%r972, %r940, 7;
	xor.b32  	%r973, %r960, %r972;
	shl.b32 	%r974, %r973, 4;
	add.s32 	%r975, %r955, %r974;
	shl.b32 	%r976, %r971, 7;
	add.s32 	%r730, %r975, %r976;
	// begin inline asm
	cp.async.cg.shared.global.L2::128B [%r730], [%rd38], 16;

	// end inline asm
	mul.wide.u32 	%rd44, %r926, 16;
	add.s64 	%rd39, %rd38, %rd44;
	add.s32 	%r731, %r730, 4096;
	// begin inline asm
	cp.async.cg.shared.global.L2::128B [%r731], [%rd39], 16;

	// end inline asm
	add.s64 	%rd45, %rd6, %rd42;
	add.s64 	%rd40, %rd45, 128;
	add.s32 	%r977, %r964, %r974;
	add.s32 	%r732, %r977, %r976;
	// begin inline asm
	cp.async.cg.shared.global.L2::128B [%r732], [%rd40], 16;

	// end inline asm
	add.s64 	%rd41, %rd40, %rd44;
	add.s32 	%r733, %r732, 4096;
	// begin inline asm
	cp.async.cg.shared.global.L2::128B [%r733], [%rd41], 16;

	// end inline asm
	// begin inline asm
	cp.async.commit_group;

	// end inline asm
	// begin inline asm
	mma.sync.aligned.m16n8k16.row.col.f32.f16.f16.f32 {%f836,%f837,%f838,%f839}, {%r666,%r667,%r668,%r669}, {%r706,%r707}, {%f1283,%f1282,%f1281,%f1280};

	// end inline asm
	// begin inline asm
	mma.sync.aligned.m16n8k16.row.col.f32.f16.f16.f32 {%f1283,%f1282,%f1281,%f1280}, {%r671,%r672,%r673,%r674}, {%r709,%r710}, {%f836,%f837,%f838,%f839};

	// end inline asm
	// begin inline asm
	mma.sync.aligned.m16n8k16.row.col.f32.f16.f16.f32 {%f852,%f853,%f854,%f855}, {%r666,%r667,%r668,%r669}, {%r712,%r713}, {%f1279,%f1278,%f1277,%f1276};

	// end inline asm
	// begin inline asm
	mma.sync.aligned.m16n8k16.row.col.f32.f16.f16.f32 {%f1279,%f1278,%f1277,%f1276}, {%r671,%r672,%r673,%r674}, {%r715,%r716}, {%f852,%f853,%f854,%f855};

	// end inline asm
	// begin inline asm
	mma.sync.aligned.m16n8k16.row.col.f32.f16.f16.f32 {%f868,%f869,%f870,%f871}, {%r666,%r667,%r668,%r669}, {%r718,%r719}, {%f1275,%f1274,%f1273,%f1272};

	// end inline asm
	// begin inline asm
	mma.sync.aligned.m16n8k16.row.col.f32.f16.f16.f32 {%f1275,%f1274,%f1273,%f1272}, {%r671,%r672,%r673,%r674}, {%r721,%r722}, {%f868,%f869,%f870,%f871};

	// end inline asm
	// begin inline asm
	mma.sync.aligned.m16n8k16.row.col.f32.f16.f16.f32 {%f884,%f885,%f886,%f887}, {%r666,%r667,%r668,%r669}, {%r724,%r725}, {%f1271,%f1270,%f1269,%f1268};

	// end inline asm
	// begin inline asm
	mma.sync.aligned.m16n8k16.row.col.f32.f16.f16.f32 {%f1271,%f1270,%f1269,%f1268}, {%r671,%r672,%r673,%r674}, {%r727,%r728}, {%f884,%f885,%f886,%f887};

	// end inline asm
	// begin inline asm
	mma.sync.aligned.m16n8k16.row.col.f32.f16.f16.f32 {%f900,%f901,%f902,%f903}, {%r676,%r677,%r678,%r679}, {%r706,%r707}, {%f1267,%f1266,%f1265,%f1264};

	// end inline asm
	// begin inline asm
	mma.sync.aligned.m16n8k16.row.col.f32.f16.f16.f32 {%f1267,%f1266,%f1265,%f1264}, {%r681,%r682,%r683,%r684}, {%r709,%r710}, {%f900,%f901,%f902,%f903};

	// end inline asm
	// begin inline asm
	mma.sync.aligned.m16n8k16.row.col.f32.f16.f16.f32 {%f916,%f917,%f918,%f919}, {%r676,%r677,%r678,%r679}, {%r712,%r713}, {%f1263,%f1262,%f1261,%f1260};

	// end inline asm
	// begin inline asm
	mma.sync.aligned.m16n8k16.row.col.f32.f16.f16.f32 {%f1263,%f1262,%f1261,%f1260}, {%r681,%r682,%r683,%r684}, {%r715,%r716}, {%f916,%f917,%f918,%f919};

	// end inline asm
	// begin inline asm
	mma.sync.aligned.m16n8k16.row.col.f32.f16.f16.f32 {%f932,%f933,%f934,%f935}, {%r676,%r677,%r678,%r679}, {%r718,%r719}, {%f1259,%f1258,%f1257,%f1256};

	// end inline asm
	// begin inline asm
	mma.sync.aligned.m16n8k16.row.col.f32.f16.f16.f32 {%f1259,%f1258,%f1257,%f1256}, {%r681,%r682,%r683,%r684}, {%r721,%r722}, {%f932,%f933,%f934,%f935};

	// end inline asm
	// begin inline asm
	mma.sync.aligned.m16n8k16.row.col.f32.f16.f16.f32 {%f948,%f949,%f950,%f951}, {%r676,%r677,%r678,%r679}, {%r724,%r725}, {%f1255,%f1254,%f1253,%f1252};

	// end inline asm
	// begin inline asm
	mma.sync.aligned.m16n8k16.row.col.f32.f16.f16.f32 {%f1255,%f1254,%f1253,%f1252}, {%r681,%r682,%r683,%r684}, {%r727,%r728}, {%f948,%f949,%f950,%f951};

	// end inline asm
	// begin inline asm
	mma.sync.aligned.m16n8k16.row.col.f32.f16.f16.f32 {%f964,%f965,%f966,%f967}, {%r686,%r687,%r688,%r689}, {%r706,%r707}, {%f1251,%f1250,%f1249,%f1248};

	// end inline asm
	// begin inline asm
	mma.sync.aligned.m16n8k16.row.col.f32.f16.f16.f32 {%f1251,%f1250,%f1249,%f1248}, {%r691,%r692,%r693,%r694}, {%r709,%r710}, {%f964,%f965,%f966,%f967};

	// end inline asm
	// begin inline asm
	mma.sync.aligned.m16n8k16.row.col.f32.f16.f16.f32 {%f980,%f981,%f982,%f983}, {%r686,%r687,%r688,%r689}, {%r712,%r713}, {%f1247,%f1246,%f1245,%f1244};

	// end inline asm
	// begin inline asm
	mma.sync.aligned.m16n8k16.row.col.f32.f16.f16.f32 {%f1247,%f1246,%f1245,%f1244}, {%r691,%r692,%r693,%r694}, {%r715,%r716}, {%f980,%f981,%f982,%f983};

	// end inline asm
	// begin inline asm
	mma.sync.aligned.m16n8k16.row.col.f32.f16.f16.f32 {%f996,%f997,%f998,%f999}, {%r686,%r687,%r688,%r689}, {%r718,%r719}, {%f1243,%f1242,%f1241,%f1240};

	// end inline asm
	// begin inline asm
	mma.sync.aligned.m16n8k16.row.col.f32.f16.f16.f32 {%f1243,%f1242,%f1241,%f1240}, {%r691,%r692,%r693,%r694}, {%r721,%r722}, {%f996,%f997,%f998,%f999};

	// end inline asm
	// begin inline asm
	mma.sync.aligned.m16n8k16.row.col.f32.f16.f16.f32 {%f1012,%f1013,%f1014,%f1015}, {%r686,%r687,%r688,%r689}, {%r724,%r725}, {%f1239,%f1238,%f1237,%f1236};

	// end inline asm
	// begin inline asm
	mma.sync.aligned.m16n8k16.row.col.f32.f16.f16.f32 {%f1239,%f1238,%f1237,%f1236}, {%r691,%r692,%r693,%r694}, {%r727,%r728}, {%f1012,%f1013,%f1014,%f1015};

	// end inline asm
	// begin inline asm
	mma.sync.aligned.m16n8k16.row.col.f32.f16.f16.f32 {%f1028,%f1029,%f1030,%f1031}, {%r696,%r697,%r698,%r699}, {%r706,%r707}, {%f1235,%f1234,%f1233,%f1232};

	// end inline asm
	// begin inline asm
	mma.sync.aligned.m16n8k16.row.col.f32.f16.f16.f32 {%f1235,%f1234,%f1233,%f1232}, {%r701,%r702,%r703,%r704}, {%r709,%r710}, {%f1028,%f1029,%f1030,%f1031};

	// end inline asm
	// begin inline asm
	mma.sync.aligned.m16n8k16.row.col.f32.f16.f16.f32 {%f1044,%f1045,%f1046,%f1047}, {%r696,%r697,%r698,%r699}, {%r712,%r713}, {%f1231,%f1230,%f1229,%f1228};

	// end inline asm
	// begin inline asm
	mma.sync.aligned.m16n8k16.row.col.f32.f16.f16.f32 {%f1231,%f1230,%f1229,%f1228}, {%r701,%r702,%r703,%r704}, {%r715,%r716}, {%f1044,%f1045,%f1046,%f1047};

	// end inline asm
	// begin inline asm
	mma.sync.aligned.m16n8k16.row.col.f32.f16.f16.f32 {%f1060,%f1061,%f1062,%f1063}, {%r696,%r697,%r698,%r699}, {%r718,%r719}, {%f1227,%f1226,%f1225,%f1224};

	// end inline asm
	// begin inline asm
	mma.sync.aligned.m16n8k16.row.col.f32.f16.f16.f32 {%f1227,%f1226,%f1225,%f1224}, {%r701,%r702,%r703,%r704}, {%r721,%r722}, {%f1060,%f1061,%f1062,%f1063};

	// end inline asm
	// begin inline asm
	mma.sync.aligned.m16n8k16.row.col.f32.f16.f16.f32 {%f1076,%f1077,%f1078,%f1079}, {%r696,%r697,%r698,%r699}, {%r724,%r725}, {%f1223,%f1222,%f1221,%f1220};

	// end inline asm
	// begin inline asm
	mma.sync.aligned.m16n8k16.row.col.f32.f16.f16.f32 {%f1223,%f1222,%f1221,%f1220}, {%r701,%r702,%r703,%r704}, {%r727,%r728}, {%f1076,%f1077,%f1078,%f1079};

	// end inline asm
$L__BB1_6:
	ld.param.u32 	%r1008, [_Z14mma_matmul_3_1PK6__halfS1_Pfiii_param_4];
	ld.param.u64 	%rd63, [_Z14mma_matmul_3_1PK6__halfS1_Pfiii_param_2];
	cvta.to.global.u64 	%rd46, %rd63;
	mov.u32 	%r978, %tid.y;
	mov.u32 	%r979, %ntid.x;
	mov.u32 	%r980, %tid.x;
	mad.lo.s32 	%r981, %r978, %r979, %r980;
	shr.u32 	%r982, %r981, 1;
	and.b32  	%r983, %r982, 131008;
	mov.u32 	%r984, %ctaid.y;
	shl.b32 	%r985, %r984, 7;
	and.b32  	%r986, %r981, 31;
	shr.u32 	%r987, %r986, 2;
	or.b32  	%r988, %r987, %r985;
	add.s32 	%r989, %r988, %r983;
	and.b32  	%r990, %r982, 48;
	and.b32  	%r991, %r981, 3;
	or.b32  	%r992, %r990, %r991;
	shl.b32 	%r993, %r992, 1;
	mov.u32 	%r994, %ctaid.x;
	shl.b32 	%r995, %r994, 7;
	or.b32  	%r996, %r995, %r993;
	mad.lo.s32 	%r997, %r989, %r1008, %r996;
	shl.b32 	%r998, %r1008, 3;
	add.s32 	%r999, %r997, %r998;
	mul.wide.s32 	%rd47, %r997, 4;
	add.s64 	%rd48, %rd46, %rd47;
	mul.wide.s32 	%rd49, %r999, 4;
	add.s64 	%rd50, %rd46, %rd49;
	st.global.v2.f32 	[%rd48], {%f1283, %f1282};
	st.global.v2.f32 	[%rd50], {%f1281, %f1280};
	st.global.v2.f32 	[%rd48+32], {%f1279, %f1278};
	st.global.v2.f32 	[%rd50+32], {%f1277, %f1276};
	st.global.v2.f32 	[%rd48+64], {%f1275, %f1274};
	st.global.v2.f32 	[%rd50+64], {%f1273, %f1272};
	st.global.v2.f32 	[%rd48+96], {%f1271, %f1270};
	st.global.v2.f32 	[%rd50+96], {%f1269, %f1268};
	shl.b32 	%r1000, %r1008, 4;
	add.s32 	%r1001, %r997, %r1000;
	add.s32 	%r1002, %r1001, %r998;
	mul.wide.s32 	%rd51, %r1001, 4;
	add.s64 	%rd52, %rd46, %rd51;
	mul.wide.s32 	%rd53, %r1002, 4;
	add.s64 	%rd54, %rd46, %rd53;
	st.global.v2.f32 	[%rd52], {%f1267, %f1266};
	st.global.v2.f32 	[%rd54], {%f1265, %f1264};
	st.global.v2.f32 	[%rd52+32], {%f1263, %f1262};
	st.global.v2.f32 	[%rd54+32], {%f1261, %f1260};
	st.global.v2.f32 	[%rd52+64], {%f1259, %f1258};
	st.global.v2.f32 	[%rd54+64], {%f1257, %f1256};
	st.global.v2.f32 	[%rd52+96], {%f1255, %f1254};
	st.global.v2.f32 	[%rd54+96], {%f1253, %f1252};
	shl.b32 	%r1003, %r1008, 5;
	add.s32 	%r1004, %r997, %r1003;
	add.s32 	%r1005, %r1004, %r998;
	mul.wide.s32 	%rd55, %r1004, 4;
	add.s64 	%rd56, %rd46, %rd55;
	mul.wide.s32 	%rd57, %r1005, 4;
	add.s64 	%rd58, %rd46, %rd57;
	st.global.v2.f32 	[%rd56], {%f1251, %f1250};
	st.global.v2.f32 	[%rd58], {%f1249, %f1248};
	st.global.v2.f32 	[%rd56+32], {%f1247, %f1246};
	st.global.v2.f32 	[%rd58+32], {%f1245, %f1244};
	st.global.v2.f32 	[%rd56+64], {%f1243, %f1242};
	st.global.v2.f32 	[%rd58+64], {%f1241, %f1240};
	st.global.v2.f32 	[%rd56+96], {%f1239, %f1238};
	st.global.v2.f32 	[%rd58+96], {%f1237, %f1236};
	add.s32 	%r1006, %r1004, %r1000;
	add.s32 	%r1007, %r1006, %r998;
	mul.wide.s32 	%rd59, %r1006, 4;
	add.s64 	%rd60, %rd46, %rd59;
	mul.wide.s32 	%rd61, %r1007, 4;
	add.s64 	%rd62, %rd46, %rd61;
	st.global.v2.f32 	[%rd60], {%f1235, %f1234};
	st.global.v2.f32 	[%rd62], {%f1233, %f1232};
	st.global.v2.f32 	[%rd60+32], {%f1231, %f1230};
	st.global.v2.f32 	[%rd62+32], {%f1229, %f1228};
	st.global.v2.f32 	[%rd60+64], {%f1227, %f1226};
	st.global.v2.f32 	[%rd62+64], {%f1225, %f1224};
	st.global.v2.f32 	[%rd60+96], {%f1223, %f1222};
	st.global.v2.f32 	[%rd62+96], {%f1221, %f1220};
	ret;

}
	// .globl	_Z14mma_matmul_3_2PK6__halfS1_Pfiii
.visible .entry _Z14mma_matmul_3_2PK6__halfS1_Pfiii(
	.param .u64 .ptr .align 1 _Z14mma_matmul_3_2PK6__halfS1_Pfiii_param_0,
	.param .u64 .ptr .align 1 _Z14mma_matmul_3_2PK6__halfS1_Pfiii_param_1,
	.param .u64 .ptr .align 1 _Z14mma_matmul_3_2PK6__halfS1_Pfiii_param_2,
	.param .u32 _Z14mma_matmul_3_2PK6__halfS1_Pfiii_param_3,
	.param .u32 _Z14mma_matmul_3_2PK6__halfS1_Pfiii_param_4,
	.param .u32 _Z14mma_matmul_3_2PK6__halfS1_Pfiii_param_5
)
.maxntid 256
.minnctapersm 2
{
	.reg .pred 	%p<3>;
	.reg .b16 	%rs<131>;
	.reg .b32 	%r<583>;
	.reg .b32 	%f<515>;
	.reg .b64 	%rd<59>;
	// demoted variable
	.shared .align 16 .b8 _ZZ14mma_matmul_3_2PK6__halfS1_PfiiiE2As[24576];
	// demoted variable
	.shared .align 16 .b8 _ZZ14mma_matmul_3_2PK6__halfS1_PfiiiE2Bs[24576];
	ld.param.u64 	%rd1, [_Z14mma_matmul_3_2PK6__halfS1_Pfiii_param_0];
	ld.param.u64 	%rd2, [_Z14mma_matmul_3_2PK6__halfS1_Pfiii_param_1];
	ld.param.u32 	%r34, [_Z14mma_matmul_3_2PK6__halfS1_Pfiii_param_5];
	mov.u32 	%r43, %ctaid.y;
	mov.u32 	%r44, %ctaid.x;
	mul.lo.s32 	%r45, %r43, %r34;
	shl.b32 	%r46, %r45, 7;
	mul.wide.s32 	%rd12, %r46, 2;
	add.s64 	%rd13, %rd1, %rd12;
	mul.lo.s32 	%r47, %r44, %r34;
	shl.b32 	%r48, %r47, 7;
	mul.wide.s32 	%rd14, %r48, 2;
	add.s64 	%rd15, %rd2, %rd14;
	mov.u32 	%r49, %tid.y;
	mov.u32 	%r50, %ntid.x;
	mov.u32 	%r51, %tid.x;
	mad.lo.s32 	%r1, %r49, %r50, %r51;
	shr.u32 	%r2, %r1, 5;
	and.b32  	%r52, %r1, 31;
	shr.u32 	%r3, %r52, 3;
	and.b32  	%r53, %r1, 7;
	xor.b32  	%r4, %r3, %r53;
	shl.b32 	%r54, %r2, 3;
	shr.u32 	%r55, %r52, 2;
	or.b32  	%r56, %r54, %r55;
	mul.lo.s32 	%r57, %r34, %r56;
	shr.s32 	%r58, %r57, 31;
	shr.u32 	%r59, %r58, 29;
	add.s32 	%r60, %r57, %r59;
	shr.s32 	%r5, %r60, 3;
	cvt.s64.s32 	%rd16, %r5;
	and.b32  	%r61, %r1, 3;
	cvt.u64.u32 	%rd17, %r61;
	add.s64 	%rd18, %rd16, %rd17;
	shl.b64 	%rd19, %rd18, 4;
	add.s64 	%rd4, %rd13, %rd19;
	add.s64 	%rd6, %rd15, %rd19;
	shl.b32 	%r62, %r4, 4;
	mov.u32 	%r63, _ZZ14mma_matmul_3_2PK6__halfS1_PfiiiE2Bs;
	add.s32 	%r64, %r63, %r62;
	mov.u32 	%r65, _ZZ14mma_matmul_3_2PK6__halfS1_PfiiiE2As;
	add.s32 	%r66, %r65, %r62;
	shl.b32 	%r67, %r34, 3;
	shl.b32 	%r68, %r2, 9;
	shl.b32 	%r69, %r3, 7;
	or.b32  	%r70, %r68, %r69;
	add.s32 	%r35, %r66, %r70;
	// begin inline asm
	cp.async.cg.shared.global.L2::128B [%r35], [%rd4], 16;

	// end inline asm
	mul.wide.s32 	%rd20, %r67, 16;
	add.s64 	%rd5, %rd4, %rd20;
	add.s32 	%r36, %r35, 4096;
	// begin inline asm
	cp.async.cg.shared.global.L2::128B [%r36], [%rd5], 16;

	// end inline asm
	add.s32 	%r37, %r64, %r70;
	// begin inline asm
	cp.async.cg.shared.global.L2::128B [%r37], [%rd6], 16;

	// end inline asm
	add.s64 	%rd7, %rd6, %rd20;
	add.s32 	%r38, %r37, 4096;
	// begin inline asm
	cp.async.cg.shared.global.L2::128B [%r38], [%rd7], 16;

	// end inline asm
	// begin inline asm
	cp.async.commit_group;

	// end inline asm
	add.s64 	%rd8, %rd4, 64;
	add.s32 	%r39, %r35, 8192;
	// begin inline asm
	cp.async.cg.shared.global.L2::128B [%r39], [%rd8], 16;

	// end inline asm
	add.s64 	%rd9, %rd5, 64;
	add.s32 	%r40, %r35, 12288;
	// begin inline asm
	cp.async.cg.shared.global.L2::128B [%r40], [%rd9], 16;

	// end inline asm
	add.s64 	%rd10, %rd6, 64;
	add.s32 	%r41, %r37, 8192;
	// begin inline asm
	cp.async.cg.shared.global.L2::128B [%r41], [%rd10], 16;

	// end inline asm
	add.s64 	%rd11, %rd7, 64;
	add.s32 	%r42, %r37, 12288;
	// begin inline asm
	cp.async.cg.shared.global.L2::128B [%r42], [%rd11], 16;

	// end inline asm
	// begin inline asm
	cp.async.commit_group;

	// end inline asm
	setp.lt.s32 	%p1, %r34, 32;
	mov.f32 	%f451, 0f00000000;
	mov.f32 	%f452, %f451;
	mov.f32 	%f453, %f451;
	mov.f32 	%f454, %f451;
	mov.f32 	%f455, %f451;
	mov.f32 	%f456, %f451;
	mov.f32 	%f457, %f451;
	mov.f32 	%f458, %f451;
	mov.f32 	%f459, %f451;
	mov.f32 	%f460, %f451;
	mov.f32 	%f461, %f451;
	mov.f32 	%f462, %f451;
	mov.f32 	%f463, %f451;
	mov.f32 	%f464, %f451;
	mov.f32 	%f465, %f451;
	mov.f32 	%f466, %f451;
	mov.f32 	%f467, %f451;
	mov.f32 	%f468, %f451;
	mov.f32 	%f469, %f451;
	mov.f32 	%f470, %f451;
	mov.f32 	%f471, %f451;
	mov.f32 	%f472, %f451;
	mov.f32 	%f473, %f451;
	mov.f32 	%f474, %f451;
	mov.f32 	%f475, %f451;
	mov.f32 	%f476, %f451;
	mov.f32 	%f477, %f451;
	mov.f32 	%f478, %f451;
	mov.f32 	%f479, %f451;
	mov.f32 	%f480, %f451;
	mov.f32 	%f481, %f451;
	mov.f32 	%f482, %f451;
	mov.f32 	%f483, %f451;
	mov.f32 	%f484, %f451;
	mov.f32 	%f485, %f451;
	mov.f32 	%f486, %f451;
	mov.f32 	%f487, %f451;
	mov.f32 	%f488, %f451;
	mov.f32 	%f489, %f451;
	mov.f32 	%f490, %f451;
	mov.f32 	%f491, %f451;
	mov.f32 	%f492, %f451;
	mov.f32 	%f493, %f451;
	mov.f32 	%f494, %f451;
	mov.f32 	%f495, %f451;
	mov.f32 	%f496, %f451;
	mov.f32 	%f497, %f451;
	mov.f32 	%f498, %f451;
	mov.f32 	%f499, %f451;
	mov.f32 	%f500, %f451;
	mov.f32 	%f501, %f451;
	mov.f32 	%f502, %f451;
	mov.f32 	%f503, %f451;
	mov.f32 	%f504, %f451;
	mov.f32 	%f505, %f451;
	mov.f32 	%f506, %f451;
	mov.f32 	%f507, %f451;
	mov.f32 	%f508, %f451;
	mov.f32 	%f509, %f451;
	mov.f32 	%f510, %f451;
	mov.f32 	%f511, %f451;
	mov.f32 	%f512, %f451;
	mov.f32 	%f513, %f451;
	mov.f32 	%f514, %f451;
	@%p1 bra 	$L__BB2_3;
	ld.param.u32 	%r571, [_Z14mma_matmul_3_2PK6__halfS1_Pfiii_param_5];
	shr.u32 	%r73, %r1, 1;
	shl.b32 	%r74, %r1, 2;
	and.b32  	%r75, %r74, 4;
	and.b32  	%r76, %r73, 3;
	or.b32  	%r77, %r3, %r75;
	xor.b32  	%r78, %r77, %r76;
	shr.s32 	%r79, %r571, 31;
	shr.u32 	%r80, %r79, 27;
	add.s32 	%r81, %r571, %r80;
	shr.s32 	%r82, %r81, 5;
	neg.s32 	%r581, %r82;
	shl.b32 	%r83, %r1, 5;
	and.b32  	%r84, %r83, -4096;
	add.s32 	%r579, %r84, %r65;
	shl.b32 	%r86, %r1, 6;
	and.b32  	%r87, %r86, 896;
	add.s32 	%r580, %r579, %r87;
	shl.b32 	%r88, %r78, 4;
	cvt.u16.u32 	%rs1, %r2;
	and.b16  	%rs2, %rs1, 3;
	mul.wide.u16 	%r89, %rs2, 2048;
	add.s32 	%r91, %r89, %r63;
	and.b32  	%r92, %r86, 384;
	add.s32 	%r578, %r91, %r92;
	add.s32 	%r577, %r578, %r88;
	xor.b32  	%r93, %r88, 32;
	add.s32 	%r576, %r578, %r93;
	or.b32  	%r574, %r70, %r62;
	mov.f32 	%f451, 0f00000000;
	mov.b32 	%r575, 2;
	mov.b32 	%r573, 0;
	mov.u32 	%r582, %r573;
$L__BB2_2:
	ld.param.u32 	%r572, [_Z14mma_matmul_3_2PK6__halfS1_Pfiii_param_5];
	ld.param.u64 	%rd57, [_Z14mma_matmul_3_2PK6__halfS1_Pfiii_param_1];
	ld.param.u64 	%rd56, [_Z14mma_matmul_3_2PK6__halfS1_Pfiii_param_0];
	shl.b32 	%r486, %r572, 3;
	mul.hi.u32 	%r487, %r582, -1431655765;
	shr.u32 	%r488, %r487, 1;
	mul.lo.s32 	%r489, %r488, -24576;
	mul.hi.u32 	%r490, %r575, -1431655765;
	shr.u32 	%r491, %r490, 1;
	mul.lo.s32 	%r492, %r491, -24576;
	// begin inline asm
	cp.async.wait_group 1;

	// end inline asm
	bar.sync 	0;
	shr.u32 	%r501, %r52, 4;
	or.b32  	%r504, %r501, %r75;
	xor.b32  	%r506, %r504, %r76;
	shl.b32 	%r507, %r506, 4;
	or.b32  	%r508, %r87, %r507;
	add.s32 	%r509, %r508, %r579;
	add.s32 	%r102, %r509, %r489;
	// begin inline asm
	ldmatrix.sync.aligned.x4.m8n8.shared.b16 {%r98, %r99, %r100, %r101}, [%r102];

	// end inline asm
	xor.b32  	%r510, %r507, 32;
	or.b32  	%r511, %r87, %r510;
	add.s32 	%r512, %r511, %r579;
	add.s32 	%r107, %r512, %r489;
	// begin inline asm
	ldmatrix.sync.aligned.x4.m8n8.shared.b16 {%r103, %r104, %r105, %r106}, [%r107];

	// end inline asm
	add.s32 	%r513, %r507, %r580;
	add.s32 	%r514, %r513, %r489;
	add.s32 	%r112, %r514, 1024;
	// begin inline asm
	ldmatrix.sync.aligned.x4.m8n8.shared.b16 {%r108, %r109, %r110, %r111}, [%r112];

	// end inline asm
	add.s32 	%r515, %r510, %r580;
	add.s32 	%r516, %r515, %r489;
	add.s32 	%r117, %r516, 1024;
	// begin inline asm
	ldmatrix.sync.aligned.x4.m8n8.shared.b16 {%r113, %r114, %r115, %r116}, [%r117];

	// end inline asm
	add.s32 	%r122, %r514, 2048;
	// begin inline asm
	ldmatrix.sync.aligned.x4.m8n8.shared.b16 {%r118, %r119, %r120, %r121}, [%r122];

	// end inline asm
	add.s32 	%r127, %r516, 2048;
	// begin inline asm
	ldmatrix.sync.aligned.x4.m8n8.shared.b16 {%r123, %r124, %r125, %r126}, [%r127];

	// end inline asm
	add.s32 	%r132, %r514, 3072;
	// begin inline asm
	ldmatrix.sync.aligned.x4.m8n8.shared.b16 {%r128, %r129, %r130, %r131}, [%r132];

	// end inline asm
	add.s32 	%r137, %r516, 3072;
	// begin inline asm
	ldmatrix.sync.aligned.x4.m8n8.shared.b16 {%r133, %r134, %r135, %r136}, [%r137];

	// end inline asm
	add.s32 	%r140, %r577, %r489;
	// begin inline asm
	ldmatrix.sync.aligned.x2.m8n8.shared.b16 {%r138, %r139}, [%r140];

	// end inline asm
	add.s32 	%r143, %r576, %r489;
	// begin inline asm
	ldmatrix.sync.aligned.x2.m8n8.shared.b16 {%r141, %r142}, [%r143];

	// end inline asm
	add.s32 	%r521, %r88, %r578;
	add.s32 	%r522, %r521, %r489;
	add.s32 	%r146, %r522, 512;
	// begin inline asm
	ldmatrix.sync.aligned.x2.m8n8.shared.b16 {%r144, %r145}, [%r146];

	// end inline asm
	add.s32 	%r524, %r93, %r578;
	add.s32 	%r525, %r524, %r489;
	add.s32 	%r149, %r525, 512;
	// begin inline asm
	ldmatrix.sync.aligned.x2.m8n8.shared.b16 {%r147, %r148}, [%r149];

	// end inline asm
	add.s32 	%r152, %r522, 1024;
	// begin inline asm
	ldmatrix.sync.aligned.x2.m8n8.shared.b16 {%r150, %r151}, [%r152];

	// end inline asm
	add.s32 	%r155, %r525, 1024;
	// begin inline asm
	ldmatrix.sync.aligned.x2.m8n8.shared.b16 {%r153, %r154}, [%r155];

	// end inline asm
	add.s32 	%r158, %r522, 1536;
	// begin inline asm
	ldmatrix.sync.aligned.x2.m8n8.shared.b16 {%r156, %r157}, [%r158];

	// end inline asm
	add.s32 	%r161, %r525, 1536;
	// begin inline asm
	ldmatrix.sync.aligned.x2.m8n8.shared.b16 {%r159, %r160}, [%r161];

	// end inline asm
	min.s32 	%r526, %r573, 500;
	mul.lo.s32 	%r528, %r43, %r572;
	shl.b32 	%r529, %r528, 7;
	mul.wide.s32 	%rd25, %r529, 2;
	add.s64 	%rd26, %rd56, %rd25;
	add.s64 	%rd31, %rd26, %rd19;
	mul.wide.s32 	%rd32, %r526, 16;
	add.s64 	%rd33, %rd31, %rd32;
	add.s64 	%rd21, %rd33, 128;
	add.s32 	%r532, %r65, %r574;
	add.s32 	%r533, %r532, %r492;
	add.s32 	%r162, %r533, 16384;
	// begin inline asm
	cp.async.cg.shared.global.L2::128B [%r162], [%rd21], 16;

	// end inline asm
	mul.wide.u32 	%rd34, %r486, 16;
	add.s64 	%rd22, %rd21, %rd34;
	add.s32 	%r163, %r533, 20480;
	// begin inline asm
	cp.async.cg.shared.global.L2::128B [%r163], [%rd22], 16;

	// end inline asm
	mul.lo.s32 	%r535, %r44, %r572;
	shl.b32 	%r536, %r535, 7;
	mul.wide.s32 	%rd35, %r536, 2;
	add.s64 	%rd36, %rd57, %rd35;
	add.s64 	%rd37, %rd36, %rd19;
	add.s64 	%rd38, %rd37, %rd32;
	add.s64 	%rd23, %rd38, 128;
	add.s32 	%r538, %r63, %r574;
	add.s32 	%r539, %r538, %r492;
	add.s32 	%r164, %r539, 16384;
	// begin inline asm
	cp.async.cg.shared.global.L2::128B [%r164], [%rd23], 16;

	// end inline asm
	add.s64 	%rd24, %rd23, %rd34;
	add.s32 	%r165, %r539, 20480;
	// begin inline asm
	cp.async.cg.shared.global.L2::128B [%r165], [%rd24], 16;

	// end inline asm
	// begin inline asm
	cp.async.commit_group;

	// end inline asm
	mov.b32 	%r485, 0;
	// begin inline asm
	mma.sync.aligned.m16n8k16.row.col.f16.f16.f16.f16 {%r166,%r167}, {%r98,%r99,%r100,%r101}, {%r138,%r139}, {%r485,%r485};

	// end inline asm
	// begin inline asm
	mma.sync.aligned.m16n8k16.row.col.f16.f16.f16.f16 {%r176,%r177}, {%r103,%r104,%r105,%r106}, {%r141,%r142}, {%r485,%r485};

	// end inline asm
	mov.b32 	{%rs3, %rs4}, %r166;
	// begin inline asm
	{  cvt.f32.f16 %f195, %rs3;}

	// end inline asm
	add.f32 	%f323, %f195, %f514;
	// begin inline asm
	{  cvt.f32.f16 %f196, %rs4;}

	// end inline asm
	add.f32 	%f324, %f196, %f513;
	mov.b32 	{%rs5, %rs6}, %r167;
	// begin inline asm
	{  cvt.f32.f16 %f197, %rs5;}

	// end inline asm
	add.f32 	%f325, %f197, %f512;
	// begin inline asm
	{  cvt.f32.f16 %f198, %rs6;}

	// end inline asm
	add.f32 	%f326, %f198, %f511;
	mov.b32 	{%rs7, %rs8}, %r176;
	// begin inline asm
	{  cvt.f32.f16 %f199, %rs7;}

	// end inline asm
	add.f32 	%f514, %f199, %f323;
	// begin inline asm
	{  cvt.f32.f16 %f200, %rs8;}

	// end inline asm
	add.f32 	%f513, %f200, %f324;
	mov.b32 	{%rs9, %rs10}, %r177;
	// begin inline asm
	{  cvt.f32.f16 %f201, %rs9;}

	// end inline asm
	add.f32 	%f512, %f201, %f325;
	// begin inline asm
	{  cvt.f32.f16 %f202, %rs10;}

	// end inline asm
	add.f32 	%f511, %f202, %f326;
	// begin inline asm
	mma.sync.aligned.m16n8k16.row.col.f16.f16.f16.f16 {%r186,%r187}, {%r98,%r99,%r100,%r101}, {%r144,%r145}, {%r485,%r485};

	// end inline asm
	// begin inline asm
	mma.sync.aligned.m16n8k16.row.col.f16.f16.f16.f16 {%r196,%r197}, {%r103,%r104,%r105,%r106}, {%r147,%r148}, {%r485,%r485};

	// end inline asm
	mov.b32 	{%rs11, %rs12}, %r186;
	// begin inline asm
	{  cvt.f32.f16 %f203, %rs11;}

	// end inline asm
	add.f32 	%f327, %f203, %f510;
	// begin inline asm
	{  cvt.f32.f16 %f204, %rs12;}

	// end inline asm
	add.f32 	%f328, %f204, %f509;
	mov.b32 	{%rs13, %rs14}, %r187;
	// begin inline asm
	{  cvt.f32.f16 %f205, %rs13;}

	// end inline asm
	add.f32 	%f329, %f205, %f508;
	// begin inline asm
	{  cvt.f32.f16 %f206, %rs14;}

	// end inline asm
	add.f32 	%f330, %f206, %f507;
	mov.b32 	{%rs15, %rs16}, %r196;
	// begin inline asm
	{  cvt.f32.f16 %f207, %rs15;}

	// end inline asm
	add.f32 	%f510, %f207, %f327;
	// begin inline asm
	{  cvt.f32.f16 %f208, %rs16;}

	// end inline asm
	add.f32 	%f509, %f208, %f328;
	mov.b32 	{%rs17, %rs18}, %r197;
	// begin inline asm
	{  cvt.f32.f16 %f209, %rs17;}

	// end inline asm
	add.f32 	%f508, %f209, %f329;
	// begin inline asm
	{  cvt.f32.f16 %f210, %rs18;}

	// end inline asm
	add.f32 	%f507, %f210, %f330;
	// begin inline asm
	mma.sync.aligned.m16n8k16.row.col.f16.f16.f16.f16 {%r206,%r207}, {%r98,%r99,%r100,%r101}, {%r150,%r151}, {%r485,%r485};

	// end inline asm
	// begin inline asm
	mma.sync.aligned.m16n8k16.row.col.f16.f16.f16.f16 {%r216,%r217}, {%r103,%r104,%r105,%r106}, {%r153,%r154}, {%r485,%r485};

	// end inline asm
	mov.b32 	{%rs19, %rs20}, %r206;
	// begin inline asm
	{  cvt.f32.f16 %f211, %rs19;}

	// end inline asm
	add.f32 	%f331, %f211, %f506;
	// begin inline asm
	{  cvt.f32.f16 %f212, %rs20;}

	// end inline asm
	add.f32 	%f332, %f212, %f505;
	mov.b32 	{%rs21, %rs22}, %r207;
	// begin inline asm
	{  cvt.f32.f16 %f213, %rs21;}

	// end inline asm
	add.f32 	%f333, %f213, %f504;
	// begin inline asm
	{  cvt.f32.f16 %f214, %rs22;}

	// end inline asm
	add.f32 	%f334, %f214, %f503;
	mov.b32 	{%rs23, %rs24}, %r216;
	// begin inline asm
	{  cvt.f32.f16 %f215, %rs23;}

	// end inline asm
	add.f32 	%f506, %f215, %f331;
	// begin inline asm
	{  cvt.f32.f16 %f216, %rs24;}

	// end inline asm
	add.f32 	%f505, %f216, %f332;
	mov.b32 	{%rs25, %rs26}, %r217;
	// begin inline asm
	{  cvt.f32.f16 %f217, %rs25;}

	// end inline asm
	add.f32 	%f504, %f217, %f333;
	// begin inline asm
	{  cvt.f32.f16 %f218, %rs26;}

	// end inline asm
	add.f32 	%f503, %f218, %f334;
	// begin inline asm
	mma.sync.aligned.m16n8k16.row.col.f16.f16.f16.f16 {%r226,%r227}, {%r98,%r99,%r100,%r101}, {%r156,%r157}, {%r485,%r485};

	// end inline asm
	// begin inline asm
	mma.sync.aligned.m16n8k16.row.col.f16.f16.f16.f16 {%r236,%r237}, {%r103,%r104,%r105,%r106}, {%r159,%r160}, {%r485,%r485};

	// end inline asm
	mov.b32 	{%rs27, %rs28}, %r226;
	// begin inline asm
	{  cvt.f32.f16 %f219, %rs27;}

	// end inline asm
	add.f32 	%f335, %f219, %f502;
	// begin inline asm
	{  cvt.f32.f16 %f220, %rs28;}

	// end inline asm
	add.f32 	%f336, %f220, %f501;
	mov.b32 	{%rs29, %rs30}, %r227;
	// begin inline asm
	{  cvt.f32.f16 %f221, %rs29;}

	// end inline asm
	add.f32 	%f337, %f221, %f500;
	// begin inline asm
	{  cvt.f32.f16 %f222, %rs30;}

	// end inline asm
	add.f32 	%f338, %f222, %f499;
	mov.b32 	{%rs31, %rs32}, %r236;
	// begin inline asm
	{  cvt.f32.f16 %f223, %rs31;}

	// end inline asm
	add.f32 	%f502, %f223, %f335;
	// begin inline asm
	{  cvt.f32.f16 %f224, %rs32;}

	// end inline asm
	add.f32 	%f501, %f224, %f336;
	mov.b32 	{%rs33, %rs34}, %r237;
	// begin inline asm
	{  cvt.f32.f16 %f225, %rs33;}

	// end inline asm
	add.f32 	%f500, %f225, %f337;
	// begin inline asm
	{  cvt.f32.f16 %f226, %rs34;}

	// end inline asm
	add.f32 	%f499, %f226, %f338;
	// begin inline asm
	mma.sync.aligned.m16n8k16.row.col.f16.f16.f16.f16 {%r246,%r247}, {%r108,%r109,%r110,%r111}, {%r138,%r139}, {%r485,%r485};

	// end inline asm
	// begin inline asm
	mma.sync.aligned.m16n8k16.row.col.f16.f16.f16.f16 {%r256,%r257}, {%r113,%r114,%r115,%r116}, {%r141,%r142}, {%r485,%r485};

	// end inline asm
	mov.b32 	{%rs35, %rs36}, %r246;
	// begin inline asm
	{  cvt.f32.f16 %f227, %rs35;}

	// end inline asm
	add.f32 	%f339, %f227, %f498;
	// begin inline asm
	{  cvt.f32.f16 %f228, %rs36;}

	// end inline asm
	add.f32 	%f340, %f228, %f497;
	mov.b32 	{%rs37, %rs38}, %r247;
	// begin inline asm
	{  cvt.f32.f16 %f229, %rs37;}

	// end inline asm
	add.f32 	%f341, %f229, %f496;
	// begin inline asm
	{  cvt.f32.f16 %f230, %rs38;}

	// end inline asm
	add.f32 	%f342, %f230, %f495;
	mov.b32 	{%rs39, %rs40}, %r256;
	// begin inline asm
	{  cvt.f32.f16 %f231, %rs39;}

	// end inline asm
	add.f32 	%f498, %f231, %f339;
	// begin inline asm
	{  cvt.f32.f16 %f232, %rs40;}

	// end inline asm
	add.f32 	%f497, %f232, %f340;
	mov.b32 	{%rs41, %rs42}, %r257;
	// begin inline asm
	{  cvt.f32.f16 %f233, %rs41;}

	// end inline asm
	add.f32 	%f496, %f233, %f341;
	// begin inline asm
	{  cvt.f32.f16 %f234, %rs42;}

	// end inline asm
	add.f32 	%f495, %f234, %f342;
	// begin inline asm
	mma.sync.aligned.m16n8k16.row.col.f16.f16.f16.f16 {%r266,%r267}, {%r108,%r109,%r110,%r111}, {%r144,%r145}, {%r485,%r485};

	// end inline asm
	// begin inline asm
	mma.sync.aligned.m16n8k16.row.col.f16.f16.f16.f16 {%r276,%r277}, {%r113,%r114,%r115,%r116}, {%r147,%r148}, {%r485,%r485};

	// end inline asm
	mov.b32 	{%rs43, %rs44}, %r266;
	// begin inline asm
	{  cvt.f32.f16 %f235, %rs43;}

	// end inline asm
	add.f32 	%f343, %f235, %f494;
	// begin inline asm
	{  cvt.f32.f16 %f236, %rs44;}

	// end inline asm
	add.f32 	%f344, %f236, %f493;
	mov.b32 	{%rs45, %rs46}, %r267;
	// begin inline asm
	{  cvt.f32.f16 %f237, %rs45;}

	// end inline asm
	add.f32 	%f345, %f237, %f492;
	// begin inline asm
	{  cvt.f32.f16 %f238, %rs46;}

	// end inline asm
	add.f32 	%f346, %f238, %f491;
	mov.b32 	{%rs47, %rs48}, %r276;
	// begin inline asm
	{  cvt.f32.f16 %f239, %rs47;}

	// end inline asm
	add.f32 	%f494, %f239, %f343;
	// begin inline asm
	{  cvt.f32.f16 %f240, %rs48;}

	// end inline asm
	add.f32 	%f493, %f240, %f344;
	mov.b32 	{%rs49, %rs50}, %r277;
	// begin inline asm
	{  cvt.f32.f16 %f241, %rs49;}

	// end inline asm
	add.f32 	%f492, %f241, %f345;
	// begin inline asm
	{  cvt.f32.f16 %f242, %rs50;}

	// end inline asm
	add.f32 	%f491, %f242, %f346;
	// begin inline asm
	mma.sync.aligned.m16n8k16.row.col.f16.f16.f16.f16 {%r286,%r287}, {%r108,%r109,%r110,%r111}, {%r150,%r151}, {%r485,%r485};

	// end inline asm
	// begin inline asm
	mma.sync.aligned.m16n8k16.row.col.f16.f16.f16.f16 {%r296,%r297}, {%r113,%r114,%r115,%r116}, {%r153,%r154}, {%r485,%r485};

	// end inline asm
	mov.b32 	{%rs51, %rs52}, %r286;
	// begin inline asm
	{  cvt.f32.f16 %f243, %rs51;}

	// end inline asm
	add.f32 	%f347, %f243, %f490;
	// begin inline asm
	{  cvt.f32.f16 %f244, %rs52;}

	// end inline asm
	add.f32 	%f348, %f244, %f489;
	mov.b32 	{%rs53, %rs54}, %r287;
	// begin inline asm
	{  cvt.f32.f16 %f245, %rs53;}

	// end inline asm
	add.f32 	%f349, %f245, %f488;
	// begin inline asm
	{  cvt.f32.f16 %f246, %rs54;}

	// end inline asm
	add.f32 	%f350, %f246, %f487;
	mov.b32 	{%rs55, %rs56}, %r296;
	// begin inline asm
	{  cvt.f32.f16 %f247, %rs55;}

	// end inline asm
	add.f32 	%f490, %f247, %f347;
	// begin inline asm
	{  cvt.f32.f16 %f248, %rs56;}

	// end inline asm
	add.f32 	%f489, %f248, %f348;
	mov.b32 	{%rs57, %rs58}, %r297;
	// begin inline asm
	{  cvt.f32.f16 %f249, %rs57;}

	// end inline asm
	add.f32 	%f488, %f249, %f349;
	// begin inline asm
	{  cvt.f32.f16 %f250, %rs58;}

	// end inline asm
	add.f32 	%f487, %f250, %f350;
	// begin inline asm
	mma.sync.aligned.m16n8k16.row.col.f16.f16.f16.f16 {%r306,%r307}, {%r108,%r109,%r110,%r111}, {%r156,%r157}, {%r485,%r485};

	// end inline asm
	// begin inline asm
	mma.sync.aligned.m16n8k16.row.col.f16.f16.f16.f16 {%r316,%r317}, {%r113,%r114,%r115,%r116}, {%r159,%r160}, {%r485,%r485};

	// end inline asm
	mov.b32 	{%rs59, %rs60}, %r306;
	// begin inline asm
	{  cvt.f32.f16 %f251, %rs59;}

	// end inline asm
	add.f32 	%f351, %f251, %f486;
	// begin inline asm
	{  cvt.f32.f16 %f252, %rs60;}

	// end inline asm
	add.f32 	%f352, %f252, %f485;
	mov.b32 	{%rs61, %rs62}, %r307;
	// begin inline asm
	{  cvt.f32.f16 %f253, %rs61;}

	// end inline asm
	add.f32 	%f353, %f253, %f484;
	// begin inline asm
	{  cvt.f32.f16 %f254, %rs62;}

	// end inline asm
	add.f32 	%f354, %f254, %f483;
	mov.b32 	{%rs63, %rs64}, %r316;
	// begin inline asm
	{  cvt.f32.f16 %f255, %rs63;}

	// end inline asm
	add.f32 	%f486, %f255, %f351;
	// begin inline asm
	{  cvt.f32.f16 %f256, %rs64;}

	// end inline asm
	add.f32 	%f485, %f256, %f352;
	mov.b32 	{%rs65, %rs66}, %r317;
	// begin inline asm
	{  cvt.f32.f16 %f257, %rs65;}

	// end inline asm
	add.f32 	%f484, %f257, %f353;
	// begin inline asm
	{  cvt.f32.f16 %f258, %rs66;}

	// end inline asm
	add.f32 	%f483, %f258, %f354;
	// begin inline asm
	mma.sync.aligned.m16n8k16.row.col.f16.f16.f16.f16 {%r326,%r327}, {%r118,%r119,%r120,%r121}, {%r138,%r139}, {%r485,%r485};

	// end inline asm
	// begin inline asm
	mma.sync.aligned.m16n8k16.row.col.f16.f16.f16.f16 {%r336,%r337}, {%r123,%r124,%r125,%r126}, {%r141,%r142}, {%r485,%r485};

	// end inline asm
	mov.b32 	{%rs67, %rs68}, %r326;
	// begin inline asm
	{  cvt.f32.f16 %f259, %rs67;}

	// end inline asm
	add.f32 	%f355, %f259, %f482;
	// begin inline asm
	{  cvt.f32.f16 %f260, %rs68;}

	// end inline asm
	add.f32 	%f356, %f260, %f481;
	mov.b32 	{%rs69, %rs70}, %r327;
	// begin inline asm
	{  cvt.f32.f16 %f261, %rs69;}

	// end inline asm
	add.f32 	%f357, %f261, %f480;
	// begin inline asm
	{  cvt.f32.f16 %f262, %rs70;}

	// end inline asm
	add.f32 	%f358, %f262, %f479;
	mov.b32 	{%rs71, %rs72}, %r336;
	// begin inline asm
	{  cvt.f32.f16 %f263, %rs71;}

	// end inline asm
	add.f32 	%f482, %f263, %f355;
	// begin inline asm
	{  cvt.f32.f16 %f264, %rs72;}

	// end inline asm
	add.f32 	%f481, %f264, %f356;
	mov.b32 	{%rs73, %rs74}, %r337;
	// begin inline asm
	{  cvt.f32.f16 %f265, %rs73;}

	// end inline asm
	add.f32 	%f480, %f265, %f357;
	// begin inline asm
	{  cvt.f32.f16 %f266, %rs74;}

	// end inline asm
	add.f32 	%f479, %f266, %f358;
	// begin inline asm
	mma.sync.aligned.m16n8k16.row.col.f16.f16.f16.f16 {%r346,%r347}, {%r118,%r119,%r120,%r121}, {%r144,%r145}, {%r485,%r485};

	// end inline asm
	// begin inline asm
	mma.sync.aligned.m16n8k16.row.col.f16.f16.f16.f16 {%r356,%r357}, {%r123,%r124,%r125,%r126}, {%r147,%r148}, {%r485,%r485};

	// end inline asm
	mov.b32 	{%rs75, %rs76}, %r346;
	// begin inline asm
	{  cvt.f32.f16 %f267, %rs75;}

	// end inline asm
	add.f32 	%f359, %f267, %f478;
	// begin inline asm
	{  cvt.f32.f16 %f268, %rs76;}

	// end inline asm
	add.f32 	%f360, %f268, %f477;
	mov.b32 	{%rs77, %rs78}, %r347;
	// begin inline asm
	{  cvt.f32.f16 %f269, %rs77;}

	// end inline asm
	add.f32 	%f361, %f269, %f476;
	// begin inline asm
	{  cvt.f32.f16 %f270, %rs78;}

	// end inline asm
	add.f32 	%f362, %f270, %f475;
	mov.b32 	{%rs79, %rs80}, %r356;
	// begin inline asm
	{  cvt.f32.f16 %f271, %rs79;}

	// end inline asm
	add.f32 	%f478, %f271, %f359;
	// begin inline asm
	{  cvt.f32.f16 %f272, %rs80;}

	// end inline asm
	add.f32 	%f477, %f272, %f360;
	mov.b32 	{%rs81, %rs82}, %r357;
	// begin inline asm
	{  cvt.f32.f16 %f273, %rs81;}

	// end inline asm
	add.f32 	%f476, %f273, %f361;
	// begin inline asm
	{  cvt.f32.f16 %f274, %rs82;}

	// end inline asm
	add.f32 	%f475, %f274, %f362;
	// begin inline asm
	mma.sync.aligned.m16n8k16.row.col.f16.f16.f16.f16 {%r366,%r367}, {%r118,%r119,%r120,%r121}, {%r150,%r151}, {%r485,%r485};

	// end inline asm
	// begin inline asm
	mma.sync.aligned.m16n8k16.row.col.f16.f16.f16.f16 {%r376,%r377}, {%r123,%r124,%r125,%r126}, {%r153,%r154}, {%r485,%r485};

	// end inline asm
	mov.b32 	{%rs83, %rs84}, %r366;
	// begin inline asm
	{  cvt.f32.f16 %f275, %rs83;}

	// end inline asm
	add.f32 	%f363, %f275, %f474;
	// begin inline asm
	{  cvt.f32.f16 %f276, %rs84;}

	// end inline asm
	add.f32 	%f364, %f276, %f473;
	mov.b32 	{%rs85, %rs86}, %r367;
	// begin inline asm
	{  cvt.f32.f16 %f277, %rs85;}

	// end inline asm
	add.f32 	%f365, %f277, %f472;
	// begin inline asm
	{  cvt.f32.f16 %f278, %rs86;}

	// end inline asm
	add.f32 	%f366, %f278, %f471;
	mov.b32 	{%rs87, %rs88}, %r376;
	// begin inline asm
	{  cvt.f32.f16 %f279, %rs87;}

	// end inline asm
	add.f32 	%f474, %f279, %f363;
	// begin inline asm
	{  cvt.f32.f16 %f280, %rs88;}

	// end inline asm
	add.f32 	%f473, %f280, %f364;
	mov.b32 	{%rs89, %rs90}, %r377;
	// begin inline asm
	{  cvt.f32.f16 %f281, %rs89;}

	// end inline asm
	add.f32 	%f472, %f281, %f365;
	// begin inline asm
	{  cvt.f32.f16 %f282, %rs90;}

	// end inline asm
	add.f32 	%f471, %f282, %f366;
	// begin inline asm
	mma.sync.aligned.m16n8k16.row.col.f16.f16.f16.f16 {%r386,%r387}, {%r118,%r119,%r120,%r121}, {%r156,%r157}, {%r485,%r485};

	// end inline asm
	// begin inline asm
	mma.sync.aligned.m16n8k16.row.col.f16.f16.f16.f16 {%r396,%r397}, {%r123,%r124,%r125,%r126}, {%r159,%r160}, {%r485,%r485};

	// end inline asm
	mov.b32 	{%rs91, %rs92}, %r386;
	// begin inline asm
	{  cvt.f32.f16 %f283, %rs91;}

	// end inline asm
	add.f32 	%f367, %f283, %f470;
	// begin inline asm
	{  cvt.f32.f16 %f284, %rs92;}

	// end inline asm
	add.f32 	%f368, %f284, %f469;
	mov.b32 	{%rs93, %rs94}, %r387;
	// begin inline asm
	{  cvt.f32.f16 %f285, %rs93;}

	// end inline asm
	add.f32 	%f369, %f285, %f468;
	// begin inline asm
	{  cvt.f32.f16 %f286, %rs94;}

	// end inline asm
	add.f32 	%f370, %f286, %f467;
	mov.b32 	{%rs95, %rs96}, %r396;
	// begin inline asm
	{  cvt.f32.f16 %f287, %rs95;}

	// end inline asm
	add.f32 	%f470, %f287, %f367;
	// begin inline asm
	{  cvt.f32.f16 %f288, %rs96;}

	// end inline asm
	add.f32 	%f469, %f288, %f368;
	mov.b32 	{%rs97, %rs98}, %r397;
	// begin inline asm
	{  cvt.f32.f16 %f289, %rs97;}

	// end inline asm
	add.f32 	%f468, %f289, %f369;
	// begin inline asm
	{  cvt.f32.f16 %f290, %rs98;}

	// end inline asm
	add.f32 	%f467, %f290, %f370;
	// begin inline asm
	mma.sync.aligned.m16n8k16.row.col.f16.f16.f16.f16 {%r406,%r407}, {%r128,%r129,%r130,%r131}, {%r138,%r139}, {%r485,%r485};

	// end inline asm
	// begin inline asm
	mma.sync.aligned.m16n8k16.row.col.f16.f16.f16.f16 {%r416,%r417}, {%r133,%r134,%r135,%r136}, {%r141,%r142}, {%r485,%r485};

	// end inline asm
	mov.b32 	{%rs99, %rs100}, %r406;
	// begin inline asm
	{  cvt.f32.f16 %f291, %rs99;}

	// end inline asm
	add.f32 	%f371, %f291, %f466;
	// begin inline asm
	{  cvt.f32.f16 %f292, %rs100;}

	// end inline asm
	add.f32 	%f372, %f292, %f465;
	mov.b32 	{%rs101, %rs102}, %r407;
	// begin inline asm
	{  cvt.f32.f16 %f293, %rs101;}

	// end inline asm
	add.f32 	%f373, %f293, %f464;
	// begin inline asm
	{  cvt.f32.f16 %f294, %rs102;}

	// end inline asm
	add.f32 	%f374, %f294, %f463;
	mov.b32 	{%rs103, %rs104}, %r416;
	// begin inline asm
	{  cvt.f32.f16 %f295, %rs103;}

	// end inline asm
	add.f32 	%f466, %f295, %f371;
	// begin inline asm
	{  cvt.f32.f16 %f296, %rs104;}

	// end inline asm
	add.f32 	%f465, %f296, %f372;
	mov.b32 	{%rs105, %rs106}, %r417;
	// begin inline asm
	{  cvt.f32.f16 %f297, %rs105;}

	// end inline asm
	add.f32 	%f464, %f297, %f373;
	// begin inline asm
	{  cvt.f32.f16 %f298, %rs106;}

	// end inline asm
	add.f32 	%f463, %f298, %f374;
	// begin inline asm
	mma.sync.aligned.m16n8k16.row.col.f16.f16.f16.f16 {%r426,%r427}, {%r128,%r129,%r130,%r131}, {%r144,%r145}, {%r485,%r485};

	// end inline asm
	// begin inline asm
	mma.sync.aligned.m16n8k16.row.col.f16.f16.f16.f16 {%r436,%r437}, {%r133,%r134,%r135,%r136}, {%r147,%r148}, {%r485,%r485};

	// end inline asm
	mov.b32 	{%rs107, %rs108}, %r426;
	// begin inline asm
	{  cvt.f32.f16 %f299, %rs107;}

	// end inline asm
	add.f32 	%f375, %f299, %f462;
	// begin inline asm
	{  cvt.f32.f16 %f300, %rs108;}

	// end inline asm
	add.f32 	%f376, %f300, %f461;
	mov.b32 	{%rs109, %rs110}, %r427;
	// begin inline asm
	{  cvt.f32.f16 %f301, %rs109;}

	// end inline asm
	add.f32 	%f377, %f301, %f460;
	// begin inline asm
	{  cvt.f32.f16 %f302, %rs110;}

	// end inline asm
	add.f32 	%f378, %f302, %f459;
	mov.b32 	{%rs111, %rs112}, %r436;
	// begin inline asm
	{  cvt.f32.f16 %f303, %rs111;}

	// end inline asm
	add.f32 	%f462, %f303, %f375;
	// begin inline asm
	{  cvt.f32.f16 %f304, %rs112;}

	// end inline asm
	add.f32 	%f461, %f304, %f376;
	mov.b32 	{%rs113, %rs114}, %r437;
	// begin inline asm
	{  cvt.f32.f16 %f305, %rs113;}

	// end inline asm
	add.f32 	%f460, %f305, %f377;
	// begin inline asm
	{  cvt.f32.f16 %f306, %rs114;}

	// end inline asm
	add.f32 	%f459, %f306, %f378;
	// begin inline asm
	mma.sync.aligned.m16n8k16.row.col.f16.f16.f16.f16 {%r446,%r447}, {%r128,%r129,%r130,%r131}, {%r150,%r151}, {%r485,%r485};

	// end inline asm
	// begin inline asm
	mma.sync.aligned.m16n8k16.row.col.f16.f16.f16.f16 {%r456,%r457}, {%r133,%r134,%r135,%r136}, {%r153,%r154}, {%r485,%r485};

	// end inline asm
	mov.b32 	{%rs115, %rs116}, %r446;
	// begin inline asm
	{  cvt.f32.f16 %f307, %rs115;}

	// end inline asm
	add.f32 	%f379, %f307, %f458;
	// begin inline asm
	{  cvt.f32.f16 %f308, %rs116;}

	// end inline asm
	add.f32 	%f380, %f308, %f457;
	mov.b32 	{%rs117, %rs118}, %r447;
	// begin inline asm
	{  cvt.f32.f16 %f309, %rs117;}

	// end inline asm
	add.f32 	%f381, %f309, %f456;
	// begin inline asm
	{  cvt.f32.f16 %f310, %rs118;}

	// end inline asm
	add.f32 	%f382, %f310, %f455;
	mov.b32 	{%rs119, %rs120}, %r456;
	// begin inline asm
	{  cvt.f32.f16 %f311, %rs119;}

	// end inline asm
	add.f32 	%f458, %f311, %f379;
	// begin inline asm
	{  cvt.f32.f16 %f312, %rs120;}

	// end inline asm
	add.f32 	%f457, %f312, %f380;
	mov.b32 	{%rs121, %rs122}, %r457;
	// begin inline asm
	{  cvt.f32.f16 %f313, %rs121;}

	// end inline asm
	add.f32 	%f456, %f313, %f381;
	// begin inline asm
	{  cvt.f32.f16 %f314, %rs122;}

	// end inline asm
	add.f32 	%f455, %f314, %f382;
	// begin inline asm
	mma.sync.aligned.m16n8k16.row.col.f16.f16.f16.f16 {%r466,%r467}, {%r128,%r129,%r130,%r131}, {%r156,%r157}, {%r485,%r485};

	// end inline asm
	// begin inline asm
	mma.sync.aligned.m16n8k16.row.col.f16.f16.f16.f16 {%r476,%r477}, {%r133,%r134,%r135,%r136}, {%r159,%r160}, {%r485,%r485};

	// end inline asm
	mov.b32 	{%rs123, %rs124}, %r466;
	// begin inline asm
	{  cvt.f32.f16 %f315, %rs123;}

	// end inline asm
	add.f32 	%f383, %f315, %f454;
	// begin inline asm
	{  cvt.f32.f16 %f316, %rs124;}

	// end inline asm
	add.f32 	%f384, %f316, %f453;
	mov.b32 	{%rs125, %rs126}, %r467;
	// begin inline asm
	{  cvt.f32.f16 %f317, %rs125;}

	// end inline asm
	add.f32 	%f385, %f317, %f452;
	// begin inline asm
	{  cvt.f32.f16 %f318, %rs126;}

	// end inline asm
	add.f32 	%f386, %f318, %f451;
	mov.b32 	{%rs127, %rs128}, %r476;
	// begin inline asm
	{  cvt.f32.f16 %f319, %rs127;}

	// end inline asm
	add.f32 	%f454, %f319, %f383;
	// begin inline asm
	{  cvt.f32.f16 %f320, %rs128;}

	// end inline asm
	add.f32 	%f453, %f320, %f384;
	mov.b32 	{%rs129, %rs130}, %r477;
	// begin inline asm
	{  cvt.f32.f16 %f321, %rs129;}

	// end inline asm
	add.f32 	%f452, %f321, %f385;
	// begin inline asm
	{  cvt.f32.f16 %f322, %rs130;}

	// end inline asm
	add.f32 	%f451, %f322, %f386;
	add.s32 	%r582, %r582, 1;
	add.s32 	%r581, %r581, 1;
	setp.eq.s32 	%p2, %r581, 0;
	add.s32 	%r580, %r580, 8192;
	add.s32 	%r579, %r579, 8192;
	add.s32 	%r578, %r578, 8192;
	add.s32 	%r577, %r577, 8192;
	add.s32 	%r576, %r576, 8192;
	add.s32 	%r575, %r575, 1;
	add.s32 	%r574, %r574, 8192;
	add.s32 	%r573, %r573, 4;
	@%p2 bra 	$L__BB2_3;
	bra.uni 	$L__BB2_2;
$L__BB2_3:
	ld.param.u32 	%r570, [_Z14mma_matmul_3_2PK6__halfS1_Pfiii_param_4];
	ld.param.u64 	%rd58, [_Z14mma_matmul_3_2PK6__halfS1_Pfiii_param_2];
	cvta.to.global.u64 	%rd39, %rd58;
	shr.u32 	%r544, %r1, 1;
	and.b32  	%r545, %r544, 131008;
	shl.b32 	%r549, %r43, 7;
	or.b32  	%r550, %r55, %r549;
	add.s32 	%r551, %r550, %r545;
	and.b32  	%r552, %r544, 48;
	or.b32  	%r554, %r552, %r61;
	shl.b32 	%r555, %r554, 1;
	shl.b32 	%r557, %r44, 7;
	or.b32  	%r558, %r557, %r555;
	mad.lo.s32 	%r559, %r551, %r570, %r558;
	shl.b32 	%r560, %r570, 3;
	add.s32 	%r561, %r559, %r560;
	mul.wide.s32 	%rd40, %r559, 4;
	add.s64 	%rd41, %rd39, %rd40;
	mul.wide.s32 	%rd42, %r561, 4;
	add.s64 	%rd43, %rd39, %rd42;
	st.global.v2.f32 	[%rd41], {%f514, %f513};
	st.global.v2.f32 	[%rd43], {%f512, %f511};
	st.global.v2.f32 	[%rd41+32], {%f510, %f509};
	st.global.v2.f32 	[%rd43+32], {%f508, %f507};
	st.global.v2.f32 	[%rd41+64], {%f506, %f505};
	st.global.v2.f32 	[%rd43+64], {%f504, %f503};
	st.global.v2.f32 	[%rd41+96], {%f502, %f501};
	st.global.v2.f32 	[%rd43+96], {%f500, %f499};
	shl.b32 	%r562, %r570, 4;
	add.s32 	%r563, %r559, %r562;
	add.s32 	%r564, %r563, %r560;
	mul.wide.s32 	%rd44, %r563, 4;
	add.s64 	%rd45, %rd39, %rd44;
	mul.wide.s32 	%rd46, %r564, 4;
	add.s64 	%rd47, %rd39, %rd46;
	st.global.v2.f32 	[%rd45], {%f498, %f497};
	st.global.v2.f32 	[%rd47], {%f496, %f495};
	st.global.v2.f32 	[%rd45+32], {%f494, %f493};
	st.global.v2.f32 	[%rd47+32], {%f492, %f491};
	st.global.v2.f32 	[%rd45+64], {%f490, %f489};
	st.global.v2.f32 	[%rd47+64], {%f488, %f487};
	st.global.v2.f32 	[%rd45+96], {%f486, %f485};
	st.global.v2.f32 	[%rd47+96], {%f484, %f483};
	shl.b32 	%r565, %r570, 5;
	add.s32 	%r566, %r559, %r565;
	add.s32 	%r567, %r566, %r560;
	mul.wide.s32 	%rd48, %r566, 4;
	add.s64 	%rd49, %rd39, %rd48;
	mul.wide.s32 	%rd50, %r567, 4;
	add.s64 	%rd51, %rd39, %rd50;
	st.global.v2.f32 	[%rd49], {%f482, %f481};
	st.global.v2.f32 	[%rd51], {%f480, %f479};
	st.global.v2.f32 	[%rd49+32], {%f478, %f477};
	st.global.v2.f32 	[%rd51+32], {%f476, %f475};
	st.global.v2.f32 	[%rd49+64], {%f474, %f473};
	st.global.v2.f32 	[%rd51+64], {%f472, %f471};
	st.global.v2.f32 	[%rd49+96], {%f470, %f469};
	st.global.v2.f32 	[%rd51+96], {%f468, %f467};
	add.s32 	%r568, %r566, %r562;
	add.s32 	%r569, %r568, %r560;
	mul.wide.s32 	%rd52, %r568, 4;
	add.s64 	%rd53, %rd39, %rd52;
	mul.wide.s32 	%rd54, %r569, 4;
	add.s64 	%rd55, %rd39, %rd54;
	st.global.v2.f32 	[%rd53], {%f466, %f465};
	st.global.v2.f32 	[%rd55], {%f464, %f463};
	st.global.v2.f32 	[%rd53+32], {%f462, %f461};
	st.global.v2.f32 	[%rd55+32], {%f460, %f459};
	st.global.v2.f32 	[%rd53+64], {%f458, %f457};
	st.global.v2.f32 	[%rd55+64], {%f456, %f455};
	st.global.v2.f32 	[%rd53+96], {%f454, %f453};
	st.global.v2.f32 	[%rd55+96], {%f452, %f451};
	ret;

}
	// .globl	_Z14mma_matmul_3_3PK6__halfS1_Pfiii
.visible .entry _Z14mma_matmul_3_3PK6__halfS1_Pfiii(
	.param .u64 .ptr .align 1 _Z14mma_matmul_3_3PK6__halfS1_Pfiii_param_0,
	.param .u64 .ptr .align 1 _Z14mma_matmul_3_3PK6__halfS1_Pfiii_param_1,
	.param .u64 .ptr .align 1 _Z14mma_matmul_3_3PK6__halfS1_Pfiii_param_2,
	.param .u32 _Z14mma_matmul_3_3PK6__halfS1_Pfiii_param_3,
	.param .u32 _Z14mma_matmul_3_3PK6__halfS1_Pfiii_param_4,
	.param .u32 _Z14mma_matmul_3_3PK6__halfS1_Pfiii_param_5
)
.maxntid 256
{
	.reg .pred 	%p<6>;
	.reg .b16 	%rs<65>;
	.reg .b32 	%r<1655>;
	.reg .b32 	%f<65>;
	.reg .b64 	%rd<64>;
	// demoted variable
	.shared .align 16 .b8 _ZZ14mma_matmul_3_3PK6__halfS1_PfiiiE2As[24576];
	// demoted variable
	.shared .align 16 .b8 _ZZ14mma_matmul_3_3PK6__halfS1_PfiiiE2Bs[24576];
	ld.param.u64 	%rd12, [_Z14mma_matmul_3_3PK6__halfS1_Pfiii_param_0];
	ld.param.u64 	%rd13, [_Z14mma_matmul_3_3PK6__halfS1_Pfiii_param_1];
	ld.param.u32 	%r172, [_Z14mma_matmul_3_3PK6__halfS1_Pfiii_param_5];
	mov.u32 	%r182, %ctaid.y;
	mov.u32 	%r183, %ctaid.x;
	mul.lo.s32 	%r184, %r182, %r172;
	shl.b32 	%r185, %r184, 7;
	mul.wide.s32 	%rd14, %r185, 2;
	add.s64 	%rd15, %rd12, %rd14;
	mul.lo.s32 	%r186, %r183, %r172;
	shl.b32 	%r187, %r186, 7;
	mul.wide.s32 	%rd16, %r187, 2;
	add.s64 	%rd17, %rd13, %rd16;
	mov.u32 	%r188, %tid.y;
	mov.u32 	%r189, %ntid.x;
	mov.u32 	%r190, %tid.x;
	mad.lo.s32 	%r1, %r188, %r189, %r190;
	shr.u32 	%r191, %r1, 5;
	and.b32  	%r2, %r1, 31;
	shr.u32 	%r3, %r2, 3;
	and.b32  	%r192, %r1, 7;
	xor.b32  	%r193, %r3, %r192;
	shl.b32 	%r194, %r191, 3;
	shr.u32 	%r195, %r2, 2;
	or.b32  	%r196, %r194, %r195;
	mul.lo.s32 	%r197, %r172, %r196;
	shr.s32 	%r198, %r197, 31;
	shr.u32 	%r199, %r198, 29;
	add.s32 	%r200, %r197, %r199;
	shr.s32 	%r201, %r200, 3;
	cvt.s64.s32 	%rd18, %r201;
	and.b32  	%r202, %r1, 3;
	cvt.u64.u32 	%rd19, %r202;
	add.s64 	%rd20, %rd18, %rd19;
	shl.b64 	%rd21, %rd20, 4;
	add.s64 	%rd4, %rd15, %rd21;
	add.s64 	%rd6, %rd17, %rd21;
	shl.b32 	%r203, %r193, 4;
	mov.u32 	%r204, _ZZ14mma_matmul_3_3PK6__halfS1_PfiiiE2Bs;
	add.s32 	%r205, %r204, %r203;
	mov.u32 	%r206, _ZZ14mma_matmul_3_3PK6__halfS1_PfiiiE2As;
	add.s32 	%r207, %r206, %r203;
	shl.b32 	%r208, %r172, 3;
	shl.b32 	%r209, %r191, 9;
	shl.b32 	%r210, %r3, 7;
	or.b32  	%r211, %r209, %r210;
	add.s32 	%r173, %r207, %r211;
	// begin inline asm
	cp.async.cg.shared.global.L2::128B [%r173], [%rd4], 16;

	// end inline asm
	mul.wide.s32 	%rd22, %r208, 16;
	add.s64 	%rd5, %rd4, %rd22;
	add.s32 	%r174, %r173, 4096;
	// begin inline asm
	cp.async.cg.shared.global.L2::128B [%r174], [%rd5], 16;

	// end inline asm
	add.s32 	%r175, %r205, %r211;
	// begin inline asm
	cp.async.cg.shared.global.L2::128B [%r175], [%rd6], 16;

	// end inline asm
	add.s64 	%rd7, %rd6, %rd22;
	add.s32 	%r176, %r175, 4096;
	// begin inline asm
	cp.async.cg.shared.global.L2::128B [%r176], [%rd7], 16;

	// end inline asm
	// begin inline asm
	cp.async.commit_group;

	// end inline asm
	add.s64 	%rd8, %rd4, 64;
	add.s32 	%r177, %r173, 8192;
	// begin inline asm
	cp.async.cg.shared.global.L2::128B [%r177], [%rd8], 16;

	// end inline asm
	add.s64 	%rd9, %rd5, 64;
	add.s32 	%r178, %r173, 12288;
	// begin inline asm
	cp.async.cg.shared.global.L2::128B [%r178], [%rd9], 16;

	// end inline asm
	add.s64 	%rd10, %rd6, 64;
	add.s32 	%r179, %r175, 8192;
	// begin inline asm
	cp.async.cg.shared.global.L2::128B [%r179], [%rd10], 16;

	// end inline asm
	add.s64 	%rd11, %rd7, 64;
	add.s32 	%r180, %r175, 12288;
	// begin inline asm
	cp.async.cg.shared.global.L2::128B [%r180], [%rd11], 16;

	// end inline asm
	// begin inline asm
	cp.async.commit_group;

	// end inline asm
	shr.s32 	%r212, %r172, 31;
	shr.u32 	%r213, %r212, 27;
	add.s32 	%r214, %r172, %r213;
	shr.s32 	%r4, %r214, 5;
	setp.lt.s32 	%p1, %r172, 32;
	mov.b32 	%r1622, 0;
	mov.u32 	%r1623, %r1622;
	mov.u32 	%r1624, %r1622;
	mov.u32 	%r1625, %r1622;
	mov.u32 	%r1626, %r1622;
	mov.u32 	%r1627, %r1622;
	mov.u32 	%r1628, %r1622;
	mov.u32 	%r1629, %r1622;
	mov.u32 	%r1630, %r1622;
	mov.u32 	%r1631, %r1622;
	mov.u32 	%r1632, %r1622;
	mov.u32 	%r1633, %r1622;
	mov.u32 	%r1634, %r1622;
	mov.u32 	%r1635, %r1622;
	mov.u32 	%r1636, %r1622;
	mov.u32 	%r1637, %r1622;
	mov.u32 	%r1638, %r1622;
	mov.u32 	%r1639, %r1622;
	mov.u32 	%r1640, %r1622;
	mov.u32 	%r1641, %r1622;
	mov.u32 	%r1642, %r1622;
	mov.u32 	%r1643, %r1622;
	mov.u32 	%r1644, %r1622;
	mov.u32 	%r1645, %r1622;
	mov.u32 	%r1646, %r1622;
	mov.u32 	%r1647, %r1622;
	mov.u32 	%r1648, %r1622;
	mov.u32 	%r1649, %r1622;
	mov.u32 	%r1650, %r1622;
	mov.u32 	%r1651, %r1622;
	mov.u32 	%r1652, %r1622;
	mov.u32 	%r1653, %r1622;
	@%p1 bra 	$L__BB3_6;
	ld.param.u32 	%r1554, [_Z14mma_matmul_3_3PK6__halfS1_Pfiii_param_5];
	shr.u32 	%r216, %r1, 1;
	shl.b32 	%r217, %r1, 2;
	and.b32  	%r218, %r217, 4;
	and.b32  	%r219, %r216, 3;
	shr.u32 	%r220, %r2, 4;
	or.b32  	%r221, %r220, %r218;
	xor.b32  	%r222, %r221, %r219;
	or.b32  	%r223, %r3, %r218;
	xor.b32  	%r224, %r223, %r219;
	shl.b32 	%r225, %r222, 4;
	xor.b32  	%r226, %r225, 32;
	add.s32 	%r5, %r206, %r226;
	shl.b32 	%r228, %r224, 4;
	xor.b32  	%r229, %r228, 32;
	add.s32 	%r6, %r204, %r229;
	and.b32  	%r231, %r1554, 2147483616;
	setp.eq.s32 	%p2, %r231, 32;
	mov.b32 	%r1622, 0;
	mov.u32 	%r1589, %r1622;
	@%p2 bra 	$L__BB3_4;
	mov.b32 	%r1622, 0;
	mov.u32 	%r1623, %r1622;
	mov.u32 	%r1624, %r1622;
	mov.u32 	%r1625, %r1622;
	mov.u32 	%r1626, %r1622;
	mov.u32 	%r1627, %r1622;
	mov.u32 	%r1628, %r1622;
	mov.u32 	%r1629, %r1622;
	mov.u32 	%r1630, %r1622;
	mov.u32 	%r1631, %r1622;
	mov.u32 	%r1632, %r1622;
	mov.u32 	%r1633, %r1622;
	mov.u32 	%r1634, %r1622;
	mov.u32 	%r1635, %r1622;
	mov.u32 	%r1636, %r1622;
	mov.u32 	%r1637, %r1622;
	mov.u32 	%r1638, %r1622;
	mov.u32 	%r1639, %r1622;
	mov.u32 	%r1640, %r1622;
	mov.u32 	%r1641, %r1622;
	mov.u32 	%r1642, %r1622;
	mov.u32 	%r1643, %r1622;
	mov.u32 	%r1644, %r1622;
	mov.u32 	%r1645, %r1622;
	mov.u32 	%r1646, %r1622;
	mov.u32 	%r1647, %r1622;
	mov.u32 	%r1648, %r1622;
	mov.u32 	%r1649, %r1622;
	mov.u32 	%r1650, %r1622;
	mov.u32 	%r1651, %r1622;
	mov.u32 	%r1652, %r1622;
	mov.u32 	%r1653, %r1622;
	mov.u32 	%r1654, %r1622;
$L__BB3_3:
	ld.param.u32 	%r1555, [_Z14mma_matmul_3_3PK6__halfS1_Pfiii_param_5];
	shl.b32 	%r1009, %r1555, 3;
	shl.b32 	%r1010, %r1654, 2;
	add.s32 	%r137, %r1654, 2;
	mul.hi.u32 	%r1011, %r137, -1431655765;
	shr.u32 	%r1012, %r1011, 1;
	mul.lo.s32 	%r1013, %r1012, 3;
	sub.s32 	%r1014, %r137, %r1013;
	shl.b32 	%r1015, %r1014, 6;
	mul.hi.u32 	%r1016, %r1654, -1431655765;
	shr.u32 	%r1017, %r1016, 1;
	mul.lo.s32 	%r1018, %r1017, 3;
	sub.s32 	%r1019, %r1654, %r1018;
	shl.b32 	%r1020, %r1019, 6;
	// begin inline asm
	cp.async.wait_group 1;

	// end inline asm
	bar.sync 	0;
	mov.u32 	%r1021, %tid.y;
	mov.u32 	%r1022, %ntid.x;
	mov.u32 	%r1023, %tid.x;
	mad.lo.s32 	%r1024, %r1021, %r1022, %r1023;
	shr.u32 	%r1025, %r1024, 1;
	and.b32  	%r1026, %r1025, 7;
	shr.u32 	%r1027, %r1024, 2;
	and.b32  	%r1028, %r1027, 65504;
	or.b32  	%r1029, %r1026, %r1028;
	add.s32 	%r1030, %r1029, %r1020;
	and.b32  	%r1031, %r1024, 31;
	shr.u32 	%r1032, %r1031, 4;
	shl.b32 	%r1033, %r1024, 2;
	and.b32  	%r1034, %r1033, 4;
	or.b32  	%r1035, %r1032, %r1034;
	and.b32  	%r1036, %r1025, 3;
	xor.b32  	%r1037, %r1035, %r1036;
	shl.b32 	%r1038, %r1037, 4;
	mov.u32 	%r1039, _ZZ14mma_matmul_3_3PK6__halfS1_PfiiiE2As;
	add.s32 	%r1040, %r1039, %r1038;
	shl.b32 	%r1041, %r1030, 7;
	add.s32 	%r237, %r1040, %r1041;
	// begin inline asm
	ldmatrix.sync.aligned.x4.m8n8.shared.b16 {%r233, %r234, %r235, %r236}, [%r237];

	// end inline asm
	add.s32 	%r242, %r5, %r1041;
	// begin inline asm
	ldmatrix.sync.aligned.x4.m8n8.shared.b16 {%r238, %r239, %r240, %r241}, [%r242];

	// end inline asm
	add.s32 	%r247, %r237, 1024;
	// begin inline asm
	ldmatrix.sync.aligned.x4.m8n8.shared.b16 {%r243, %r244, %r245, %r246}, [%r247];

	// end inline asm
	add.s32 	%r252, %r242, 1024;
	// begin inline asm
	ldmatrix.sync.aligned.x4.m8n8.shared.b16 {%r248, %r249, %r250, %r251}, [%r252];

	// end inline asm
	add.s32 	%r257, %r237, 2048;
	// begin inline asm
	ldmatrix.sync.aligned.x4.m8n8.shared.b16 {%r253, %r254, %r255, %r256}, [%r257];

	// end inline asm
	add.s32 	%r262, %r242, 2048;
	// begin inline asm
	ldmatrix.sync.aligned.x4.m8n8.shared.b16 {%r258, %r259, %r260, %r261}, [%r262];

	// end inline asm
	add.s32 	%r267, %r237, 3072;
	// begin inline asm
	ldmatrix.sync.aligned.x4.m8n8.shared.b16 {%r263, %r264, %r265, %r266}, [%r267];

	// end inline asm
	add.s32 	%r272, %r242, 3072;
	// begin inline asm
	ldmatrix.sync.aligned.x4.m8n8.shared.b16 {%r268, %r269, %r270, %r271}, [%r272];

	// end inline asm
	and.b32  	%r1042, %r1025, 51;
	or.b32  	%r1043, %r1042, %r1020;
	shr.u32 	%r1044, %r1031, 3;
	or.b32  	%r1045, %r1044, %r1034;
	xor.b32  	%r1046, %r1045, %r1036;
	shl.b32 	%r1047, %r1046, 4;
	mov.u32 	%r1048, _ZZ14mma_matmul_3_3PK6__halfS1_PfiiiE2Bs;
	add.s32 	%r1049, %r1048, %r1047;
	shl.b32 	%r1050, %r1043, 7;
	add.s32 	%r275, %r1049, %r1050;
	// begin inline asm
	ldmatrix.sync.aligned.x2.m8n8.shared.b16 {%r273, %r274}, [%r275];

	// end inline asm
	add.s32 	%r278, %r6, %r1050;
	// begin inline asm
	ldmatrix.sync.aligned.x2.m8n8.shared.b16 {%r276, %r277}, [%r278];

	// end inline asm
	add.s32 	%r281, %r275, 512;
	// begin inline asm
	ldmatrix.sync.aligned.x2.m8n8.shared.b16 {%r279, %r280}, [%r281];

	// end inline asm
	add.s32 	%r284, %r278, 512;
	// begin inline asm
	ldmatrix.sync.aligned.x2.m8n8.shared.b16 {%r282, %r283}, [%r284];

	// end inline asm
	add.s32 	%r287, %r275, 1024;
	// begin inline asm
	ldmatrix.sync.aligned.x2.m8n8.shared.b16 {%r285, %r286}, [%r287];

	// end inline asm
	add.s32 	%r290, %r278, 1024;
	// begin inline asm
	ldmatrix.sync.aligned.x2.m8n8.shared.b16 {%r288, %r289}, [%r290];

	// end inline asm
	add.s32 	%r293, %r275, 1536;
	// begin inline asm
	ldmatrix.sync.aligned.x2.m8n8.shared.b16 {%r291, %r292}, [%r293];

	// end inline asm
	add.s32 	%r296, %r278, 1536;
	// begin inline asm
	ldmatrix.sync.aligned.x2.m8n8.shared.b16 {%r294, %r295}, [%r296];

	// end inline asm
	min.s32 	%r1051, %r1010, 500;
	mul.wide.s32 	%rd31, %r1051, 16;
	add.s64 	%rd32, %rd4, %rd31;
	add.s64 	%rd23, %rd32, 128;
	shr.u32 	%r1052, %r1024, 3;
	and.b32  	%r1053, %r1052, 536870908;
	or.b32  	%r1054, %r1053, %r1044;
	add.s32 	%r1055, %r1015, %r1054;
	and.b32  	%r1056, %r1024, 7;
	xor.b32  	%r1057, %r1044, %r1056;
	shl.b32 	%r1058, %r1057, 4;
	add.s32 	%r1059, %r1039, %r1058;
	shl.b32 	%r1060, %r1055, 7;
	add.s32 	%r297, %r1059, %r1060;
	// begin inline asm
	cp.async.cg.shared.global.L2::128B [%r297], [%rd23], 16;

	// end inline asm
	mul.wide.u32 	%rd33, %r1009, 16;
	add.s64 	%rd24, %rd23, %rd33;
	add.s32 	%r298, %r297, 4096;
	// begin inline asm
	cp.async.cg.shared.global.L2::128B [%r298], [%rd24], 16;

	// end inline asm
	add.s64 	%rd34, %rd6, %rd31;
	add.s64 	%rd25, %rd34, 128;
	add.s32 	%r1061, %r1048, %r1058;
	add.s32 	%r299, %r1061, %r1060;
	// begin inline asm
	cp.async.cg.shared.global.L2::128B [%r299], [%rd25], 16;

	// end inline asm
	add.s64 	%rd26, %rd25, %rd33;
	add.s32 	%r300, %r299, 4096;
	// begin inline asm
	cp.async.cg.shared.global.L2::128B [%r300], [%rd26], 16;

	// end inline asm
	// begin inline asm
	cp.async.commit_group;

	// end inline asm
	// begin inline asm
	mma.sync.aligned.m16n8k16.row.col.f16.f16.f16.f16 {%r301,%r302}, {%r233,%r234,%r235,%r236}, {%r273,%r274}, {%r1653,%r1652};

	// end inline asm
	// begin inline asm
	mma.sync.aligned.m16n8k16.row.col.f16.f16.f16.f16 {%r311,%r312}, {%r238,%r239,%r240,%r241}, {%r276,%r277}, {%r301,%r302};

	// end inline asm
	// begin inline asm
	mma.sync.aligned.m16n8k16.row.col.f16.f16.f16.f16 {%r321,%r322}, {%r233,%r234,%r235,%r236}, {%r279,%r280}, {%r1651,%r1650};

	// end inline asm
	// begin inline asm
	mma.sync.aligned.m16n8k16.row.col.f16.f16.f16.f16 {%r331,%r332}, {%r238,%r239,%r240,%r241}, {%r282,%r283}, {%r321,%r322};

	// end inline asm
	// begin inline asm
	mma.sync.aligned.m16n8k16.row.col.f16.f16.f16.f16 {%r341,%r342}, {%r233,%r234,%r235,%r236}, {%r285,%r286}, {%r1649,%r1648};

	// end inline asm
	// begin inline asm
	mma.sync.aligned.m16n8k16.row.col.f16.f16.f16.f16 {%r351,%r352}, {%r238,%r239,%r240,%r241}, {%r288,%r289}, {%r341,%r342};

	// end inline asm
	// begin inline asm
	mma.sync.aligned.m16n8k16.row.col.f16.f16.f16.f16 {%r361,%r362}, {%r233,%r234,%r235,%r236}, {%r291,%r292}, {%r1647,%r1646};

	// end inline asm
	// begin inline asm
	mma.sync.aligned.m16n8k16.row.col.f16.f16.f16.f16 {%r371,%r372}, {%r238,%r239,%r240,%r241}, {%r294,%r295}, {%r361,%r362};

	// end inline asm
	// begin inline asm
	mma.sync.aligned.m16n8k16.row.col.f16.f16.f16.f16 {%r381,%r382}, {%r243,%r244,%r245,%r246}, {%r273,%r274}, {%r1645,%r1644};

	// end inline asm
	// begin inline asm
	mma.sync.aligned.m16n8k16.row.col.f16.f16.f16.f16 {%r391,%r392}, {%r248,%r249,%r250,%r251}, {%r276,%r277}, {%r381,%r382};

	// end inline asm
	// begin inline asm
	mma.sync.aligned.m16n8k16.row.col.f16.f16.f16.f16 {%r401,%r402}, {%r243,%r244,%r245,%r246}, {%r279,%r280}, {%r1643,%r1642};

	// end inline asm
	// begin inline asm
	mma.sync.aligned.m16n8k16.row.col.f16.f16.f16.f16 {%r411,%r412}, {%r248,%r249,%r250,%r251}, {%r282,%r283}, {%r401,%r402};

	// end inline asm
	// begin inline asm
	mma.sync.aligned.m16n8k16.row.col.f16.f16.f16.f16 {%r421,%r422}, {%r243,%r244,%r245,%r246}, {%r285,%r286}, {%r1641,%r1640};

	// end inline asm
	// begin inline asm
	mma.sync.aligned.m16n8k16.row.col.f16.f16.f16.f16 {%r431,%r432}, {%r248,%r249,%r250,%r251}, {%r288,%r289}, {%r421,%r422};

	// end inline asm
	// begin inline asm
	mma.sync.aligned.m16n8k16.row.col.f16.f16.f16.f16 {%r441,%r442}, {%r243,%r244,%r245,%r246}, {%r291,%r292}, {%r1639,%r1638};

	// end inline asm
	// begin inline asm
	mma.sync.aligned.m16n8k16.row.col.f16.f16.f16.f16 {%r451,%r452}, {%r248,%r249,%r250,%r251}, {%r294,%r295}, {%r441,%r442};

	// end inline asm
	// begin inline asm
	mma.sync.aligned.m16n8k16.row.col.f16.f16.f16.f16 {%r461,%r462}, {%r253,%r254,%r255,%r256}, {%r273,%r274}, {%r1637,%r1636};

	// end inline asm
	// begin inline asm
	mma.sync.aligned.m16n8k16.row.col.f16.f16.f16.f16 {%r471,%r472}, {%r258,%r259,%r260,%r261}, {%r276,%r277}, {%r461,%r462};

	// end inline asm
	// begin inline asm
	mma.sync.aligned.m16n8k16.row.col.f16.f16.f16.f16 {%r481,%r482}, {%r253,%r254,%r255,%r256}, {%r279,%r280}, {%r1635,%r1634};

	// end inline asm
	// begin inline asm
	mma.sync.aligned.m16n8k16.row.col.f16.f16.f16.f16 {%r491,%r492}, {%r258,%r259,%r260,%r261}, {%r282,%r283}, {%r481,%r482};

	// end inline asm
	// begin inline asm
	mma.sync.aligned.m16n8k16.row.col.f16.f16.f16.f16 {%r501,%r502}, {%r253,%r254,%r255,%r256}, {%r285,%r286}, {%r1633,%r1632};

	// end inline asm
	// begin inline asm
	mma.sync.aligned.m16n8k16.row.col.f16.f16.f16.f16 {%r511,%r512}, {%r258,%r259,%r260,%r261}, {%r288,%r289}, {%r501,%r502};

	// end inline asm
	// begin inline asm
	mma.sync.aligned.m16n8k16.row.col.f16.f16.f16.f16 {%r521,%r522}, {%r253,%r254,%r255,%r256}, {%r291,%r292}, {%r1631,%r1630};

	// end inline asm
	// begin inline asm
	mma.sync.aligned.m16n8k16.row.col.f16.f16.f16.f16 {%r531,%r532}, {%r258,%r259,%r260,%r261}, {%r294,%r295}, {%r521,%r522};

	// end inline asm
	// begin inline asm
	mma.sync.aligned.m16n8k16.row.col.f16.f16.f16.f16 {%r541,%r542}, {%r263,%r264,%r265,%r266}, {%r273,%r274}, {%r1629,%r1628};

	// end inline asm
	// begin inline asm
	mma.sync.aligned.m16n8k16.row.col.f16.f16.f16.f16 {%r551,%r552}, {%r268,%r269,%r270,%r271}, {%r276,%r277}, {%r541,%r542};

	// end inline asm
	// begin inline asm
	mma.sync.aligned.m16n8k16.row.col.f16.f16.f16.f16 {%r561,%r562}, {%r263,%r264,%r265,%r266}, {%r279,%r280}, {%r1627,%r1626};

	// end inline asm
	// begin inline asm
	mma.sync.aligned.m16n8k16.row.col.f16.f16.f16.f16 {%r571,%r572}, {%r268,%r269,%r270,%r271}, {%r282,%r283}, {%r561,%r562};

	// end inline asm
	// begin inline asm
	mma.sync.aligned.m16n8k16.row.col.f16.f16.f16.f16 {%r581,%r582}, {%r263,%r264,%r265,%r266}, {%r285,%r286}, {%r1625,%r1624};

	// end inline asm
	// begin inline asm
	mma.sync.aligned.m16n8k16.row.col.f16.f16.f16.f16 {%r591,%r592}, {%r268,%r269,%r270,%r271}, {%r288,%r289}, {%r581,%r582};

	// end inline asm
	// begin inline asm
	mma.sync.aligned.m16n8k16.row.col.f16.f16.f16.f16 {%r601,%r602}, {%r263,%r264,%r265,%r266}, {%r291,%r292}, {%r1623,%r1622};

	// end inline asm
	// begin inline asm
	mma.sync.aligned.m16n8k16.row.col.f16.f16.f16.f16 {%r611,%r612}, {%r268,%r269,%r270,%r271}, {%r294,%r295}, {%r601,%r602};

	// end inline asm
	add.s32 	%r1062, %r1654, 1;
	shl.b32 	%r1063, %r1062, 2;
	add.s32 	%r1064, %r1654, 3;
	mul.hi.u32 	%r1065, %r1064, -1431655765;
	shr.u32 	%r1066, %r1065, 1;
	mul.lo.s32 	%r1067, %r1066, 3;
	sub.s32 	%r1068, %r1064, %r1067;
	shl.b32 	%r1069, %r1068, 6;
	mul.hi.u32 	%r1070, %r1062, -1431655765;
	shr.u32 	%r1071, %r1070, 1;
	mul.lo.s32 	%r1072, %r1071, 3;
	sub.s32 	%r1073, %r1062, %r1072;
	shl.b32 	%r1074, %r1073, 6;
	// begin inline asm
	cp.async.wait_group 1;

	// end inline asm
	bar.sync 	0;
	add.s32 	%r1075, %r1029, %r1074;
	shl.b32 	%r1076, %r1075, 7;
	add.s32 	%r625, %r1040, %r1076;
	// begin inline asm
	ldmatrix.sync.aligned.x4.m8n8.shared.b16 {%r621, %r622, %r623, %r624}, [%r625];

	// end inline asm
	add.s32 	%r630, %r5, %r1076;
	// begin inline asm
	ldmatrix.sync.aligned.x4.m8n8.shared.b16 {%r626, %r627, %r628, %r629}, [%r630];

	// end inline asm
	add.s32 	%r635, %r625, 1024;
	// begin inline asm
	ldmatrix.sync.aligned.x4.m8n8.shared.b16 {%r631, %r632, %r633, %r634}, [%r635];

	// end inline asm
	add.s32 	%r640, %r630, 1024;
	// begin inline asm
	ldmatrix.sync.aligned.x4.m8n8.shared.b16 {%r636, %r637, %r638, %r639}, [%r640];

	// end inline asm
	add.s32 	%r645, %r625, 2048;
	// begin inline asm
	ldmatrix.sync.aligned.x4.m8n8.shared.b16 {%r641, %r642, %r643, %r644}, [%r645];

	// end inline asm
	add.s32 	%r650, %r630, 2048;
	// begin inline asm
	ldmatrix.sync.aligned.x4.m8n8.shared.b16 {%r646, %r647, %r648, %r649}, [%r650];

	// end inline asm
	add.s32 	%r655, %r625, 3072;
	// begin inline asm
	ldmatrix.sync.aligned.x4.m8n8.shared.b16 {%r651, %r652, %r653, %r654}, [%r655];

	// end inline asm
	add.s32 	%r660, %r630, 3072;
	// begin inline asm
	ldmatrix.sync.aligned.x4.m8n8.shared.b16 {%r656, %r657, %r658, %r659}, [%r660];

	// end inline asm
	or.b32  	%r1077, %r1042, %r1074;
	shl.b32 	%r1078, %r1077, 7;
	add.s32 	%r663, %r1049, %r1078;
	// begin inline asm
	ldmatrix.sync.aligned.x2.m8n8.shared.b16 {%r661, %r662}, [%r663];

	// end inline asm
	add.s32 	%r666, %r6, %r1078;
	// begin inline asm
	ldmatrix.sync.aligned.x2.m8n8.shared.b16 {%r664, %r665}, [%r666];

	// end inline asm
	add.s32 	%r669, %r663, 512;
	// begin inline asm
	ldmatrix.sync.aligned.x2.m8n8.shared.b16 {%r667, %r668}, [%r669];

	// end inline asm
	add.s32 	%r672, %r666, 512;
	// begin inline asm
	ldmatrix.sync.aligned.x2.m8n8.shared.b16 {%r670, %r671}, [%r672];

	// end inline asm
	add.s32 	%r675, %r663, 1024;
	// begin inline asm
	ldmatrix.sync.aligned.x2.m8n8.shared.b16 {%r673, %r674}, [%r675];

	// end inline asm
	add.s32 	%r678, %r666, 1024;
	// begin inline asm
	ldmatrix.sync.aligned.x2.m8n8.shared.b16 {%r676, %r677}, [%r678];

	// end inline asm
	add.s32 	%r681, %r663, 1536;
	// begin inline asm
	ldmatrix.sync.aligned.x2.m8n8.shared.b16 {%r679, %r680}, [%r681];

	// end inline asm
	add.s32 	%r684, %r666, 1536;
	// begin inline asm
	ldmatrix.sync.aligned.x2.m8n8.shared.b16 {%r682, %r683}, [%r684];

	// end inline asm
	min.s32 	%r1079, %r1063, 500;
	mul.wide.s32 	%rd35, %r1079, 16;
	add.s64 	%rd36, %rd4, %rd35;
	add.s64 	%rd27, %rd36, 128;
	add.s32 	%r1080, %r1069, %r1054;
	shl.b32 	%r1081, %r1080, 7;
	add.s32 	%r685, %r1059, %r1081;
	// begin inline asm
	cp.async.cg.shared.global.L2::128B [%r685], [%rd27], 16;

	// end inline asm
	add.s64 	%rd28, %rd27, %rd33;
	add.s32 	%r686, %r685, 4096;
	// begin inline asm
	cp.async.cg.shared.global.L2::128B [%r686], [%rd28], 16;

	// end inline asm
	add.s64 	%rd37, %rd6, %rd35;
	add.s64 	%rd29, %rd37, 128;
	add.s32 	%r687, %r1061, %r1081;
	// begin inline asm
	cp.async.cg.shared.global.L2::128B [%r687], [%rd29], 16;

	// end inline asm
	add.s64 	%rd30, %rd29, %rd33;
	add.s32 	%r688, %r687, 4096;
	// begin inline asm
	cp.async.cg.shared.global.L2::128B [%r688], [%rd30], 16;

	// end inline asm
	// begin inline asm
	cp.async.commit_group;

	// end inline asm
	// begin inline asm
	mma.sync.aligned.m16n8k16.row.col.f16.f16.f16.f16 {%r689,%r690}, {%r621,%r622,%r623,%r624}, {%r661,%r662}, {%r311,%r312};

	// end inline asm
	// begin inline asm
	mma.sync.aligned.m16n8k16.row.col.f16.f16.f16.f16 {%r1653,%r1652}, {%r626,%r627,%r628,%r629}, {%r664,%r665}, {%r689,%r690};

	// end inline asm
	// begin inline asm
	mma.sync.aligned.m16n8k16.row.col.f16.f16.f16.f16 {%r709,%r710}, {%r621,%r622,%r623,%r624}, {%r667,%r668}, {%r331,%r332};

	// end inline asm
	// begin inline asm
	mma.sync.aligned.m16n8k16.row.col.f16.f16.f16.f16 {%r1651,%r1650}, {%r626,%r627,%r628,%r629}, {%r670,%r671}, {%r709,%r710};

	// end inline asm
	// begin inline asm
	mma.sync.aligned.m16n8k16.row.col.f16.f16.f16.f16 {%r729,%r730}, {%r621,%r622,%r623,%r624}, {%r673,%r674}, {%r351,%r352};

	// end inline asm
	// begin inline asm
	mma.sync.aligned.m16n8k16.row.col.f16.f16.f16.f16 {%r1649,%r1648}, {%r626,%r627,%r628,%r629}, {%r676,%r677}, {%r729,%r730};

	// end inline asm
	// begin inline asm
	mma.sync.aligned.m16n8k16.row.col.f16.f16.f16.f16 {%r749,%r750}, {%r621,%r622,%r623,%r624}, {%r679,%r680}, {%r371,%r372};

	// end inline asm
	// begin inline asm
	mma.sync.aligned.m16n8k16.row.col.f16.f16.f16.f16 {%r1647,%r1646}, {%r626,%r627,%r628,%r629}, {%r682,%r683}, {%r749,%r750};

	// end inline asm
	// begin inline asm
	mma.sync.aligned.m16n8k16.row.col.f16.f16.f16.f16 {%r769,%r770}, {%r631,%r632,%r633,%r634}, {%r661,%r662}, {%r391,%r392};

	// end inline asm
	// begin inline asm
	mma.sync.aligned.m16n8k16.row.col.f16.f16.f16.f16 {%r1645,%r1644}, {%r636,%r637,%r638,%r639}, {%r664,%r665}, {%r769,%r770};

	// end inline asm
	// begin inline asm
	mma.sync.aligned.m16n8k16.row.col.f16.f16.f16.f16 {%r789,%r790}, {%r631,%r632,%r633,%r634}, {%r667,%r668}, {%r411,%r412};

	// end inline asm
	// begin inline asm
	mma.sync.aligned.m16n8k16.row.col.f16.f16.f16.f16 {%r1643,%r1642}, {%r636,%r637,%r638,%r639}, {%r670,%r671}, {%r789,%r790};

	// end inline asm
	// begin inline asm
	mma.sync.aligned.m16n8k16.row.col.f16.f16.f16.f16 {%r809,%r810}, {%r631,%r632,%r633,%r634}, {%r673,%r674}, {%r431,%r432};

	// end inline asm
	// begin inline asm
	mma.sync.aligned.m16n8k16.row.col.f16.f16.f16.f16 {%r1641,%r1640}, {%r636,%r637,%r638,%r639}, {%r676,%r677}, {%r809,%r810};

	// end inline asm
	// begin inline asm
	mma.sync.aligned.m16n8k16.row.col.f16.f16.f16.f16 {%r829,%r830}, {%r631,%r632,%r633,%r634}, {%r679,%r680}, {%r451,%r452};

	// end inline asm
	// begin inline asm
	mma.sync.aligned.m16n8k16.row.col.f16.f16.f16.f16 {%r1639,%r1638}, {%r636,%r637,%r638,%r639}, {%r682,%r683}, {%r829,%r830};

	// end inline asm
	// begin inline asm
	mma.sync.aligned.m16n8k16.row.col.f16.f16.f16.f16 {%r849,%r850}, {%r641,%r642,%r643,%r644}, {%r661,%r662}, {%r471,%r472};

	// end inline asm
	// begin inline asm
	mma.sync.aligned.m16n8k16.row.col.f16.f16.f16.f16 {%r1637,%r1636}, {%r646,%r647,%r648,%r649}, {%r664,%r665}, {%r849,%r850};

	// end inline asm
	// begin inline asm
	mma.sync.aligned.m16n8k16.row.col.f16.f16.f16.f16 {%r869,%r870}, {%r641,%r642,%r643,%r644}, {%r667,%r668}, {%r491,%r492};

	// end inline asm
	// begin inline asm
	mma.sync.aligned.m16n8k16.row.col.f16.f16.f16.f16 {%r1635,%r1634}, {%r646,%r647,%r648,%r649}, {%r670,%r671}, {%r869,%r870};

	// end inline asm
	// begin inline asm
	mma.sync.aligned.m16n8k16.row.col.f16.f16.f16.f16 {%r889,%r890}, {%r641,%r642,%r643,%r644}, {%r673,%r674}, {%r511,%r512};

	// end inline asm
	// begin inline asm
	mma.sync.aligned.m16n8k16.row.col.f16.f16.f16.f16 {%r1633,%r1632}, {%r646,%r647,%r648,%r649}, {%r676,%r677}, {%r889,%r890};

	// end inline asm
	// begin inline asm
	mma.sync.aligned.m16n8k16.row.col.f16.f16.f16.f16 {%r909,%r910}, {%r641,%r642,%r643,%r644}, {%r679,%r680}, {%r531,%r532};

	// end inline asm
	// begin inline asm
	mma.sync.aligned.m16n8k16.row.col.f16.f16.f16.f16 {%r1631,%r1630}, {%r646,%r647,%r648,%r649}, {%r682,%r683}, {%r909,%r910};

	// end inline asm
	// begin inline asm
	mma.sync.aligned.m16n8k16.row.col.f16.f16.f16.f16 {%r929,%r930}, {%r651,%r652,%r653,%r654}, {%r661,%r662}, {%r551,%r552};

	// end inline asm
	// begin inline asm
	mma.sync.aligned.m16n8k16.row.col.f16.f16.f16.f16 {%r1629,%r1628}, {%r656,%r657,%r658,%r659}, {%r664,%r665}, {%r929,%r930};

	// end inline asm
	// begin inline asm
	mma.sync.aligned.m16n8k16.row.col.f16.f16.f16.f16 {%r949,%r950}, {%r651,%r652,%r653,%r654}, {%r667,%r668}, {%r571,%r572};

	// end inline asm
	// begin inline asm
	mma.sync.aligned.m16n8k16.row.col.f16.f16.f16.f16 {%r1627,%r1626}, {%r656,%r657,%r658,%r659}, {%r670,%r671}, {%r949,%r950};

	// end inline asm
	// begin inline asm
	mma.sync.aligned.m16n8k16.row.col.f16.f16.f16.f16 {%r969,%r970}, {%r651,%r652,%r653,%r654}, {%r673,%r674}, {%r591,%r592};

	// end inline asm
	// begin inline asm
	mma.sync.aligned.m16n8k16.row.col.f16.f16.f16.f16 {%r1625,%r1624}, {%r656,%r657,%r658,%r659}, {%r676,%r677}, {%r969,%r970};

	// end inline asm
	// begin inline asm
	mma.sync.aligned.m16n8k16.row.col.f16.f16.f16.f16 {%r989,%r990}, {%r651,%r652,%r653,%r654}, {%r679,%r680}, {%r611,%r612};

	// end inline asm
	// begin inline asm
	mma.sync.aligned.m16n8k16.row.col.f16.f16.f16.f16 {%r1623,%r1622}, {%r656,%r657,%r658,%r659}, {%r682,%r683}, {%r989,%r990};

	// end inline asm
	and.b32  	%r1589, %r4, 67108862;
	setp.eq.s32 	%p3, %r137, %r1589;
	mov.u32 	%r1654, %r137;
	@%p3 bra 	$L__BB3_4;
	bra.uni 	$L__BB3_3;
$L__BB3_4:
	and.b32  	%r1082, %r4, 1;
	setp.eq.b32 	%p4, %r1082, 1;
	not.pred 	%p5, %p4;
	@%p5 bra 	$L__BB3_6;
	ld.param.u32 	%r1556, [_Z14mma_matmul_3_3PK6__halfS1_Pfiii_param_5];
	shl.b32 	%r1471, %r1556, 3;
	shl.b32 	%r1472, %r1589, 2;
	add.s32 	%r1473, %r1589, 2;
	mul.hi.u32 	%r1474, %r1473, 1431655766;
	mul.lo.s32 	%r1475, %r1474, 3;
	sub.s32 	%r1476, %r1473, %r1475;
	shl.b32 	%r1477, %r1476, 6;
	mul.hi.u32 	%r1478, %r1589, 1431655766;
	mul.lo.s32 	%r1479, %r1478, 3;
	sub.s32 	%r1480, %r1589, %r1479;
	shl.b32 	%r1481, %r1480, 6;
	// begin inline asm
	cp.async.wait_group 1;

	// end inline asm
	bar.sync 	0;
	mov.u32 	%r1482, %tid.y;
	mov.u32 	%r1483, %ntid.x;
	mov.u32 	%r1484, %tid.x;
	mad.lo.s32 	%r1485, %r1482, %r1483, %r1484;
	shr.u32 	%r1486, %r1485, 1;
	and.b32  	%r1487, %r1486, 7;
	shr.u32 	%r1488, %r1485, 2;
	and.b32  	%r1489, %r1488, 65504;
	or.b32  	%r1490, %r1487, %r1489;
	add.s32 	%r1491, %r1490, %r1481;
	and.b32  	%r1492, %r1485, 31;
	shr.u32 	%r1493, %r1492, 4;
	shl.b32 	%r1494, %r1485, 2;
	and.b32  	%r1495, %r1494, 4;
	or.b32  	%r1496, %r1493, %r1495;
	and.b32  	%r1497, %r1486, 3;
	xor.b32  	%r1498, %r1496, %r1497;
	shl.b32 	%r1499, %r1498, 4;
	mov.u32 	%r1500, _ZZ14mma_matmul_3_3PK6__halfS1_PfiiiE2As;
	add.s32 	%r1501, %r1500, %r1499;
	shl.b32 	%r1502, %r1491, 7;
	add.s32 	%r1087, %r1501, %r1502;
	// begin inline asm
	ldmatrix.sync.aligned.x4.m8n8.shared.b16 {%r1083, %r1084, %r1085, %r1086}, [%r1087];

	// end inline asm
	add.s32 	%r1092, %r5, %r1502;
	// begin inline asm
	ldmatrix.sync.aligned.x4.m8n8.shared.b16 {%r1088, %r1089, %r1090, %r1091}, [%r1092];

	// end inline asm
	add.s32 	%r1097, %r1087, 1024;
	// begin inline asm
	ldmatrix.sync.aligned.x4.m8n8.shared.b16 {%r1093, %r1094, %r1095, %r1096}, [%r1097];

	// end inline asm
	add.s32 	%r1102, %r1092, 1024;
	// begin inline asm
	ldmatrix.sync.aligned.x4.m8n8.shared.b16 {%r1098, %r1099, %r1100, %r1101}, [%r1102];

	// end inline asm
	add.s32 	%r1107, %r1087, 2048;
	// begin inline asm
	ldmatrix.sync.aligned.x4.m8n8.shared.b16 {%r1103, %r1104, %r1105, %r1106}, [%r1107];

	// end inline asm
	add.s32 	%r1112, %r1092, 2048;
	// begin inline asm
	ldmatrix.sync.aligned.x4.m8n8.shared.b16 {%r1108, %r1109, %r1110, %r1111}, [%r1112];

	// end inline asm
	add.s32 	%r1117, %r1087, 3072;
	// begin inline asm
	ldmatrix.sync.aligned.x4.m8n8.shared.b16 {%r1113, %r1114, %r1115, %r1116}, [%r1117];

	// end inline asm
	add.s32 	%r1122, %r1092, 3072;
	// begin inline asm
	ldmatrix.sync.aligned.x4.m8n8.shared.b16 {%r1118, %r1119, %r1120, %r1121}, [%r1122];

	// end inline asm
	and.b32  	%r1503, %r1486, 51;
	or.b32  	%r1504, %r1503, %r1481;
	shr.u32 	%r1505, %r1492, 3;
	or.b32  	%r1506, %r1505, %r1495;
	xor.b32  	%r1507, %r1506, %r1497;
	shl.b32 	%r1508, %r1507, 4;
	mov.u32 	%r1509, _ZZ14mma_matmul_3_3PK6__halfS1_PfiiiE2Bs;
	add.s32 	%r1510, %r1509, %r1508;
	shl.b32 	%r1511, %r1504, 7;
	add.s32 	%r1125, %r1510, %r1511;
	// begin inline asm
	ldmatrix.sync.aligned.x2.m8n8.shared.b16 {%r1123, %r1124}, [%r1125];

	// end inline asm
	add.s32 	%r1128, %r6, %r1511;
	// begin inline asm
	ldmatrix.sync.aligned.x2.m8n8.shared.b16 {%r1126, %r1127}, [%r1128];

	// end inline asm
	add.s32 	%r1131, %r1125, 512;
	// begin inline asm
	ldmatrix.sync.aligned.x2.m8n8.shared.b16 {%r1129, %r1130}, [%r1131];

	// end inline asm
	add.s32 	%r1134, %r1128, 512;
	// begin inline asm
	ldmatrix.sync.aligned.x2.m8n8.shared.b16 {%r1132, %r1133}, [%r1134];

	// end inline asm
	add.s32 	%r1137, %r1125, 1024;
	// begin inline asm
	ldmatrix.sync.aligned.x2.m8n8.shared.b16 {%r1135, %r1136}, [%r1137];

	// end inline asm
	add.s32 	%r1140, %r1128, 1024;
	// begin inline asm
	ldmatrix.sync.aligned.x2.m8n8.shared.b16 {%r1138, %r1139}, [%r1140];

	// end inline asm
	add.s32 	%r1143, %r1125, 1536;
	// begin inline asm
	ldmatrix.sync.aligned.x2.m8n8.shared.b16 {%r1141, %r1142}, [%r1143];

	// end inline asm
	add.s32 	%r1146, %r1128, 1536;
	// begin inline asm
	ldmatrix.sync.aligned.x2.m8n8.shared.b16 {%r1144, %r1145}, [%r1146];

	// end inline asm
	min.s32 	%r1512, %r1472, 500;
	mul.wide.u32 	%rd42, %r1512, 16;
	add.s64 	%rd43, %rd4, %rd42;
	add.s64 	%rd38, %rd43, 128;
	shr.u32 	%r1513, %r1485, 3;
	and.b32  	%r1514, %r1513, 536870908;
	or.b32  	%r1515, %r1514, %r1505;
	add.s32 	%r1516, %r1477, %r1515;
	and.b32  	%r1517, %r1485, 7;
	xor.b32  	%r1518, %r1505, %r1517;
	shl.b32 	%r1519, %r1518, 4;
	add.s32 	%r1520, %r1500, %r1519;
	shl.b32 	%r1521, %r1516, 7;
	add.s32 	%r1147, %r1520, %r1521;
	// begin inline asm
	cp.async.cg.shared.global.L2::128B [%r1147], [%rd38], 16;

	// end inline asm
	mul.wide.u32 	%rd44, %r1471, 16;
	add.s64 	%rd39, %rd38, %rd44;
	add.s32 	%r1148, %r1147, 4096;
	// begin inline asm
	cp.async.cg.shared.global.L2::128B [%r1148], [%rd39], 16;

	// end inline asm
	add.s64 	%rd45, %rd6, %rd42;
	add.s64 	%rd40, %rd45, 128;
	add.s32 	%r1522, %r1509, %r1519;
	add.s32 	%r1149, %r1522, %r1521;
	// begin inline asm
	cp.async.cg.shared.global.L2::128B [%r1149], [%rd40], 16;

	// end inline asm
	add.s64 	%rd41, %rd40, %rd44;
	add.s32 	%r1150, %r1149, 4096;
	// begin inline asm
	cp.async.cg.shared.global.L2::128B [%r1150], [%rd41], 16;

	// end inline asm
	// begin inline asm
	cp.async.commit_group;

	// end inline asm
	// begin inline asm
	mma.sync.aligned.m16n8k16.row.col.f16.f16.f16.f16 {%r1151,%r1152}, {%r1083,%r1084,%r1085,%r1086}, {%r1123,%r1124}, {%r1653,%r1652};

	// end inline asm
	// begin inline asm
	mma.sync.aligned.m16n8k16.row.col.f16.f16.f16.f16 {%r1653,%r1652}, {%r1088,%r1089,%r1090,%r1091}, {%r1126,%r1127}, {%r1151,%r1152};

	// end inline asm
	// begin inline asm
	mma.sync.aligned.m16n8k16.row.col.f16.f16.f16.f16 {%r1171,%r1172}, {%r1083,%r1084,%r1085,%r1086}, {%r1129,%r1130}, {%r1651,%r1650};

	// end inline asm
	// begin inline asm
	mma.sync.aligned.m16n8k16.row.col.f16.f16.f16.f16 {%r1651,%r1650}, {%r1088,%r1089,%r1090,%r1091}, {%r1132,%r1133}, {%r1171,%r1172};

	// end inline asm
	// begin inline asm
	mma.sync.aligned.m16n8k16.row.col.f16.f16.f16.f16 {%r1191,%r1192}, {%r1083,%r1084,%r1085,%r1086}, {%r1135,%r1136}, {%r1649,%r1648};

	// end inline asm
	// begin inline asm
	mma.sync.aligned.m16n8k16.row.col.f16.f16.f16.f16 {%r1649,%r1648}, {%r1088,%r1089,%r1090,%r1091}, {%r1138,%r1139}, {%r1191,%r1192};

	// end inline asm
	// begin inline asm
	mma.sync.aligned.m16n8k16.row.col.f16.f16.f16.f16 {%r1211,%r1212}, {%r1083,%r1084,%r1085,%r1086}, {%r1141,%r1142}, {%r1647,%r1646};

	// end inline asm
	// begin inline asm
	mma.sync.aligned.m16n8k16.row.col.f16.f16.f16.f16 {%r1647,%r1646}, {%r1088,%r1089,%r1090,%r1091}, {%r1144,%r1145}, {%r1211,%r1212};

	// end inline asm
	// begin inline asm
	mma.sync.aligned.m16n8k16.row.col.f16.f16.f16.f16 {%r1231,%r1232}, {%r1093,%r1094,%r1095,%r1096}, {%r1123,%r1124}, {%r1645,%r1644};

	// end inline asm
	// begin inline asm
	mma.sync.aligned.m16n8k16.row.col.f16.f16.f16.f16 {%r1645,%r1644}, {%r1098,%r1099,%r1100,%r1101}, {%r1126,%r1127}, {%r1231,%r1232};

	// end inline asm
	// begin inline asm
	mma.sync.aligned.m16n8k16.row.col.f16.f16.f16.f16 {%r1251,%r1252}, {%r1093,%r1094,%r1095,%r1096}, {%r1129,%r1130}, {%r1643,%r1642};

	// end inline asm
	// begin inline asm
	mma.sync.aligned.m16n8k16.row.col.f16.f16.f16.f16 {%r1643,%r1642}, {%r1098,%r1099,%r1100,%r1101}, {%r1132,%r1133}, {%r1251,%r1252};

	// end inline asm
	// begin inline asm
	mma.sync.aligned.m16n8k16.row.col.f16.f16.f16.f16 {%r1271,%r1272}, {%r1093,%r1094,%r1095,%r1096}, {%r1135,%r1136}, {%r1641,%r1640};

	// end inline asm
	// begin inline asm
	mma.sync.aligned.m16n8k16.row.col.f16.f16.f16.f16 {%r1641,%r1640}, {%r1098,%r1099,%r1100,%r1101}, {%r1138,%r1139}, {%r1271,%r1272};

	// end inline asm
	// begin inline asm
	mma.sync.aligned.m16n8k16.row.col.f16.f16.f16.f16 {%r1291,%r1292}, {%r1093,%r1094,%r1095,%r1096}, {%r1141,%r1142}, {%r1639,%r1638};

	// end inline asm
	// begin inline asm
	mma.sync.aligned.m16n8k16.row.col.f16.f16.f16.f16 {%r1639,%r1638}, {%r1098,%r1099,%r1100,%r1101}, {%r1144,%r1145}, {%r1291,%r1292};

	// end inline asm
	// begin inline asm
	mma.sync.aligned.m16n8k16.row.col.f16.f16.f16.f16 {%r1311,%r1312}, {%r1103,%r1104,%r1105,%r1106}, {%r1123,%r1124}, {%r1637,%r1636};

	// end inline asm
	// begin inline asm
	mma.sync.aligned.m16n8k16.row.col.f16.f16.f16.f16 {%r1637,%r1636}, {%r1108,%r1109,%r1110,%r1111}, {%r1126,%r1127}, {%r1311,%r1312};

	// end inline asm
	// begin inline asm
	mma.sync.aligned.m16n8k16.row.col.f16.f16.f16.f16 {%r1331,%r1332}, {%r1103,%r1104,%r1105,%r1106}, {%r1129,%r1130}, {%r1635,%r1634};

	// end inline asm
	// begin inline asm
	mma.sync.aligned.m16n8k16.row.col.f16.f16.f16.f16 {%r1635,%r1634}, {%r1108,%r1109,%r1110,%r1111}, {%r1132,%r1133}, {%r1331,%r1332};

	// end inline asm
	// begin inline asm
	mma.sync.aligned.m16n8k16.row.col.f16.f16.f16.f16 {%r1351,%r1352}, {%r1103,%r1104,%r1105,%r1106}, {%r1135,%r1136}, {%r1633,%r1632};

	// end inline asm
	// begin inline asm
	mma.sync.aligned.m16n8k16.row.col.f16.f16.f16.f16 {%r1633,%r1632}, {%r1108,%r1109,%r1110,%r1111}, {%r1138,%r1139}, {%r1351,%r1352};

	// end inline asm
	// begin inline asm
	mma.sync.aligned.m16n8k16.row.col.f16.f16.f16.f16 {%r1371,%r1372}, {%r1103,%r1104,%r1105,%r1106}, {%r1141,%r1142}, {%r1631,%r1630};

	// end inline asm
	// begin inline asm
	mma.sync.aligned.m16n8k16.row.col.f16.f16.f16.f16 {%r1631,%r1630}, {%r1108,%r1109,%r1110,%r1111}, {%r1144,%r1145}, {%r1371,%r1372};

	// end inline asm
	// begin inline asm
	mma.sync.aligned.m16n8k16.row.col.f16.f16.f16.f16 {%r1391,%r1392}, {%r1113,%r1114,%r1115,%r1116}, {%r1123,%r1124}, {%r1629,%r1628};

	// end inline asm
	// begin inline asm
	mma.sync.aligned.m16n8k16.row.col.f16.f16.f16.f16 {%r1629,%r1628}, {%r1118,%r1119,%r1120,%r1121}, {%r1126,%r1127}, {%r1391,%r1392};

	// end inline asm
	// begin inline asm
	mma.sync.aligned.m16n8k16.row.col.f16.f16.f16.f16 {%r1411,%r1412}, {%r1113,%r1114,%r1115,%r1116}, {%r1129,%r1130}, {%r1627,%r1626};

	// end inline asm
	// begin inline asm
	mma.sync.aligned.m16n8k16.row.col.f16.f16.f16.f16 {%r1627,%r1626}, {%r1118,%r1119,%r1120,%r1121}, {%r1132,%r1133}, {%r1411,%r1412};

	// end inline asm
	// begin inline asm
	mma.sync.aligned.m16n8k16.row.col.f16.f16.f16.f16 {%r1431,%r1432}, {%r1113,%r1114,%r1115,%r1116}, {%r1135,%r1136}, {%r1625,%r1624};

	// end inline asm
	// begin inline asm
	mma.sync.aligned.m16n8k16.row.col.f16.f16.f16.f16 {%r1625,%r1624}, {%r1118,%r1119,%r1120,%r1121}, {%r1138,%r1139}, {%r1431,%r1432};

	// end inline asm
	// begin inline asm
	mma.sync.aligned.m16n8k16.row.col.f16.f16.f16.f16 {%r1451,%r1452}, {%r1113,%r1114,%r1115,%r1116}, {%r1141,%r1142}, {%r1623,%r1622};

	// end inline asm
	// begin inline asm
	mma.sync.aligned.m16n8k16.row.col.f16.f16.f16.f16 {%r1623,%r1622}, {%r1118,%r1119,%r1120,%r1121}, {%r1144,%r1145}, {%r1451,%r1452};

	// end inline asm
$L__BB3_6:
	ld.param.u32 	%r1553, [_Z14mma_matmul_3_3PK6__halfS1_Pfiii_param_4];
	ld.param.u64 	%rd63, [_Z14mma_matmul_3_3PK6__halfS1_Pfiii_param_2];
	cvta.to.global.u64 	%rd46, %rd63;
	mov.u32 	%r1523, %tid.y;
	mov.u32 	%r1524, %ntid.x;
	mov.u32 	%r1525, %tid.x;
	mad.lo.s32 	%r1526, %r1523, %r1524, %r1525;
	shr.u32 	%r1527, %r1526, 1;
	and.b32  	%r1528, %r1527, 131008;
	mov.u32 	%r1529, %ctaid.y;
	shl.b32 	%r1530, %r1529, 7;
	and.b32  	%r1531, %r1526, 31;
	shr.u32 	%r1532, %r1531, 2;
	or.b32  	%r1533, %r1532, %r1530;
	add.s32 	%r1534, %r1533, %r1528;
	and.b32  	%r1535, %r1527, 48;
	and.b32  	%r1536, %r1526, 3;
	or.b32  	%r1537, %r1535, %r1536;
	shl.b32 	%r1538, %r1537, 1;
	mov.u32 	%r1539, %ctaid.x;
	shl.b32 	%r1540, %r1539, 7;
	or.b32  	%r1541, %r1540, %r1538;
	mad.lo.s32 	%r1542, %r1534, %r1553, %r1541;
	shl.b32 	%r1543, %r1553, 3;
	add.s32 	%r1544, %r1542, %r1543;
	mov.b32 	{%rs1, %rs2}, %r1653;
	// begin inline asm
	{  cvt.f32.f16 %f1, %rs1;}

	// end inline asm
	// begin inline asm
	{  cvt.f32.f16 %f2, %rs2;}

	// end inline asm
	mov.b32 	{%rs3, %rs4}, %r1652;
	// begin inline asm
	{  cvt.f32.f16 %f3, %rs3;}

	// end inline asm
	// begin inline asm
	{  cvt.f32.f16 %f4, %rs4;}

	// end inline asm
	mul.wide.s32 	%rd47, %r1542, 4;
	add.s64 	%rd48, %rd46, %rd47;
	mul.wide.s32 	%rd49, %r1544, 4;
	add.s64 	%rd50, %rd46, %rd49;
	st.global.v2.f32 	[%rd48], {%f1, %f2};
	st.global.v2.f32 	[%rd50], {%f3, %f4};
	mov.b32 	{%rs5, %rs6}, %r1651;
	// begin inline asm
	{  cvt.f32.f16 %f5, %rs5;}

	// end inline asm
	// begin inline asm
	{  cvt.f32.f16 %f6, %rs6;}

	// end inline asm
	mov.b32 	{%rs7, %rs8}, %r1650;
	// begin inline asm
	{  cvt.f32.f16 %f7, %rs7;}

	// end inline asm
	// begin inline asm
	{  cvt.f32.f16 %f8, %rs8;}

	// end inline asm
	st.global.v2.f32 	[%rd48+32], {%f5, %f6};
	st.global.v2.f32 	[%rd50+32], {%f7, %f8};
	mov.b32 	{%rs9, %rs10}, %r1649;
	// begin inline asm
	{  cvt.f32.f16 %f9, %rs9;}

	// end inline asm
	// begin inline asm
	{  cvt.f32.f16 %f10, %rs10;}

	// end inline asm
	mov.b32 	{%rs11, %rs12}, %r1648;
	// begin inline asm
	{  cvt.f32.f16 %f11, %rs11;}

	// end inline asm
	// begin inline asm
	{  cvt.f32.f16 %f12, %rs12;}

	// end inline asm
	st.global.v2.f32 	[%rd48+64], {%f9, %f10};
	st.global.v2.f32 	[%rd50+64], {%f11, %f12};
	mov.b32 	{%rs13, %rs14}, %r1647;
	// begin inline asm
	{  cvt.f32.f16 %f13, %rs13;}

	// end inline asm
	// begin inline asm
	{  cvt.f32.f16 %f14, %rs14;}

	// end inline asm
	mov.b32 	{%rs15, %rs16}, %r1646;
	// begin inline asm
	{  cvt.f32.f16 %f15, %rs15;}

	// end inline asm
	// begin inline asm
	{  cvt.f32.f16 %f16, %rs16;}

	// end inline asm
	st.global.v2.f32 	[%rd48+96], {%f13, %f14};
	st.global.v2.f32 	[%rd50+96], {%f15, %f16};
	shl.b32 	%r1545, %r1553, 4;
	add.s32 	%r1546, %r1542, %r1545;
	add.s32 	%r1547, %r1546, %r1543;
	mov.b32 	{%rs17, %rs18}, %r1645;
	// begin inline asm
	{  cvt.f32.f16 %f17, %rs17;}

	// end inline asm
	// begin inline asm
	{  cvt.f32.f16 %f18, %rs18;}

	// end inline asm
	mov.b32 	{%rs19, %rs20}, %r1644;
	// begin inline asm
	{  cvt.f32.f16 %f19, %rs19;}

	// end inline asm
	// begin inline asm
	{  cvt.f32.f16 %f20, %rs20;}

	// end inline asm
	mul.wide.s32 	%rd51, %r1546, 4;
	add.s64 	%rd52, %rd46, %rd51;
	mul.wide.s32 	%rd53, %r1547, 4;
	add.s64 	%rd54, %rd46, %rd53;
	st.global.v2.f32 	[%rd52], {%f17, %f18};
	st.global.v2.f32 	[%rd54], {%f19, %f20};
	mov.b32 	{%rs21, %rs22}, %r1643;
	// begin inline asm
	{  cvt.f32.f16 %f21, %rs21;}

	// end inline asm
	// begin inline asm
	{  cvt.f32.f16 %f22, %rs22;}

	// end inline asm
	mov.b32 	{%rs23, %rs24}, %r1642;
	// begin inline asm
	{  cvt.f32.f16 %f23, %rs23;}

	// end inline asm
	// begin inline asm
	{  cvt.f32.f16 %f24, %rs24;}

	// end inline asm
	st.global.v2.f32 	[%rd52+32], {%f21, %f22};
	st.global.v2.f32 	[%rd54+32], {%f23, %f24};
	mov.b32 	{%rs25, %rs26}, %r1641;
	// begin inline asm
	{  cvt.f32.f16 %f25, %rs25;}

	// end inline asm
	// begin inline asm
	{  cvt.f32.f16 %f26, %rs26;}

	// end inline asm
	mov.b32 	{%rs27, %rs28}, %r1640;
	// begin inline asm
	{  cvt.f32.f16 %f27, %rs27;}

	// end inline asm
	// begin inline asm
	{  cvt.f32.f16 %f28, %rs28;}

	// end inline asm
	st.global.v2.f32 	[%rd52+64], {%f25, %f26};
	st.global.v2.f32 	[%rd54+64], {%f27, %f28};
	mov.b32 	{%rs29, %rs30}, %r1639;
	// begin inline asm
	{  cvt.f32.f16 %f29, %rs29;}

	// end inline asm
	// begin inline asm
	{  cvt.f32.f16 %f30, %rs30;}

	// end inline asm
	mov.b32 	{%rs31, %rs32}, %r1638;
	// begin inline asm
	{  cvt.f32.f16 %f31, %rs31;}

	// end inline asm
	// begin inline asm
	{  cvt.f32.f16 %f32, %rs32;}

	// end inline asm
	st.global.v2.f32 	[%rd52+96], {%f29, %f30};
	st.global.v2.f32 	[%rd54+96], {%f31, %f32};
	shl.b32 	%r1548, %r1553, 5;
	add.s32 	%r1549, %r1542, %r1548;
	add.s32 	%r1550, %r1549, %r1543;
	mov.b32 	{%rs33, %rs34}, %r1637;
	// begin inline asm
	{  cvt.f32.f16 %f33, %rs33;}

	// end inline asm
	// begin inline asm
	{  cvt.f32.f16 %f34, %rs34;}

	// end inline asm
	mov.b32 	{%rs35, %rs36}, %r1636;
	// begin inline asm
	{  cvt.f32.f16 %f35, %rs35;}

	// end inline asm
	// begin inline asm
	{  cvt.f32.f16 %f36, %rs36;}

	// end inline asm
	mul.wide.s32 	%rd55, %r1549, 4;
	add.s64 	%rd56, %rd46, %rd55;
	mul.wide.s32 	%rd57, %r1550, 4;
	add.s64 	%rd58, %rd46, %rd57;
	st.global.v2.f32 	[%rd56], {%f33, %f34};
	st.global.v2.f32 	[%rd58], {%f35, %f36};
	mov.b32 	{%rs37, %rs38}, %r1635;
	// begin inline asm
	{  cvt.f32.f16 %f37, %rs37;}

	// end inline asm
	// begin inline asm
	{  cvt.f32.f16 %f38, %rs38;}

	// end inline asm
	mov.b32 	{%rs39, %rs40}, %r1634;
	// begin inline asm
	{  cvt.f32.f16 %f39, %rs39;}

	// end inline asm
	// begin inline asm
	{  cvt.f32.f16 %f40, %rs40;}

	// end inline asm
	st.global.v2.f32 	[%rd56+32], {%f37, %f38};
	st.global.v2.f32 	[%rd58+32], {%f39, %f40};
	mov.b32 	{%rs41, %rs42}, %r1633;
	// begin inline asm
	{  cvt.f32.f16 %f41, %rs41;}

	// end inline asm
	// begin inline asm
	{  cvt.f32.f16 %f42, %rs42;}

	// end inline asm
	mov.b32 	{%rs43, %rs44}, %r1632;
	// begin inline asm
	{  cvt.f32.f16 %f43, %rs43;}

	// end inline asm
	// begin inline asm
	{  cvt.f32.f16 %f44, %rs44;}

	// end inline asm
	st.global.v2.f32 	[%rd56+64], {%f41, %f42};
	st.global.v2.f32 	[%rd58+64], {%f43, %f44};
	mov.b32 	{%rs45, %rs46}, %r1631;
	// begin inline asm
	{  cvt.f32.f16 %f45, %rs45;}

	// end inline asm
	// begin inline asm
	{  cvt.f32.f16 %f46, %rs46;}

	// end inline asm
	mov.b32 	{%rs47, %rs48}, %r1630;
	// begin inline asm
	{  cvt.f32.f16 %f47, %rs47;}

	// end inline asm
	// begin inline asm
	{  cvt.f32.f16 %f48, %rs48;}

	// end inline asm
	st.global.v2.f32 	[%rd56+96], {%f45, %f46};
	st.global.v2.f32 	[%rd58+96], {%f47, %f48};
	add.s32 	%r1551, %r1549, %r1545;
	add.s32 	%r1552, %r1551, %r1543;
	mov.b32 	{%rs49, %rs50}, %r1629;
	// begin inline asm
	{  cvt.f32.f16 %f49, %rs49;}

	// end inline asm
	// begin inline asm
	{  cvt.f32.f16 %f50, %rs50;}

	// end inline asm
	mov.b32 	{%rs51, %rs52}, %r1628;
	// begin inline asm
	{  cvt.f32.f16 %f51, %rs51;}

	// end inline asm
	// begin inline asm
	{  cvt.f32.f16 %f52, %rs52;}

	// end inline asm
	mul.wide.s32 	%rd59, %r1551, 4;
	add.s64 	%rd60, %rd46, %rd59;
	mul.wide.s32 	%rd61, %r1552, 4;
	add.s64 	%rd62, %rd46, %rd61;
	st.global.v2.f32 	[%rd60], {%f49, %f50};
	st.global.v2.f32 	[%rd62], {%f51, %f52};
	mov.b32 	{%rs53, %rs54}, %r1627;
	// begin inline asm
	{  cvt.f32.f16 %f53, %rs53;}

	// end inline asm
	// begin inline asm
	{  cvt.f32.f16 %f54, %rs54;}

	// end inline asm
	mov.b32 	{%rs55, %rs56}, %r1626;
	// begin inline asm
	{  cvt.f32.f16 %f55, %rs55;}

	// end inline asm
	// begin inline asm
	{  cvt.f32.f16 %f56, %rs56;}

	// end inline asm
	st.global.v2.f32 	[%rd60+32], {%f53, %f54};
	st.global.v2.f32 	[%rd62+32], {%f55, %f56};
	mov.b32 	{%rs57, %rs58}, %r1625;
	// begin inline asm
	{  cvt.f32.f16 %f57, %rs57;}

	// end inline asm
	// begin inline asm
	{  cvt.f32.f16 %f58, %rs58;}

	// end inline asm
	mov.b32 	{%rs59, %rs60}, %r1624;
	// begin inline asm
	{  cvt.f32.f16 %f59, %rs59;}

	// end inline asm
	// begin inline asm
	{  cvt.f32.f16 %f60, %rs60;}

	// end inline asm
	st.global.v2.f32 	[%rd60+64], {%f57, %f58};
	st.global.v2.f32 	[%rd62+64], {%f59, %f60};
	mov.b32 	{%rs61, %rs62}, %r1623;
	// begin inline asm
	{  cvt.f32.f16 %f61, %rs61;}

	// end inline asm
	// begin inline asm
	{  cvt.f32.f16 %f62, %rs62;}

	// end inline asm
	mov.b32 	{%rs63, %rs64}, %r1622;
	// begin inline asm
	{  cvt.f32.f16 %f63, %rs63;}

	// end inline asm
	// begin inline asm
	{  cvt.f32.f16 %f64, %rs64;}

	// end inline asm
	st.global.v2.f32 	[%rd60+96], {%f61, %f62};
	st.global.v2.f32 	[%rd62+96], {%f63, %f64};
	ret;

}
	// .globl	_Z14mma_matmul_3_4PK6__halfS1_Pfiii
.visible .entry _Z14mma_matmul_3_4PK6__halfS1_Pfiii(
	.param .u64 .ptr .align 1 _Z14mma_matmul_3_4PK6__halfS1_Pfiii_param_0,
	.param .u64 .ptr .align 1 _Z14mma_matmul_3_4PK6__halfS1_Pfiii_param_1,
	.param .u64 .ptr .align 1 _Z14mma_matmul_3_4PK6__halfS1_Pfiii_param_2,
	.param .u32 _Z14mma_matmul_3_4PK6__halfS1_Pfiii_param_3,
	.param .u32 _Z14mma_matmul_3_4PK6__halfS1_Pfiii_param_4,
	.param .u32 _Z14mma_matmul_3_4PK6__halfS1_Pfiii_param_5
)
.maxntid 256
.minnctapersm 2
{
	.reg .pred 	%p<3>;
	.reg .b16 	%rs<3>;
	.reg .b32 	%r<647>;
	.reg .b32 	%f<387>;
	.reg .b64 	%rd<59>;
	// demoted variable
	.shared .align 16 .b8 _ZZ14mma_matmul_3_4PK6__halfS1_PfiiiE2As[24576];
	// demoted variable
	.shared .align 16 .b8 _ZZ14mma_matmul_3_4PK6__halfS1_PfiiiE2Bs[24576];
	ld.param.u64 	%rd1, [_Z14mma_matmul_3_4PK6__halfS1_Pfiii_param_0];
	ld.param.u64 	%rd2, [_Z14mma_matmul_3_4PK6__halfS1_Pfiii_param_1];
	ld.param.u32 	%r34, [_Z14mma_matmul_3_4PK6__halfS1_Pfiii_param_5];
	mov.u32 	%r43, %ctaid.y;
	mov.u32 	%r44, %ctaid.x;
	mul.lo.s32 	%r45, %r43, %r34;
	shl.b32 	%r46, %r45, 7;
	mul.wide.s32 	%rd12, %r46, 2;
	add.s64 	%rd13, %rd1, %rd12;
	mul.lo.s32 	%r47, %r44, %r34;
	shl.b32 	%r48, %r47, 7;
	mul.wide.s32 	%rd14, %r48, 2;
	add.s64 	%rd15, %rd2, %rd14;
	mov.u32 	%r49, %tid.y;
	mov.u32 	%r50, %ntid.x;
	mov.u32 	%r51, %tid.x;
	mad.lo.s32 	%r1, %r49, %r50, %r51;
	shr.u32 	%r2, %r1, 5;
	and.b32  	%r52, %r1, 31;
	shr.u32 	%r3, %r52, 3;
	and.b32  	%r53, %r1, 7;
	xor.b32  	%r4, %r3, %r53;
	shl.b32 	%r54, %r2, 3;
	shr.u32 	%r55, %r52, 2;
	or.b32  	%r56, %r54, %r55;
	mul.lo.s32 	%r57, %r34, %r56;
	shr.s32 	%r58, %r57, 31;
	shr.u32 	%r59, %r58, 29;
	add.s32 	%r60, %r57, %r59;
	shr.s32 	%r5, %r60, 3;
	cvt.s64.s32 	%rd16, %r5;
	and.b32  	%r61, %r1, 3;
	cvt.u64.u32 	%rd17, %r61;
	add.s64 	%rd18, %rd16, %rd17;
	shl.b64 	%rd19, %rd18, 4;
	add.s64 	%rd4, %rd13, %rd19;
	add.s64 	%rd6, %rd15, %rd19;
	shl.b32 	%r62, %r4, 4;
	mov.u32 	%r63, _ZZ14mma_matmul_3_4PK6__halfS1_PfiiiE2Bs;
	add.s32 	%r64, %r63, %r62;
	mov.u32 	%r65, _ZZ14mma_matmul_3_4PK6__halfS1_PfiiiE2As;
	add.s32 	%r66, %r65, %r62;
	shl.b32 	%r67, %r34, 3;
	shl.b32 	%r68, %r2, 9;
	shl.b32 	%r69, %r3, 7;
	or.b32  	%r70, %r68, %r69;
	add.s32 	%r35, %r66, %r70;
	// begin inline asm
	cp.async.cg.shared.global.L2::128B [%r35], [%rd4], 16;

	// end inline asm
	mul.wide.s32 	%rd20, %r67, 16;
	add.s64 	%rd5, %rd4, %rd20;
	add.s32 	%r36, %r35, 4096;
	// begin inline asm
	cp.async.cg.shared.global.L2::128B [%r36], [%rd5], 16;

	// end inline asm
	add.s32 	%r37, %r64, %r70;
	// begin inline asm
	cp.async.cg.shared.global.L2::128B [%r37], [%rd6], 16;

	// end inline asm
	add.s64 	%rd7, %rd6, %rd20;
	add.s32 	%r38, %r37, 4096;
	// begin inline asm
	cp.async.cg.shared.global.L2::128B [%r38], [%rd7], 16;

	// end inline asm
	// begin inline asm
	cp.async.commit_group;

	// end inline asm
	add.s64 	%rd8, %rd4, 64;
	add.s32 	%r39, %r35, 8192;
	// begin inline asm
	cp.async.cg.shared.global.L2::128B [%r39], [%rd8], 16;

	// end inline asm
	add.s64 	%rd9, %rd5, 64;
	add.s32 	%r40, %r35, 12288;
	// begin inline asm
	cp.async.cg.shared.global.L2::128B [%r40], [%rd9], 16;

	// end inline asm
	add.s64 	%rd10, %rd6, 64;
	add.s32 	%r41, %r37, 8192;
	// begin inline asm
	cp.async.cg.shared.global.L2::128B [%r41], [%rd10], 16;

	// end inline asm
	add.s64 	%rd11, %rd7, 64;
	add.s32 	%r42, %r37, 12288;
	// begin inline asm
	cp.async.cg.shared.global.L2::128B [%r42], [%rd11], 16;

	// end inline asm
	// begin inline asm
	cp.async.commit_group;

	// end inline asm
	setp.lt.s32 	%p1, %r34, 32;
	mov.f32 	%f323, 0f00000000;
	mov.f32 	%f324, %f323;
	mov.f32 	%f325, %f323;
	mov.f32 	%f326, %f323;
	mov.f32 	%f327, %f323;
	mov.f32 	%f328, %f323;
	mov.f32 	%f329, %f323;
	mov.f32 	%f330, %f323;
	mov.f32 	%f331, %f323;
	mov.f32 	%f332, %f323;
	mov.f32 	%f333, %f323;
	mov.f32 	%f334, %f323;
	mov.f32 	%f335, %f323;
	mov.f32 	%f336, %f323;
	mov.f32 	%f337, %f323;
	mov.f32 	%f338, %f323;
	mov.f32 	%f339, %f323;
	mov.f32 	%f340, %f323;
	mov.f32 	%f341, %f323;
	mov.f32 	%f342, %f323;
	mov.f32 	%f343, %f323;
	mov.f32 	%f344, %f323;
	mov.f32 	%f345, %f323;
	mov.f32 	%f346, %f323;
	mov.f32 	%f347, %f323;
	mov.f32 	%f348, %f323;
	mov.f32 	%f349, %f323;
	mov.f32 	%f350, %f323;
	mov.f32 	%f351, %f323;
	mov.f32 	%f352, %f323;
	mov.f32 	%f353, %f323;
	mov.f32 	%f354, %f323;
	mov.f32 	%f355, %f323;
	mov.f32 	%f356, %f323;
	mov.f32 	%f357, %f323;
	mov.f32 	%f358, %f323;
	mov.f32 	%f359, %f323;
	mov.f32 	%f360, %f323;
	mov.f32 	%f361, %f323;
	mov.f32 	%f362, %f323;
	mov.f32 	%f363, %f323;
	mov.f32 	%f364, %f323;
	mov.f32 	%f365, %f323;
	mov.f32 	%f366, %f323;
	mov.f32 	%f367, %f323;
	mov.f32 	%f368, %f323;
	mov.f32 	%f369, %f323;
	mov.f32 	%f370, %f323;
	mov.f32 	%f371, %f323;
	mov.f32 	%f372, %f323;
	mov.f32 	%f373, %f323;
	mov.f32 	%f374, %f323;
	mov.f32 	%f375, %f323;
	mov.f32 	%f376, %f323;
	mov.f32 	%f377, %f323;
	mov.f32 	%f378, %f323;
	mov.f32 	%f379, %f323;
	mov.f32 	%f380, %f323;
	mov.f32 	%f381, %f323;
	mov.f32 	%f382, %f323;
	mov.f32 	%f383, %f323;
	mov.f32 	%f384, %f323;
	mov.f32 	%f385, %f323;
	mov.f32 	%f386, %f323;
	@%p1 bra 	$L__BB4_3;
	ld.param.u32 	%r635, [_Z14mma_matmul_3_4PK6__halfS1_Pfiii_param_5];
	shr.u32 	%r73, %r1, 1;
	shl.b32 	%r74, %r1, 2;
	and.b32  	%r75, %r74, 4;
	and.b32  	%r76, %r73, 3;
	or.b32  	%r77, %r3, %r75;
	xor.b32  	%r78, %r77, %r76;
	shr.s32 	%r79, %r635, 31;
	shr.u32 	%r80, %r79, 27;
	add.s32 	%r81, %r635, %r80;
	shr.s32 	%r82, %r81, 5;
	neg.s32 	%r645, %r82;
	shl.b32 	%r83, %r1, 5;
	and.b32  	%r84, %r83, -4096;
	add.s32 	%r643, %r84, %r65;
	shl.b32 	%r86, %r1, 6;
	and.b32  	%r87, %r86, 896;
	add.s32 	%r644, %r643, %r87;
	shl.b32 	%r88, %r78, 4;
	cvt.u16.u32 	%rs1, %r2;
	and.b16  	%rs2, %rs1, 3;
	mul.wide.u16 	%r89, %rs2, 2048;
	add.s32 	%r91, %r89, %r63;
	and.b32  	%r92, %r86, 384;
	add.s32 	%r642, %r91, %r92;
	add.s32 	%r641, %r642, %r88;
	xor.b32  	%r93, %r88, 32;
	add.s32 	%r640, %r642, %r93;
	or.b32  	%r638, %r70, %r62;
	mov.f32 	%f323, 0f00000000;
	mov.b32 	%r639, 2;
	mov.b32 	%r637, 0;
	mov.u32 	%r646, %r637;
$L__BB4_2:
	ld.param.u32 	%r636, [_Z14mma_matmul_3_4PK6__halfS1_Pfiii_param_5];
	ld.param.u64 	%rd57, [_Z14mma_matmul_3_4PK6__halfS1_Pfiii_param_1];
	ld.param.u64 	%rd56, [_Z14mma_matmul_3_4PK6__halfS1_Pfiii_param_0];
	shl.b32 	%r550, %r636, 3;
	mul.hi.u32 	%r551, %r646, -1431655765;
	shr.u32 	%r552, %r551, 1;
	mul.lo.s32 	%r553, %r552, -24576;
	mul.hi.u32 	%r554, %r639, -1431655765;
	shr.u32 	%r555, %r554, 1;
	mul.lo.s32 	%r556, %r555, -24576;
	// begin inline asm
	cp.async.wait_group 1;

	// end inline asm
	bar.sync 	0;
	shr.u32 	%r565, %r52, 4;
	or.b32  	%r568, %r565, %r75;
	xor.b32  	%r570, %r568, %r76;
	shl.b32 	%r571, %r570, 4;
	or.b32  	%r572, %r87, %r571;
	add.s32 	%r573, %r572, %r643;
	add.s32 	%r102, %r573, %r553;
	// begin inline asm
	ldmatrix.sync.aligned.x4.m8n8.shared.b16 {%r98, %r99, %r100, %r101}, [%r102];

	// end inline asm
	xor.b32  	%r574, %r571, 32;
	or.b32  	%r575, %r87, %r574;
	add.s32 	%r576, %r575, %r643;
	add.s32 	%r107, %r576, %r553;
	// begin inline asm
	ldmatrix.sync.aligned.x4.m8n8.shared.b16 {%r103, %r104, %r105, %r106}, [%r107];

	// end inline asm
	add.s32 	%r577, %r571, %r644;
	add.s32 	%r578, %r577, %r553;
	add.s32 	%r112, %r578, 1024;
	// begin inline asm
	ldmatrix.sync.aligned.x4.m8n8.shared.b16 {%r108, %r109, %r110, %r111}, [%r112];

	// end inline asm
	add.s32 	%r579, %r574, %r644;
	add.s32 	%r580, %r579, %r553;
	add.s32 	%r117, %r580, 1024;
	// begin inline asm
	ldmatrix.sync.aligned.x4.m8n8.shared.b16 {%r113, %r114, %r115, %r116}, [%r117];

	// end inline asm
	add.s32 	%r122, %r578, 2048;
	// begin inline asm
	ldmatrix.sync.aligned.x4.m8n8.shared.b16 {%r118, %r119, %r120, %r121}, [%r122];

	// end inline asm
	add.s32 	%r127, %r580, 2048;
	// begin inline asm
	ldmatrix.sync.aligned.x4.m8n8.shared.b16 {%r123, %r124, %r125, %r126}, [%r127];

	// end inline asm
	add.s32 	%r132, %r578, 3072;
	// begin inline asm
	ldmatrix.sync.aligned.x4.m8n8.shared.b16 {%r128, %r129, %r130, %r131}, [%r132];

	// end inline asm
	add.s32 	%r137, %r580, 3072;
	// begin inline asm
	ldmatrix.sync.aligned.x4.m8n8.shared.b16 {%r133, %r134, %r135, %r136}, [%r137];

	// end inline asm
	add.s32 	%r140, %r641, %r553;
	// begin inline asm
	ldmatrix.sync.aligned.x2.m8n8.shared.b16 {%r138, %r139}, [%r140];

	// end inline asm
	add.s32 	%r143, %r640, %r553;
	// begin inline asm
	ldmatrix.sync.aligned.x2.m8n8.shared.b16 {%r141, %r142}, [%r143];

	// end inline asm
	add.s32 	%r585, %r88, %r642;
	add.s32 	%r586, %r585, %r553;
	add.s32 	%r146, %r586, 512;
	// begin inline asm
	ldmatrix.sync.aligned.x2.m8n8.shared.b16 {%r144, %r145}, [%r146];

	// end inline asm
	add.s32 	%r588, %r93, %r642;
	add.s32 	%r589, %r588, %r553;
	add.s32 	%r149, %r589, 512;
	// begin inline asm
	ldmatrix.sync.aligned.x2.m8n8.shared.b16 {%r147, %r148}, [%r149];

	// end inline asm
	add.s32 	%r152, %r586, 1024;
	// begin inline asm
	ldmatrix.sync.aligned.x2.m8n8.shared.b16 {%r150, %r151}, [%r152];

	// end inline asm
	add.s32 	%r155, %r589, 1024;
	// begin inline asm
	ldmatrix.sync.aligned.x2.m8n8.shared.b16 {%r153, %r154}, [%r155];

	// end inline asm
	add.s32 	%r158, %r586, 1536;
	// begin inline asm
	ldmatrix.sync.aligned.x2.m8n8.shared.b16 {%r156, %r157}, [%r158];

	// end inline asm
	add.s32 	%r161, %r589, 1536;
	// begin inline asm
	ldmatrix.sync.aligned.x2.m8n8.shared.b16 {%r159, %r160}, [%r161];

	// end inline asm
	min.s32 	%r590, %r637, 500;
	mul.lo.s32 	%r592, %r43, %r636;
	shl.b32 	%r593, %r592, 7;
	mul.wide.s32 	%rd25, %r593, 2;
	add.s64 	%rd26, %rd56, %rd25;
	add.s64 	%rd31, %rd26, %rd19;
	mul.wide.s32 	%rd32, %r590, 16;
	add.s64 	%rd33, %rd31, %rd32;
	add.s64 	%rd21, %rd33, 128;
	add.s32 	%r596, %r65, %r638;
	add.s32 	%r597, %r596, %r556;
	add.s32 	%r162, %r597, 16384;
	// begin inline asm
	cp.async.cg.shared.global.L2::128B [%r162], [%rd21], 16;

	// end inline asm
	mul.wide.u32 	%rd34, %r550, 16;
	add.s64 	%rd22, %rd21, %rd34;
	add.s32 	%r163, %r597, 20480;
	// begin inline asm
	cp.async.cg.shared.global.L2::128B [%r163], [%rd22], 16;

	// end inline asm
	mul.lo.s32 	%r599, %r44, %r636;
	shl.b32 	%r600, %r599, 7;
	mul.wide.s32 	%rd35, %r600, 2;
	add.s64 	%rd36, %rd57, %rd35;
	add.s64 	%rd37, %rd36, %rd19;
	add.s64 	%rd38, %rd37, %rd32;
	add.s64 	%rd23, %rd38, 128;
	add.s32 	%r602, %r63, %r638;
	add.s32 	%r603, %r602, %r556;
	add.s32 	%r164, %r603, 16384;
	// begin inline asm
	cp.async.cg.shared.global.L2::128B [%r164], [%rd23], 16;

	// end inline asm
	add.s64 	%rd24, %rd23, %rd34;
	add.s32 	%r165, %r603, 20480;
	// begin inline asm
	cp.async.cg.shared.global.L2::128B [%r165], [%rd24], 16;

	// end inline asm
	// begin inline asm
	cp.async.commit_group;

	// end inline asm
	mov.b32 	%r475, 0;
	// begin inline asm
	mma.sync.aligned.m16n8k16.row.col.f16.f16.f16.f16 {%r166,%r167}, {%r98,%r99,%r100,%r101}, {%r138,%r139}, {%r475,%r475};

	// end inline asm
	// begin inline asm
	mma.sync.aligned.m16n8k16.row.col.f16.f16.f16.f16 {%r176,%r177}, {%r103,%r104,%r105,%r106}, {%r141,%r142}, {%r166,%r167};

	// end inline asm
	// begin inline asm
	mma.sync.aligned.m16n8k16.row.col.f16.f16.f16.f16 {%r186,%r187}, {%r98,%r99,%r100,%r101}, {%r144,%r145}, {%r475,%r475};

	// end inline asm
	// begin inline asm
	mma.sync.aligned.m16n8k16.row.col.f16.f16.f16.f16 {%r196,%r197}, {%r103,%r104,%r105,%r106}, {%r147,%r148}, {%r186,%r187};

	// end inline asm
	// begin inline asm
	mma.sync.aligned.m16n8k16.row.col.f16.f16.f16.f16 {%r206,%r207}, {%r98,%r99,%r100,%r101}, {%r150,%r151}, {%r475,%r475};

	// end inline asm
	// begin inline asm
	mma.sync.aligned.m16n8k16.row.col.f16.f16.f16.f16 {%r216,%r217}, {%r103,%r104,%r105,%r106}, {%r153,%r154}, {%r206,%r207};

	// end inline asm
	// begin inline asm
	mma.sync.aligned.m16n8k16.row.col.f16.f16.f16.f16 {%r226,%r227}, {%r98,%r99,%r100,%r101}, {%r156,%r157}, {%r475,%r475};

	// end inline asm
	// begin inline asm
	mma.sync.aligned.m16n8k16.row.col.f16.f16.f16.f16 {%r236,%r237}, {%r103,%r104,%r105,%r106}, {%r159,%r160}, {%r226,%r227};

	// end inline asm
	// begin inline asm
	mma.sync.aligned.m16n8k16.row.col.f16.f16.f16.f16 {%r246,%r247}, {%r108,%r109,%r110,%r111}, {%r138,%r139}, {%r475,%r475};

	// end inline asm
	// begin inline asm
	mma.sync.aligned.m16n8k16.row.col.f16.f16.f16.f16 {%r256,%r257}, {%r113,%r114,%r115,%r116}, {%r141,%r142}, {%r246,%r247};

	// end inline asm
	// begin inline asm
	mma.sync.aligned.m16n8k16.row.col.f16.f16.f16.f16 {%r266,%r267}, {%r108,%r109,%r110,%r111}, {%r144,%r145}, {%r475,%r475};

	// end inline asm
	// begin inline asm
	mma.sync.aligned.m16n8k16.row.col.f16.f16.f16.f16 {%r276,%r277}, {%r113,%r114,%r115,%r116}, {%r147,%r148}, {%r266,%r267};

	// end inline asm
	// begin inline asm
	mma.sync.aligned.m16n8k16.row.col.f16.f16.f16.f16 {%r286,%r287}, {%r108,%r109,%r110,%r111}, {%r150,%r151}, {%r475,%r475};

	// end inline asm
	// begin inline asm
	mma.sync.aligned.m16n8k16.row.col.f16.f16.f16.f16 {%r296,%r297}, {%r113,%r114,%r115,%r116}, {%r153,%r154}, {%r286,%r287};

	// end inline asm
	// begin inline asm
	mma.sync.aligned.m16n8k16.row.col.f16.f16.f16.f16 {%r306,%r307}, {%r108,%r109,%r110,%r111}, {%r156,%r157}, {%r475,%r475};

	// end inline asm
	// begin inline asm
	mma.sync.aligned.m16n8k16.row.col.f16.f16.f16.f16 {%r316,%r317}, {%r113,%r114,%r115,%r116}, {%r159,%r160}, {%r306,%r307};

	// end inline asm
	// begin inline asm
	mma.sync.aligned.m16n8k16.row.col.f16.f16.f16.f16 {%r326,%r327}, {%r118,%r119,%r120,%r121}, {%r138,%r139}, {%r475,%r475};

	// end inline asm
	// begin inline asm
	mma.sync.aligned.m16n8k16.row.col.f16.f16.f16.f16 {%r336,%r337}, {%r123,%r124,%r125,%r126}, {%r141,%r142}, {%r326,%r327};

	// end inline asm
	// begin inline asm
	mma.sync.aligned.m16n8k16.row.col.f16.f16.f16.f16 {%r346,%r347}, {%r118,%r119,%r120,%r121}, {%r144,%r145}, {%r475,%r475};

	// end inline asm
	// begin inline asm
	mma.sync.aligned.m16n8k16.row.col.f16.f16.f16.f16 {%r356,%r357}, {%r123,%r124,%r125,%r126}, {%r147,%r148}, {%r346,%r347};

	// end inline asm
	// begin inline asm
	mma.sync.aligned.m16n8k16.row.col.f16.f16.f16.f16 {%r366,%r367}, {%r118,%r119,%r120,%r121}, {%r150,%r151}, {%r475,%r475};

	// end inline asm
	// begin inline asm
	mma.sync.aligned.m16n8k16.row.col.f16.f16.f16.f16 {%r376,%r377}, {%r123,%r124,%r125,%r126}, {%r153,%r154}, {%r366,%r367};

	// end inline asm
	// begin inline asm
	mma.sync.aligned.m16n8k16.row.col.f16.f16.f16.f16 {%r386,%r387}, {%r118,%r119,%r120,%r121}, {%r156,%r157}, {%r475,%r475};

	// end inline asm
	// begin inline asm
	mma.sync.aligned.m16n8k16.row.col.f16.f16.f16.f16 {%r396,%r397}, {%r123,%r124,%r125,%r126}, {%r159,%r160}, {%r386,%r387};

	// end inline asm
	// begin inline asm
	mma.sync.aligned.m16n8k16.row.col.f16.f16.f16.f16 {%r406,%r407}, {%r128,%r129,%r130,%r131}, {%r138,%r139}, {%r475,%r475};

	// end inline asm
	// begin inline asm
	mma.sync.aligned.m16n8k16.row.col.f16.f16.f16.f16 {%r416,%r417}, {%r133,%r134,%r135,%r136}, {%r141,%r142}, {%r406,%r407};

	// end inline asm
	// begin inline asm
	mma.sync.aligned.m16n8k16.row.col.f16.f16.f16.f16 {%r426,%r427}, {%r128,%r129,%r130,%r131}, {%r144,%r145}, {%r475,%r475};

	// end inline asm
	// begin inline asm
	mma.sync.aligned.m16n8k16.row.col.f16.f16.f16.f16 {%r436,%r437}, {%r133,%r134,%r135,%r136}, {%r147,%r148}, {%r426,%r427};

	// end inline asm
	// begin inline asm
	mma.sync.aligned.m16n8k16.row.col.f16.f16.f16.f16 {%r446,%r447}, {%r128,%r129,%r130,%r131}, {%r150,%r151}, {%r475,%r475};

	// end inline asm
	// begin inline asm
	mma.sync.aligned.m16n8k16.row.col.f16.f16.f16.f16 {%r456,%r457}, {%r133,%r134,%r135,%r136}, {%r153,%r154}, {%r446,%r447};

	// end inline asm
	// begin inline asm
	mma.sync.aligned.m16n8k16.row.col.f16.f16.f16.f16 {%r466,%r467}, {%r128,%r129,%r130,%r131}, {%r156,%r157}, {%r475,%r475};

	// end inline asm
	// begin inline asm
	mma.sync.aligned.m16n8k16.row.col.f16.f16.f16.f16 {%r476,%r477}, {%r133,%r134,%r135,%r136}, {%r159,%r160}, {%r466,%r467};

	// end inline asm
	// begin inline asm
	{.reg .f16 low,high;
  mov.b32 {low,high},%r176;
  cvt.f32.f16 %f195, low;}

	// end inline asm
	// begin inline asm
	{.reg .f16 low,high;
  mov.b32 {low,high},%r176;
  cvt.f32.f16 %f196, high;}

	// end inline asm
	// begin inline asm
	{.reg .f16 low,high;
  mov.b32 {low,high},%r177;
  cvt.f32.f16 %f197, low;}

	// end inline asm
	// begin inline asm
	{.reg .f16 low,high;
  mov.b32 {low,high},%r177;
  cvt.f32.f16 %f198, high;}

	// end inline asm
	add.f32 	%f386, %f195, %f386;
	add.f32 	%f385, %f196, %f385;
	add.f32 	%f384, %f197, %f384;
	add.f32 	%f383, %f198, %f383;
	// begin inline asm
	{.reg .f16 low,high;
  mov.b32 {low,high},%r196;
  cvt.f32.f16 %f199, low;}

	// end inline asm
	// begin inline asm
	{.reg .f16 low,high;
  mov.b32 {low,high},%r196;
  cvt.f32.f16 %f200, high;}

	// end inline asm
	// begin inline asm
	{.reg .f16 low,high;
  mov.b32 {low,high},%r197;
  cvt.f32.f16 %f201, low;}

	// end inline asm
	// begin inline asm
	{.reg .f16 low,high;
  mov.b32 {low,high},%r197;
  cvt.f32.f16 %f202, high;}

	// end inline asm
	add.f32 	%f382, %f199, %f382;
	add.f32 	%f381, %f200, %f381;
	add.f32 	%f380, %f201, %f380;
	add.f32 	%f379, %f202, %f379;
	// begin inline asm
	{.reg .f16 low,high;
  mov.b32 {low,high},%r216;
  cvt.f32.f16 %f203, low;}

	// end inline asm
	// begin inline asm
	{.reg .f16 low,high;
  mov.b32 {low,high},%r216;
  cvt.f32.f16 %f204, high;}

	// end inline asm
	// begin inline asm
	{.reg .f16 low,high;
  mov.b32 {low,high},%r217;
  cvt.f32.f16 %f205, low;}

	// end inline asm
	// begin inline asm
	{.reg .f16 low,high;
  mov.b32 {low,high},%r217;
  cvt.f32.f16 %f206, high;}

	// end inline asm
	add.f32 	%f378, %f203, %f378;
	add.f32 	%f377, %f204, %f377;
	add.f32 	%f376, %f205, %f376;
	add.f32 	%f375, %f206, %f375;
	// begin inline asm
	{.reg .f16 low,high;
  mov.b32 {low,high},%r236;
  cvt.f32.f16 %f207, low;}

	// end inline asm
	// begin inline asm
	{.reg .f16 low,high;
  mov.b32 {low,high},%r236;
  cvt.f32.f16 %f208, high;}

	// end inline asm
	// begin inline asm
	{.reg .f16 low,high;
  mov.b32 {low,high},%r237;
  cvt.f32.f16 %f209, low;}

	// end inline asm
	// begin inline asm
	{.reg .f16 low,high;
  mov.b32 {low,high},%r237;
  cvt.f32.f16 %f210, high;}

	// end inline asm
	add.f32 	%f374, %f207, %f374;
	add.f32 	%f373, %f208, %f373;
	add.f32 	%f372, %f209, %f372;
	add.f32 	%f371, %f210, %f371;
	// begin inline asm
	{.reg .f16 low,high;
  mov.b32 {low,high},%r256;
  cvt.f32.f16 %f211, low;}

	// end inline asm
	// begin inline asm
	{.reg .f16 low,high;
  mov.b32 {low,high},%r256;
  cvt.f32.f16 %f212, high;}

	// end inline asm
	// begin inline asm
	{.reg .f16 low,high;
  mov.b32 {low,high},%r257;
  cvt.f32.f16 %f213, low;}

	// end inline asm
	// begin inline asm
	{.reg .f16 low,high;
  mov.b32 {low,high},%r257;
  cvt.f32.f16 %f214, high;}

	// end inline asm
	add.f32 	%f370, %f211, %f370;
	add.f32 	%f369, %f212, %f369;
	add.f32 	%f368, %f213, %f368;
	add.f32 	%f367, %f214, %f367;
	// begin inline asm
	{.reg .f16 low,high;
  mov.b32 {low,high},%r276;
  cvt.f32.f16 %f215, low;}

	// end inline asm
	// begin inline asm
	{.reg .f16 low,high;
  mov.b32 {low,high},%r276;
  cvt.f32.f16 %f216, high;}

	// end inline asm
	// begin inline asm
	{.reg .f16 low,high;
  mov.b32 {low,high},%r277;
  cvt.f32.f16 %f217, low;}

	// end inline asm
	// begin inline asm
	{.reg .f16 low,high;
  mov.b32 {low,high},%r277;
  cvt.f32.f16 %f218, high;}

	// end inline asm
	add.f32 	%f366, %f215, %f366;
	add.f32 	%f365, %f216, %f365;
	add.f32 	%f364, %f217, %f364;
	add.f32 	%f363, %f218, %f363;
	// begin inline asm
	{.reg .f16 low,high;
  mov.b32 {low,high},%r296;
  cvt.f32.f16 %f219, low;}

	// end inline asm
	// begin inline asm
	{.reg .f16 low,high;
  mov.b32 {low,high},%r296;
  cvt.f32.f16 %f220, high;}

	// end inline asm
	// begin inline asm
	{.reg .f16 low,high;
  mov.b32 {low,high},%r297;
  cvt.f32.f16 %f221, low;}

	// end inline asm
	// begin inline asm
	{.reg .f16 low,high;
  mov.b32 {low,high},%r297;
  cvt.f32.f16 %f222, high;}

	// end inline asm
	add.f32 	%f362, %f219, %f362;
	add.f32 	%f361, %f220, %f361;
	add.f32 	%f360, %f221, %f360;
	add.f32 	%f359, %f222, %f359;
	// begin inline asm
	{.reg .f16 low,high;
  mov.b32 {low,high},%r316;
  cvt.f32.f16 %f223, low;}

	// end inline asm
	// begin inline asm
	{.reg .f16 low,high;
  mov.b32 {low,high},%r316;
  cvt.f32.f16 %f224, high;}

	// end inline asm
	// begin inline asm
	{.reg .f16 low,high;
  mov.b32 {low,high},%r317;
  cvt.f32.f16 %f225, low;}

	// end inline asm
	// begin inline asm
	{.reg .f16 low,high;
  mov.b32 {low,high},%r317;
  cvt.f32.f16 %f226, high;}

	// end inline asm
	add.f32 	%f358, %f223, %f358;
	add.f32 	%f357, %f224, %f357;
	add.f32 	%f356, %f225, %f356;
	add.f32 	%f355, %f226, %f355;
	// begin inline asm
	{.reg .f16 low,high;
  mov.b32 {low,high},%r336;
  cvt.f32.f16 %f227, low;}

	// end inline asm
	// begin inline asm
	{.reg .f16 low,high;
  mov.b32 {low,high},%r336;
  cvt.f32.f16 %f228, high;}

	// end inline asm
	// begin inline asm
	{.reg .f16 low,high;
  mov.b32 {low,high},%r337;
  cvt.f32.f16 %f229, low;}

	// end inline asm
	// begin inline asm
	{.reg .f16 low,high;
  mov.b32 {low,high},%r337;
  cvt.f32.f16 %f230, high;}

	// end inline asm
	add.f32 	%f354, %f227, %f354;
	add.f32 	%f353, %f228, %f353;
	add.f32 	%f352, %f229, %f352;
	add.f32 	%f351, %f230, %f351;
	// begin inline asm
	{.reg .f16 low,high;
  mov.b32 {low,high},%r356;
  cvt.f32.f16 %f231, low;}

	// end inline asm
	// begin inline asm
	{.reg .f16 low,high;
  mov.b32 {low,high},%r356;
  cvt.f32.f16 %f232, high;}

	// end inline asm
	// begin inline asm
	{.reg .f16 low,high;
  mov.b32 {low,high},%r357;
  cvt.f32.f16 %f233, low;}

	// end inline asm
	// begin inline asm
	{.reg .f16 low,high;
  mov.b32 {low,high},%r357;
  cvt.f32.f16 %f234, high;}

	// end inline asm
	add.f32 	%f350, %f231, %f350;
	add.f32 	%f349, %f232, %f349;
	add.f32 	%f348, %f233, %f348;
	add.f32 	%f347, %f234, %f347;
	// begin inline asm
	{.reg .f16 low,high;
  mov.b32 {low,high},%r376;
  cvt.f32.f16 %f235, low;}

	// end inline asm
	// begin inline asm
	{.reg .f16 low,high;
  mov.b32 {low,high},%r376;
  cvt.f32.f16 %f236, high;}

	// end inline asm
	// begin inline asm
	{.reg .f16 low,high;
  mov.b32 {low,high},%r377;
  cvt.f32.f16 %f237, low;}

	// end inline asm
	// begin inline asm
	{.reg .f16 low,high;
  mov.b32 {low,high},%r377;
  cvt.f32.f16 %f238, high;}

	// end inline asm
	add.f32 	%f346, %f235, %f346;
	add.f32 	%f345, %f236, %f345;
	add.f32 	%f344, %f237, %f344;
	add.f32 	%f343, %f238, %f343;
	// begin inline asm
	{.reg .f16 low,high;
  mov.b32 {low,high},%r396;
  cvt.f32.f16 %f239, low;}

	// end inline asm
	// begin inline asm
	{.reg .f16 low,high;
  mov.b32 {low,high},%r396;
  cvt.f32.f16 %f240, high;}

	// end inline asm
	// begin inline asm
	{.reg .f16 low,high;
  mov.b32 {low,high},%r397;
  cvt.f32.f16 %f241, low;}

	// end inline asm
	// begin inline asm
	{.reg .f16 low,high;
  mov.b32 {low,high},%r397;
  cvt.f32.f16 %f242, high;}

	// end inline asm
	add.f32 	%f342, %f239, %f342;
	add.f32 	%f341, %f240, %f341;
	add.f32 	%f340, %f241, %f340;
	add.f32 	%f339, %f242, %f339;
	// begin inline asm
	{.reg .f16 low,high;
  mov.b32 {low,high},%r416;
  cvt.f32.f16 %f243, low;}

	// end inline asm
	// begin inline asm
	{.reg .f16 low,high;
  mov.b32 {low,high},%r416;
  cvt.f32.f16 %f244, high;}

	// end inline asm
	// begin inline asm
	{.reg .f16 low,high;
  mov.b32 {low,high},%r417;
  cvt.f32.f16 %f245, low;}

	// end inline asm
	// begin inline asm
	{.reg .f16 low,high;
  mov.b32 {low,high},%r417;
  cvt.f32.f16 %f246, high;}

	// end inline asm
	add.f32 	%f338, %f243, %f338;
	add.f32 	%f337, %f244, %f337;
	add.f32 	%f336, %f245, %f336;
	add.f32 	%f335, %f246, %f335;
	// begin inline asm
	{.reg .f16 low,high;
  mov.b32 {low,high},%r436;
  cvt.f32.f16 %f247, low;}

	// end inline asm
	// begin inline asm
	{.reg .f16 low,high;
  mov.b32 {low,high},%r436;
  cvt.f32.f16 %f248, high;}

	// end inline asm
	// begin inline asm
	{.reg .f16 low,high;
  mov.b32 {low,high},%r437;
  cvt.f32.f16 %f249, low;}

	// end inline asm
	// begin inline asm
	{.reg .f16 low,high;
  mov.b32 {low,high},%r437;
  cvt.f32.f16 %f250, high;}

	// end inline asm
	add.f32 	%f334, %f247, %f334;
	add.f32 	%f333, %f248, %f333;
	add.f32 	%f332, %f249, %f332;
	add.f32 	%f331, %f250, %f331;
	// begin inline asm
	{.reg .f16 low,high;
  mov.b32 {low,high},%r456;
  cvt.f32.f16 %f251, low;}

	// end inline asm
	// begin inline asm
	{.reg .f16 low,high;
  mov.b32 {low,high},%r456;
  cvt.f32.f16 %f252, high;}

	// end inline asm
	// begin inline asm
	{.reg .f16 low,high;
  mov.b32 {low,high},%r457;
  cvt.f32.f16 %f253, low;}

	// end inline asm
	// begin inline asm
	{.reg .f16 low,high;
  mov.b32 {low,high},%r457;
  cvt.f32.f16 %f254, high;}

	// end inline asm
	add.f32 	%f330, %f251, %f330;
	add.f32 	%f329, %f252, %f329;
	add.f32 	%f328, %f253, %f328;
	add.f32 	%f327, %f254, %f327;
	// begin inline asm
	{.reg .f16 low,high;
  mov.b32 {low,high},%r476;
  cvt.f32.f16 %f255, low;}

	// end inline asm
	// begin inline asm
	{.reg .f16 low,high;
  mov.b32 {low,high},%r476;
  cvt.f32.f16 %f256, high;}

	// end inline asm
	// begin inline asm
	{.reg .f16 low,high;
  mov.b32 {low,high},%r477;
  cvt.f32.f16 %f257, low;}

	// end inline asm
	// begin inline asm
	{.reg .f16 low,high;
  mov.b32 {low,high},%r477;
  cvt.f32.f16 %f258, high;}

	// end inline asm
	add.f32 	%f326, %f255, %f326;
	add.f32 	%f325, %f256, %f325;
	add.f32 	%f324, %f257, %f324;
	add.f32 	%f323, %f258, %f323;
	add.s32 	%r646, %r646, 1;
	add.s32 	%r645, %r645, 1;
	setp.eq.s32 	%p2, %r645, 0;
	add.s32 	%r644, %r644, 8192;
	add.s32 	%r643, %r643, 8192;
	add.s32 	%r642, %r642, 8192;
	add.s32 	%r641, %r641, 8192;
	add.s32 	%r640, %r640, 8192;
	add.s32 	%r639, %r639, 1;
	add.s32 	%r638, %r638, 8192;
	add.s32 	%r637, %r637, 4;
	@%p2 bra 	$L__BB4_3;
	bra.uni 	$L__BB4_2;
$L__BB4_3:
	ld.param.u32 	%r634, [_Z14mma_matmul_3_4PK6__halfS1_Pfiii_param_4];
	ld.param.u64 	%rd58, [_Z14mma_matmul_3_4PK6__halfS1_Pfiii_param_2];
	cvta.to.global.u64 	%rd39, %rd58;
	shr.u32 	%r608, %r1, 1;
	and.b32  	%r609, %r608, 131008;
	shl.b32 	%r613, %r43, 7;
	or.b32  	%r614, %r55, %r613;
	add.s32 	%r615, %r614, %r609;
	and.b32  	%r616, %r608, 48;
	or.b32  	%r618, %r616, %r61;
	shl.b32 	%r619, %r618, 1;
	shl.b32 	%r621, %r44, 7;
	or.b32  	%r622, %r621, %r619;
	mad.lo.s32 	%r623, %r615, %r634, %r622;
	shl.b32 	%r624, %r634, 3;
	add.s32 	%r625, %r623, %r624;
	mul.wide.s32 	%rd40, %r623, 4;
	add.s64 	%rd41, %rd39, %rd40;
	mul.wide.s32 	%rd42, %r625, 4;
	add.s64 	%rd43, %rd39, %rd42;
	st.global.v2.f32 	[%rd41], {%f386, %f385};
	st.global.v2.f32 	[%rd43], {%f384, %f383};
	st.global.v2.f32 	[%rd41+32], {%f382, %f381};
	st.global.v2.f32 	[%rd43+32], {%f380, %f379};
	st.global.v2.f32 	[%rd41+64], {%f378, %f377};
	st.global.v2.f32 	[%rd43+64], {%f376, %f375};
	st.global.v2.f32 	[%rd41+96], {%f374, %f373};
	st.global.v2.f32 	[%rd43+96], {%f372, %f371};
	shl.b32 	%r626, %r634, 4;
	add.s32 	%r627, %r623, %r626;
	add.s32 	%r628, %r627, %r624;
	mul.wide.s32 	%rd44, %r627, 4;
	add.s64 	%rd45, %rd39, %rd44;
	mul.wide.s32 	%rd46, %r628, 4;
	add.s64 	%rd47, %rd39, %rd46;
	st.global.v2.f32 	[%rd45], {%f370, %f369};
	st.global.v2.f32 	[%rd47], {%f368, %f367};
	st.global.v2.f32 	[%rd45+32], {%f366, %f365};
	st.global.v2.f32 	[%rd47+32], {%f364, %f363};
	st.global.v2.f32 	[%rd45+64], {%f362, %f361};
	st.global.v2.f32 	[%rd47+64], {%f360, %f359};
	st.global.v2.f32 	[%rd45+96], {%f358, %f357};
	st.global.v2.f32 	[%rd47+96], {%f356, %f355};
	shl.b32 	%r629, %r634, 5;
	add.s32 	%r630, %r623, %r629;
	add.s32 	%r631, %r630, %r624;
	mul.wide.s32 	%rd48, %r630, 4;
	add.s64 	%rd49, %rd39, %rd48;
	mul.wide.s32 	%rd50, %r631, 4;
	add.s64 	%rd51, %rd39, %rd50;
	st.global.v2.f32 	[%rd49], {%f354, %f353};
	st.global.v2.f32 	[%rd51], {%f352, %f351};
	st.global.v2.f32 	[%rd49+32], {%f350, %f349};
	st.global.v2.f32 	[%rd51+32], {%f348, %f347};
	st.global.v2.f32 	[%rd49+64], {%f346, %f345};
	st.global.v2.f32 	[%rd51+64], {%f344, %f343};
	st.global.v2.f32 	[%rd49+96], {%f342, %f341};
	st.global.v2.f32 	[%rd51+96], {%f340, %f339};
	add.s32 	%r632, %r630, %r626;
	add.s32 	%r633, %r632, %r624;
	mul.wide.s32 	%rd52, %r632, 4;
	add.s64 	%rd53, %rd39, %rd52;
	mul.wide.s32 	%rd54, %r633, 4;
	add.s64 	%rd55, %rd39, %rd54;
	st.global.v2.f32 	[%rd53], {%f338, %f337};
	st.global.v2.f32 	[%rd55], {%f336, %f335};
	st.global.v2.f32 	[%rd53+32], {%f334, %f333};
	st.global.v2.f32 	[%rd55+32], {%f332, %f331};
	st.global.v2.f32 	[%rd53+64], {%f330, %f329};
	st.global.v2.f32 	[%rd55+64], {%f328, %f327};
	st.global.v2.f32 	[%rd53+96], {%f326, %f325};
	st.global.v2.f32 	[%rd55+96], {%f324, %f323};
	ret;

}


// ===== COMPILED SASS (sm_100) =====

	.target	sm_100

	.elftype	@"ET_EXEC"


//--------------------- .note.nv.tkinfo           --------------------------
	.section	.note.nv.tkinfo,"",@"SHT_NOTE"
	.sectionflags	@"SHF_NOTE_NV_TKINFO"
	.tkinfo
        /*0018*/ 	.word	0x00000002
        /*0030*/ 	.string	""
        /*0030*/ 	.string	"ptxas"
        /*0030*/ 	.string	"Cuda compilation tools, release 13.0, V13.0.88"
        /*0030*/ 	.string	"Build cuda_13.0.r13.0/compiler.36424714_0"
        /*0030*/ 	.string	"-arch sm_100 -m 64 "



//--------------------- .note.nv.cuinfo           --------------------------
	.section	.note.nv.cuinfo,"",@"SHT_NOTE"
	.sectionflags	@"SHF_NOTE_NV_CUINFO"
        /*0018*/ 	.short	0x0002
        /*001a*/ 	.short	0x0064
        /*001c*/ 	.short	0x0082
	.zero		2


//--------------------- .nv.info                  --------------------------
	.section	.nv.info,"",@"SHT_CUDA_INFO"
	.align	4


	//----- nvinfo : EIATTR_REGCOUNT
	.align		4
        /*0000*/ 	.byte	0x04, 0x2f
        /*0002*/ 	.short	(.L_1 - .L_0)
	.align		4
.L_0:
        /*0004*/ 	.word	index@(_Z14mma_matmul_3_0PK6__halfS1_Pfiii)
        /*0008*/ 	.word	0x0000003b


	//----- nvinfo : EIATTR_FRAME_SIZE
	.align		4
.L_1:
        /*000c*/ 	.byte	0x04, 0x11
        /*000e*/ 	.short	(.L_3 - .L_2)
	.align		4
.L_2:
        /*0010*/ 	.word	index@(_Z14mma_matmul_3_0PK6__halfS1_Pfiii)
        /*0014*/ 	.word	0x00000000


	//----- nvinfo : EIATTR_REGCOUNT
	.align		4
.L_3:
        /*0018*/ 	.byte	0x04, 0x2f
        /*001a*/ 	.short	(.L_5 - .L_4)
	.align		4
.L_4:
        /*001c*/ 	.word	index@(_Z14mma_matmul_3_1PK6__halfS1_Pfiii)
        /*0020*/ 	.word	0x0000007d


	//----- nvinfo : EIATTR_FRAME_SIZE
	.align		4
.L_5:
        /*0024*/ 	.byte	0x04, 0x11
        /*0026*/ 	.short	(.L_7 - .L_6)
	.align		4
.L_6:
        /*0028*/ 	.word	index@(_Z14mma_matmul_3_1PK6__halfS1_Pfiii)
        /*002c*/ 	.word	0x00000000


	//----- nvinfo : EIATTR_REGCOUNT
	.align		4
.L_7:
        /*0030*/ 	.byte	0x04, 0x2f
        /*0032*/ 	.short	(.L_9 - .L_8)
	.align		4
.L_8:
        /*0034*/ 	.word	index@(_Z14mma_matmul_3_2PK6__halfS1_Pfiii)
        /*0038*/ 	.word	0x00000080


	//----- nvinfo : EIATTR_FRAME_SIZE
	.align		4
.L_9:
        /*003c*/ 	.byte	0x04, 0x11
        /*003e*/ 	.short	(.L_11 - .L_10)
	.align		4
.L_10:
        /*0040*/ 	.word	index@(_Z14mma_matmul_3_2PK6__halfS1_Pfiii)
        /*0044*/ 	.word	0x00000000


	//----- nvinfo : EIATTR_REGCOUNT
	.align		4
.L_11:
        /*0048*/ 	.byte	0x04, 0x2f
        /*004a*/ 	.short	(.L_13 - .L_12)
	.align		4
.L_12:
        /*004c*/ 	.word	index@(_Z14mma_matmul_3_3PK6__halfS1_Pfiii)
        /*0050*/ 	.word	0x0000004d


	//----- nvinfo : EIATTR_FRAME_SIZE
	.align		4
.L_13:
        /*0054*/ 	.byte	0x04, 0x11
        /*0056*/ 	.short	(.L_15 - .L_14)
	.align		4
.L_14:
        /*0058*/ 	.word	index@(_Z14mma_matmul_3_3PK6__halfS1_Pfiii)
        /*005c*/ 	.word	0x00000000


	//----- nvinfo : EIATTR_REGCOUNT
	.align		4
.L_15:
        /*0060*/ 	.byte	0x04, 0x2f
        /*0062*/ 	.short	(.L_17 - .L_16)
	.align		4
.L_16:
        /*0064*/ 	.word	index@(_Z14mma_matmul_3_4PK6__halfS1_Pfiii)
        /*0068*/ 	.word	0x00000080


	//----- nvinfo : EIATTR_FRAME_SIZE
	.align		4
.L_17:
        /*006c*/ 	.byte	0x04, 0x11
        /*006e*/ 	.short	(.L_19 - .L_18)
	.align		4
.L_18:
        /*0070*/ 	.word	index@(_Z14mma_matmul_3_4PK6__halfS1_Pfiii)
        /*0074*/ 	.word	0x00000028


	//----- nvinfo : EIATTR_MIN_STACK_SIZE
	.align		4
.L_19:
        /*0078*/ 	.byte	0x04, 0x12
        /*007a*/ 	.short	(.L_21 - .L_20)
	.align		4
.L_20:
        /*007c*/ 	.word	index@(_Z14mma_matmul_3_4PK6__halfS1_Pfiii)
        /*0080*/ 	.word	0x00000028


	//----- nvinfo : EIATTR_MIN_STACK_SIZE
	.align		4
.L_21:
        /*0084*/ 	.byte	0x04, 0x12
        /*0086*/ 	.short	(.L_23 - .L_22)
	.align		4
.L_22:
        /*0088*/ 	.word	index@(_Z14mma_matmul_3_3PK6__halfS1_Pfiii)
        /*008c*/ 	.word	0x00000000


	//----- nvinfo : EIATTR_MIN_STACK_SIZE
	.align		4
.L_23:
        /*0090*/ 	.byte	0x04, 0x12
        /*0092*/ 	.short	(.L_25 - .L_24)
	.align		4
.L_24:
        /*0094*/ 	.word	index@(_Z14mma_matmul_3_2PK6__halfS1_Pfiii)
        /*0098*/ 	.word	0x00000000


	//----- nvinfo : EIATTR_MIN_STACK_SIZE
	.align		4
.L_25:
        /*009c*/ 	.byte	0x04, 0x12
        /*009e*/ 	.short	(.L_27 - .L_26)
	.align		4
.L_26:
        /*00a0*/ 	.word	index@(_Z14mma_matmul_3_1PK6__halfS1_Pfiii)
        /*00a4*/ 	.word	0x00000000


	//----- nvinfo : EIATTR_MIN_STACK_SIZE
	.align		4
.L_27:
        /*00a8*/ 	.byte	0x04, 0x12
        /*00aa*/ 	.short	(.L_29 - .L_28)
	.align		4
.L_28:
        /*00ac*/ 	.word	index@(_Z14mma_matmul_3_0PK6__halfS1_Pfiii)
        /*00b0*/ 	.word	0x00000000
.L_29:


//--------------------- .nv.compat                --------------------------
	.section	.nv.compat,"",@"SHT_CUDA_COMPAT_INFO"
	.align	4
        /*0000*/ 	.byte	0x02, 0x09, 0x00, 0x00, 0x02, 0x02, 0x01, 0x00, 0x02, 0x05, 0x05, 0x00, 0x03, 0x07, 0x01, 0x01
        /*0010*/ 	.byte	0x02, 0x03, 0x00, 0x00, 0x02, 0x06, 0x01, 0x00, 0x04, 0x0b, 0x08, 0x00, 0x09, 0x00, 0x00, 0x00
        /*0020*/ 	.byte	0x00, 0x00, 0x00, 0x00


//--------------------- .nv.info._Z14mma_matmul_3_4PK6__halfS1_Pfiii --------------------------
	.section	.nv.info._Z14mma_matmul_3_4PK6__halfS1_Pfiii,"",@"SHT_CUDA_INFO"
	.sectionflags	@""
	.align	4


	//----- nvinfo : EIATTR_CUDA_API_VERSION
	.align		4
        /*0000*/ 	.byte	0x04, 0x37
        /*0002*/ 	.short	(.L_31 - .L_30)
.L_30:
        /*0004*/ 	.word	0x00000082


	//----- nvinfo : EIATTR_KPARAM_INFO
	.align		4
.L_31:
        /*0008*/ 	.byte	0x04, 0x17
        /*000a*/ 	.short	(.L_33 - .L_32)
.L_32:
        /*000c*/ 	.word	0x00000000
        /*0010*/ 	.short	0x0005
        /*0012*/ 	.short	0x0020
        /*0014*/ 	.byte	0x00, 0xf0, 0x11, 0x00


	//----- nvinfo : EIATTR_KPARAM_INFO
	.align		4
.L_33:
        /*0018*/ 	.byte	0x04, 0x17
        /*001a*/ 	.short	(.L_35 - .L_34)
.L_34:
        /*001c*/ 	.word	0x00000000
        /*0020*/ 	.short	0x0004
        /*0022*/ 	.short	0x001c
        /*0024*/ 	.byte	0x00, 0xf0, 0x11, 0x00


	//----- nvinfo : EIATTR_KPARAM_INFO
	.align		4
.L_35:
        /*0028*/ 	.byte	0x04, 0x17
        /*002a*/ 	.short	(.L_37 - .L_36)
.L_36:
        /*002c*/ 	.word	0x00000000
        /*0030*/ 	.short	0x0003
        /*0032*/ 	.short	0x0018
        /*0034*/ 	.byte	0x00, 0xf0, 0x11, 0x00


	//----- nvinfo : EIATTR_KPARAM_INFO
	.align		4
.L_37:
        /*0038*/ 	.byte	0x04, 0x17
        /*003a*/ 	.short	(.L_39 - .L_38)
.L_38:
        /*003c*/ 	.word	0x00000000
        /*0040*/ 	.short	0x0002
        /*0042*/ 	.short	0x0010
        /*0044*/ 	.byte	0x00, 0xf5, 0x21, 0x00


	//----- nvinfo : EIATTR_KPARAM_INFO
	.align		4
.L_39:
        /*0048*/ 	.byte	0x04, 0x17
        /*004a*/ 	.short	(.L_41 - .L_40)
.L_40:
        /*004c*/ 	.word	0x00000000
        /*0050*/ 	.short	0x0001
        /*0052*/ 	.short	0x0008
        /*0054*/ 	.byte	0x00, 0xf5, 0x21, 0x00


	//----- nvinfo : EIATTR_KPARAM_INFO
	.align		4
.L_41:
        /*0058*/ 	.byte	0x04, 0x17
        /*005a*/ 	.short	(.L_43 - .L_42)
.L_42:
        /*005c*/ 	.word	0x00000000
        /*0060*/ 	.short	0x0000
        /*0062*/ 	.short	0x0000
        /*0064*/ 	.byte	0x00, 0xf5, 0x21, 0x00


	//----- nvinfo : EIATTR_SPARSE_MMA_MASK
	.align		4
.L_43:
        /*0068*/ 	.byte	0x03, 0x50
        /*006a*/ 	.short	0x0000


	//----- nvinfo : EIATTR_MAXREG_COUNT
	.align		4
        /*006c*/ 	.byte	0x03, 0x1b
        /*006e*/ 	.short	0x0080


	//----- nvinfo : EIATTR_NUM_BARRIERS
	.align		4
        /*0070*/ 	.byte	0x02, 0x4c
        /*0072*/ 	.byte	0x01
	.zero		1


	//----- nvinfo : EIATTR_ANNOTATIONS
	.align		4
        /*0074*/ 	.byte	0x04, 0x55
        /*0076*/ 	.short	(.L_45 - .L_44)


	//   ....[0]....
.L_44:
        /*0078*/ 	.word	0x00000001
        /*007c*/ 	.byte	0xc0, 0x02, 0x00, 0x00, 0x01, 0x00, 0x00, 0x00, 0xf0, 0x02, 0x00, 0x00, 0x01, 0x00, 0x00, 0x00
        /*008c*/ 	.byte	0x70, 0x04, 0x00, 0x00, 0x01, 0x00, 0x00, 0x00, 0xf0, 0x06, 0x00, 0x00, 0x01, 0x00, 0x00, 0x00
        /*009c*/ 	.byte	0x30, 0x07, 0x00, 0x00, 0x01, 0x00, 0x00, 0x00, 0x70, 0x07, 0x00, 0x00, 0x01, 0x00, 0x00, 0x00
        /*00ac*/ 	.byte	0x40, 0x08, 0x00, 0x00, 0x01, 0x00, 0x00, 0x00, 0x70, 0x08, 0x00, 0x00, 0x01, 0x00, 0x00, 0x00
        /*00bc*/ 	.byte	0x90, 0x08, 0x00, 0x00, 0x01, 0x00, 0x00, 0x00, 0xa0, 0x08, 0x00, 0x00, 0x01, 0x00, 0x00, 0x00
        /*00cc*/ 	.byte	0xb0, 0x08, 0x00, 0x00, 0x01, 0x00, 0x00, 0x00, 0xc0, 0x08, 0x00, 0x00, 0x01, 0x00, 0x00, 0x00
        /*00dc*/ 	.byte	0xd0, 0x08, 0x00, 0x00, 0x01, 0x00, 0x00, 0x00, 0xe0, 0x08, 0x00, 0x00, 0x01, 0x00, 0x00, 0x00
        /*00ec*/ 	.byte	0xf0, 0x08, 0x00, 0x00, 0x01, 0x00, 0x00, 0x00, 0x00, 0x09, 0x00, 0x00, 0x01, 0x00, 0x00, 0x00
        /*00fc*/ 	.byte	0x30, 0x09, 0x00, 0x00, 0x01, 0x00, 0x00, 0x00, 0x10, 0x19, 0x00, 0x00


	//----- nvinfo : EIATTR_MERCURY_ISA_VERSION
	.align		4
.L_45:
        /*0108*/ 	.byte	0x03, 0x5f
        /*010a*/ 	.short	0x0101


	//----- nvinfo : EIATTR_VRC_CTA_INIT_COUNT
	.align		4
        /*010c*/ 	.byte	0x02, 0x4a
	.zero		1
	.zero		1


	//----- nvinfo : EIATTR_EXIT_INSTR_OFFSETS
	.align		4
        /*0110*/ 	.byte	0x04, 0x1c
        /*0112*/ 	.short	(.L_47 - .L_46)


	//   ....[0]....
.L_46:
        /*0114*/ 	.word	0x00001d00


	//----- nvinfo : EIATTR_MAX_THREADS
	.align		4
.L_47:
        /*0118*/ 	.byte	0x04, 0x05
        /*011a*/ 	.short	(.L_49 - .L_48)
.L_48:
        /*011c*/ 	.word	0x00000100
        /*0120*/ 	.word	0x00000001
        /*0124*/ 	.word	0x00000001


	//----- nvinfo : EIATTR_CBANK_PARAM_SIZE
	.align		4
.L_49:
        /*0128*/ 	.byte	0x03, 0x19
        /*012a*/ 	.short	0x0024


	//----- nvinfo : EIATTR_PARAM_CBANK
	.align		4
        /*012c*/ 	.byte	0x04, 0x0a
        /*012e*/ 	.short	(.L_51 - .L_50)
	.align		4
.L_50:
        /*0130*/ 	.word	index@(.nv.constant0._Z14mma_matmul_3_4PK6__halfS1_Pfiii)
        /*0134*/ 	.short	0x0380
        /*0136*/ 	.short	0x0024


	//----- nvinfo : EIATTR_SW_WAR
	.align		4
.L_51:
        /*0138*/ 	.byte	0x04, 0x36
        /*013a*/ 	.short	(.L_53 - .L_52)
.L_52:
        /*013c*/ 	.word	0x00000008
.L_53:


//--------------------- .nv.info._Z14mma_matmul_3_3PK6__halfS1_Pfiii --------------------------
	.section	.nv.info._Z14mma_matmul_3_3PK6__halfS1_Pfiii,"",@"SHT_CUDA_INFO"
	.sectionflags	@""
	.align	4


	//----- nvinfo : EIATTR_CUDA_API_VERSION
	.align		4
        /*0000*/ 	.byte	0x04, 0x37
        /*0002*/ 	.short	(.L_55 - .L_54)
.L_54:
        /*0004*/ 	.word	0x00000082


	//----- nvinfo : EIATTR_KPARAM_INFO
	.align		4
.L_55:
        /*0008*/ 	.byte	0x04, 0x17
        /*000a*/ 	.short	(.L_57 - .L_56)
.L_56:
        /*000c*/ 	.word	0x00000000
        /*0010*/ 	.short	0x0005
        /*0012*/ 	.short	0x0020
        /*0014*/ 	.byte	0x00, 0xf0, 0x11, 0x00


	//----- nvinfo : EIATTR_KPARAM_INFO
	.align		4
.L_57:
        /*0018*/ 	.byte	0x04, 0x17
        /*001a*/ 	.short	(.L_59 - .L_58)
.L_58:
        /*001c*/ 	.word	0x00000000
        /*0020*/ 	.short	0x0004
        /*0022*/ 	.short	0x001c
        /*0024*/ 	.byte	0x00, 0xf0, 0x11, 0x00


	//----- nvinfo : EIATTR_KPARAM_INFO
	.align		4
.L_59:
        /*0028*/ 	.byte	0x04, 0x17
        /*002a*/ 	.short	(.L_61 - .L_60)
.L_60:
        /*002c*/ 	.word	0x00000000
        /*0030*/ 	.short	0x0003
        /*0032*/ 	.short	0x0018
        /*0034*/ 	.byte	0x00, 0xf0, 0x11, 0x00


	//----- nvinfo : EIATTR_KPARAM_INFO
	.align		4
.L_61:
        /*0038*/ 	.byte	0x04, 0x17
        /*003a*/ 	.short	(.L_63 - .L_62)
.L_62:
        /*003c*/ 	.word	0x00000000
        /*0040*/ 	.short	0x0002
        /*0042*/ 	.short	0x0010
        /*0044*/ 	.byte	0x00, 0xf5, 0x21, 0x00


	//----- nvinfo : EIATTR_KPARAM_INFO
	.align		4
.L_63:
        /*0048*/ 	.byte	0x04, 0x17
        /*004a*/ 	.short	(.L_65 - .L_64)
.L_64:
        /*004c*/ 	.word	0x00000000
        /*0050*/ 	.short	0x0001
        /*0052*/ 	.short	0x0008
        /*0054*/ 	.byte	0x00, 0xf5, 0x21, 0x00


	//----- nvinfo : EIATTR_KPARAM_INFO
	.align		4
.L_65:
        /*0058*/ 	.byte	0x04, 0x17
        /*005a*/ 	.short	(.L_67 - .L_66)
.L_66:
        /*005c*/ 	.word	0x00000000
        /*0060*/ 	.short	0x0000
        /*0062*/ 	.short	0x0000
        /*0064*/ 	.byte	0x00, 0xf5, 0x21, 0x00


	//----- nvinfo : EIATTR_SPARSE_MMA_MASK
	.align		4
.L_67:
        /*0068*/ 	.byte	0x03, 0x50
        /*006a*/ 	.short	0x0000


	//----- nvinfo : EIATTR_MAXREG_COUNT
	.align		4
        /*006c*/ 	.byte	0x03, 0x1b
        /*006e*/ 	.short	0x00ff


	//----- nvinfo : EIATTR_NUM_BARRIERS
	.align		4
        /*0070*/ 	.byte	0x02, 0x4c
        /*0072*/ 	.byte	0x01
	.zero		1


	//----- nvinfo : EIATTR_MERCURY_ISA_VERSION
	.align		4
        /*0074*/ 	.byte	0x03, 0x5f
        /*0076*/ 	.short	0x0101


	//----- nvinfo : EIATTR_VRC_CTA_INIT_COUNT
	.align		4
        /*0078*/ 	.byte	0x02, 0x4a
	.zero		1
	.zero		1


	//----- nvinfo : EIATTR_EXIT_INSTR_OFFSETS
	.align		4
        /*007c*/ 	.byte	0x04, 0x1c
        /*007e*/ 	.short	(.L_69 - .L_68)


	//   ....[0]....
.L_68:
        /*0080*/ 	.word	0x000021a0


	//----- nvinfo : EIATTR_MAX_THREADS
	.align		4
.L_69:
        /*0084*/ 	.byte	0x04, 0x05
        /*0086*/ 	.short	(.L_71 - .L_70)
.L_70:
        /*0088*/ 	.word	0x00000100
        /*008c*/ 	.word	0x00000001
        /*0090*/ 	.word	0x00000001


	//----- nvinfo : EIATTR_CBANK_PARAM_SIZE
	.align		4
.L_71:
        /*0094*/ 	.byte	0x03, 0x19
        /*0096*/ 	.short	0x0024


	//----- nvinfo : EIATTR_PARAM_CBANK
	.align		4
        /*0098*/ 	.byte	0x04, 0x0a
        /*009a*/ 	.short	(.L_73 - .L_72)
	.align		4
.L_72:
        /*009c*/ 	.word	index@(.nv.constant0._Z14mma_matmul_3_3PK6__halfS1_Pfiii)
        /*00a0*/ 	.short	0x0380
        /*00a2*/ 	.short	0x0024


	//----- nvinfo : EIATTR_SW_WAR
	.align		4
.L_73:
        /*00a4*/ 	.byte	0x04, 0x36
        /*00a6*/ 	.short	(.L_75 - .L_74)
.L_74:
        /*00a8*/ 	.word	0x00000008
.L_75:


//--------------------- .nv.info._Z14mma_matmul_3_2PK6__halfS1_Pfiii --------------------------
	.section	.nv.info._Z14mma_matmul_3_2PK6__halfS1_Pfiii,"",@"SHT_CUDA_INFO"
	.sectionflags	@""
	.align	4


	//----- nvinfo : EIATTR_CUDA_API_VERSION
	.align		4
        /*0000*/ 	.byte	0x04, 0x37
        /*0002*/ 	.short	(.L_77 - .L_76)
.L_76:
        /*0004*/ 	.word	0x00000082


	//----- nvinfo : EIATTR_KPARAM_INFO
	.align		4
.L_77:
        /*0008*/ 	.byte	0x04, 0x17
        /*000a*/ 	.short	(.L_79 - .L_78)
.L_78:
        /*000c*/ 	.word	0x00000000
        /*0010*/ 	.short	0x0005
        /*0012*/ 	.short	0x0020
        /*0014*/ 	.byte	0x00, 0xf0, 0x11, 0x00


	//----- nvinfo : EIATTR_KPARAM_INFO
	.align		4
.L_79:
        /*0018*/ 	.byte	0x04, 0x17
        /*001a*/ 	.short	(.L_81 - .L_80)
.L_80:
        /*001c*/ 	.word	0x00000000
        /*0020*/ 	.short	0x0004
        /*0022*/ 	.short	0x001c
        /*0024*/ 	.byte	0x00, 0xf0, 0x11, 0x00


	//----- nvinfo : EIATTR_KPARAM_INFO
	.align		4
.L_81:
        /*0028*/ 	.byte	0x04, 0x17
        /*002a*/ 	.short	(.L_83 - .L_82)
.L_82:
        /*002c*/ 	.word	0x00000000
        /*0030*/ 	.short	0x0003
        /*0032*/ 	.short	0x0018
        /*0034*/ 	.byte	0x00, 0xf0, 0x11, 0x00


	//----- nvinfo : EIATTR_KPARAM_INFO
	.align		4
.L_83:
        /*0038*/ 	.byte	0x04, 0x17
        /*003a*/ 	.short	(.L_85 - .L_84)
.L_84:
        /*003c*/ 	.word	0x00000000
        /*0040*/ 	.short	0x0002
        /*0042*/ 	.short	0x0010
        /*0044*/ 	.byte	0x00, 0xf5, 0x21, 0x00


	//----- nvinfo : EIATTR_KPARAM_INFO
	.align		4
.L_85:
        /*0048*/ 	.byte	0x04, 0x17
        /*004a*/ 	.short	(.L_87 - .L_86)
.L_86:
        /*004c*/ 	.word	0x00000000
        /*0050*/ 	.short	0x0001
        /*0052*/ 	.short	0x0008
        /*0054*/ 	.byte	0x00, 0xf5, 0x21, 0x00


	//----- nvinfo : EIATTR_KPARAM_INFO
	.align		4
.L_87:
        /*0058*/ 	.byte	0x04, 0x17
        /*005a*/ 	.short	(.L_89 - .L_88)
.L_88:
        /*005c*/ 	.word	0x00000000
        /*0060*/ 	.short	0x0000
        /*0062*/ 	.short	0x0000
        /*0064*/ 	.byte	0x00, 0xf5, 0x21, 0x00


	//----- nvinfo : EIATTR_SPARSE_MMA_MASK
	.align		4
.L_89:
        /*0068*/ 	.byte	0x03, 0x50
        /*006a*/ 	.short	0x0000


	//----- nvinfo : EIATTR_MAXREG_COUNT
	.align		4
        /*006c*/ 	.byte	0x03, 0x1b
        /*006e*/ 	.short	0x0080


	//----- nvinfo : EIATTR_NUM_BARRIERS
	.align		4
        /*0070*/ 	.byte	0x02, 0x4c
        /*0072*/ 	.byte	0x01
	.zero		1


	//----- nvinfo : EIATTR_MERCURY_ISA_VERSION
	.align		4
        /*0074*/ 	.byte	0x03, 0x5f
        /*0076*/ 	.short	0x0101


	//----- nvinfo : EIATTR_VRC_CTA_INIT_COUNT
	.align		4
        /*0078*/ 	.byte	0x02, 0x4a
	.zero		1
	.zero		1


	//----- nvinfo : EIATTR_EXIT_INSTR_OFFSETS
	.align		4
        /*007c*/ 	.byte	0x04, 0x1c
        /*007e*/ 	.short	(.L_91 - .L_90)


	//   ....[0]....
.L_90:
        /*0080*/ 	.word	0x00002440


	//----- nvinfo : EIATTR_MAX_THREADS
	.align		4
.L_91:
        /*0084*/ 	.byte	0x04, 0x05
        /*0086*/ 	.short	(.L_93 - .L_92)
.L_92:
        /*0088*/ 	.word	0x00000100
        /*008c*/ 	.word	0x00000001
        /*0090*/ 	.word	0x00000001


	//----- nvinfo : EIATTR_CBANK_PARAM_SIZE
	.align		4
.L_93:
        /*0094*/ 	.byte	0x03, 0x19
        /*0096*/ 	.short	0x0024


	//----- nvinfo : EIATTR_PARAM_CBANK
	.align		4
        /*0098*/ 	.byte	0x04, 0x0a
        /*009a*/ 	.short	(.L_95 - .L_94)
	.align		4
.L_94:
        /*009c*/ 	.word	index@(.nv.constant0._Z14mma_matmul_3_2PK6__halfS1_Pfiii)
        /*00a0*/ 	.short	0x0380
        /*00a2*/ 	.short	0x0024


	//----- nvinfo : EIATTR_SW_WAR
	.align		4
.L_95:
        /*00a4*/ 	.byte	0x04, 0x36
        /*00a6*/ 	.short	(.L_97 - .L_96)
.L_96:
        /*00a8*/ 	.word	0x00000008
.L_97:


//--------------------- .nv.info._Z14mma_matmul_3_1PK6__halfS1_Pfiii --------------------------
	.section	.nv.info._Z14mma_matmul_3_1PK6__halfS1_Pfiii,"",@"SHT_CUDA_INFO"
	.sectionflags	@""
	.align	4


	//----- nvinfo : EIATTR_CUDA_API_VERSION
	.align		4
        /*0000*/ 	.byte	0x04, 0x37
        /*0002*/ 	.short	(.L_99 - .L_98)
.L_98:
        /*0004*/ 	.word	0x00000082


	//----- nvinfo : EIATTR_KPARAM_INFO
	.align		4
.L_99:
        /*0008*/ 	.byte	0x04, 0x17
        /*000a*/ 	.short	(.L_101 - .L_100)
.L_100:
        /*000c*/ 	.word	0x00000000
        /*0010*/ 	.short	0x0005
        /*0012*/ 	.short	0x0020
        /*0014*/ 	.byte	0x00, 0xf0, 0x11, 0x00


	//----- nvinfo : EIATTR_KPARAM_INFO
	.align		4
.L_101:
        /*0018*/ 	.byte	0x04, 0x17
        /*001a*/ 	.short	(.L_103 - .L_102)
.L_102:
        /*001c*/ 	.word	0x00000000
        /*0020*/ 	.short	0x0004
        /*0022*/ 	.short	0x001c
        /*0024*/ 	.byte	0x00, 0xf0, 0x11, 0x00


	//----- nvinfo : EIATTR_KPARAM_INFO
	.align		4
.L_103:
        /*0028*/ 	.byte	0x04, 0x17
        /*002a*/ 	.short	(.L_105 - .L_104)
.L_104:
        /*002c*/ 	.word	0x00000000
        /*0030*/ 	.short	0x0003
        /*0032*/ 	.short	0x0018
        /*0034*/ 	.byte	0x00, 0xf0, 0x11, 0x00


	//----- nvinfo : EIATTR_KPARAM_INFO
	.align		4
.L_105:
        /*0038*/ 	.byte	0x04, 0x17
        /*003a*/ 	.short	(.L_107 - .L_106)
.L_106:
        /*003c*/ 	.word	0x00000000
        /*0040*/ 	.short	0x0002
        /*0042*/ 	.short	0x0010
        /*0044*/ 	.byte	0x00, 0xf5, 0x21, 0x00


	//----- nvinfo : EIATTR_KPARAM_INFO
	.align		4
.L_107:
        /*0048*/ 	.byte	0x04, 0x17
        /*004a*/ 	.short	(.L_109 - .L_108)
.L_108:
        /*004c*/ 	.word	0x00000000
        /*0050*/ 	.short	0x0001
        /*0052*/ 	.short	0x0008
        /*0054*/ 	.byte	0x00, 0xf5, 0x21, 0x00


	//----- nvinfo : EIATTR_KPARAM_INFO
	.align		4
.L_109:
        /*0058*/ 	.byte	0x04, 0x17
        /*005a*/ 	.short	(.L_111 - .L_110)
.L_110:
        /*005c*/ 	.word	0x00000000
        /*0060*/ 	.short	0x0000
        /*0062*/ 	.short	0x0000
        /*0064*/ 	.byte	0x00, 0xf5, 0x21, 0x00


	//----- nvinfo : EIATTR_SPARSE_MMA_MASK
	.align		4
.L_111:
        /*0068*/ 	.byte	0x03, 0x50
        /*006a*/ 	.short	0x0000


	//----- nvinfo : EIATTR_MAXREG_COUNT
	.align		4
        /*006c*/ 	.byte	0x03, 0x1b
        /*006e*/ 	.short	0x00ff


	//----- nvinfo : EIATTR_NUM_BARRIERS
	.align		4
        /*0070*/ 	.byte	0x02, 0x4c
        /*0072*/ 	.byte	0x01
	.zero		1


	//----- nvinfo : EIATTR_MERCURY_ISA_VERSION
	.align		4
        /*0074*/ 	.byte	0x03, 0x5f
        /*0076*/ 	.short	0x0101


	//----- nvinfo : EIATTR_VRC_CTA_INIT_COUNT
	.align		4
        /*0078*/ 	.byte	0x02, 0x4a
	.zero		1
	.zero		1


	//----- nvinfo : EIATTR_EXIT_INSTR_OFFSETS
	.align		4
        /*007c*/ 	.byte	0x04, 0x1c
        /*007e*/ 	.short	(.L_113 - .L_112)


	//   ....[0]....
.L_112:
        /*0080*/ 	.word	0x00001fb0


	//----- nvinfo : EIATTR_MAX_THREADS
	.align		4
.L_113:
        /*0084*/ 	.byte	0x04, 0x05
        /*0086*/ 	.short	(.L_115 - .L_114)
.L_114:
        /*0088*/ 	.word	0x00000100
        /*008c*/ 	.word	0x00000001
        /*0090*/ 	.word	0x00000001


	//----- nvinfo : EIATTR_CBANK_PARAM_SIZE
	.align		4
.L_115:
        /*0094*/ 	.byte	0x03, 0x19
        /*0096*/ 	.short	0x0024


	//----- nvinfo : EIATTR_PARAM_CBANK
	.align		4
        /*0098*/ 	.byte	0x04, 0x0a
        /*009a*/ 	.short	(.L_117 - .L_116)
	.align		4
.L_116:
        /*009c*/ 	.word	index@(.nv.constant0._Z14mma_matmul_3_1PK6__halfS1_Pfiii)
        /*00a0*/ 	.short	0x0380
        /*00a2*/ 	.short	0x0024


	//----- nvinfo : EIATTR_SW_WAR
	.align		4
.L_117:
        /*00a4*/ 	.byte	0x04, 0x36
        /*00a6*/ 	.short	(.L_119 - .L_118)
.L_118:
        /*00a8*/ 	.word	0x00000008
.L_119:


//--------------------- .nv.info._Z14mma_matmul_3_0PK6__halfS1_Pfiii --------------------------
	.section	.nv.info._Z14mma_matmul_3_0PK6__halfS1_Pfiii,"",@"SHT_CUDA_INFO"
	.sectionflags	@""
	.align	4


	//----- nvinfo : EIATTR_CUDA_API_VERSION
	.align		4
        /*0000*/ 	.byte	0x04, 0x37
        /*0002*/ 	.short	(.L_121 - .L_120)
.L_120:
        /*0004*/ 	.word	0x00000082


	//----- nvinfo : EIATTR_KPARAM_INFO
	.align		4
.L_121:
        /*0008*/ 	.byte	0x04, 0x17
        /*000a*/ 	.short	(.L_123 - .L_122)
.L_122:
        /*000c*/ 	.word	0x00000000
        /*0010*/ 	.short	0x0005
        /*0012*/ 	.short	0x0020
        /*0014*/ 	.byte	0x00, 0xf0, 0x11, 0x00


	//----- nvinfo : EIATTR_KPARAM_INFO
	.align		4
.L_123:
        /*0018*/ 	.byte	0x04, 0x17
        /*001a*/ 	.short	(.L_125 - .L_124)
.L_124:
        /*001c*/ 	.word	0x00000000
        /*0020*/ 	.short	0x0004
        /*0022*/ 	.short	0x001c
        /*0024*/ 	.byte	0x00, 0xf0, 0x11, 0x00


	//----- nvinfo : EIATTR_KPARAM_INFO
	.align		4
.L_125:
        /*0028*/ 	.byte	0x04, 0x17
        /*002a*/ 	.short	(.L_127 - .L_126)
.L_126:
        /*002c*/ 	.word	0x00000000
        /*0030*/ 	.short	0x0003
        /*0032*/ 	.short	0x0018
        /*0034*/ 	.byte	0x00, 0xf0, 0x11, 0x00


	//----- nvinfo : EIATTR_KPARAM_INFO
	.align		4
.L_127:
        /*0038*/ 	.byte	0x04, 0x17
        /*003a*/ 	.short	(.L_129 - .L_128)
.L_128:
        /*003c*/ 	.word	0x00000000
        /*0040*/ 	.short	0x0002
        /*0042*/ 	.short	0x0010
        /*0044*/ 	.byte	0x00, 0xf5, 0x21, 0x00


	//----- nvinfo : EIATTR_KPARAM_INFO
	.align		4
.L_129:
        /*0048*/ 	.byte	0x04, 0x17
        /*004a*/ 	.short	(.L_131 - .L_130)
.L_130:
        /*004c*/ 	.word	0x00000000
        /*0050*/ 	.short	0x0001
        /*0052*/ 	.short	0x0008
        /*0054*/ 	.byte	0x00, 0xf5, 0x21, 0x00


	//----- nvinfo : EIATTR_KPARAM_INFO
	.align		4
.L_131:
        /*0058*/ 	.byte	0x04, 0x17
        /*005a*/ 	.short	(.L_133 - .L_132)
.L_132:
        /*005c*/ 	.word	0x00000000
        /*0060*/ 	.short	0x0000
        /*0062*/ 	.short	0x0000
        /*0064*/ 	.byte	0x00, 0xf5, 0x21, 0x00


	//----- nvinfo : EIATTR_SPARSE_MMA_MASK
	.align		4
.L_133:
        /*0068*/ 	.byte	0x03, 0x50
        /*006a*/ 	.short	0x0000


	//----- nvinfo : EIATTR_MAXREG_COUNT
	.align		4
        /*006c*/ 	.byte	0x03, 0x1b
        /*006e*/ 	.short	0x00ff


	//----- nvinfo : EIATTR_NUM_BARRIERS
	.align		4
        /*0070*/ 	.byte	0x02, 0x4c
        /*0072*/ 	.byte	0x01
	.zero		1


	//----- nvinfo : EIATTR_MERCURY_ISA_VERSION
	.align		4
        /*0074*/ 	.byte	0x03, 0x5f
        /*0076*/ 	.short	0x0101


	//----- nvinfo : EIATTR_VRC_CTA_INIT_COUNT
	.align		4
        /*0078*/ 	.byte	0x02, 0x4a
	.zero		1
	.zero		1


	//----- nvinfo : EIATTR_EXIT_INSTR_OFFSETS
	.align		4
        /*007c*/ 	.byte	0x04, 0x1c
        /*007e*/ 	.short	(.L_135 - .L_134)


	//   ....[0]....
.L_134:
        /*0080*/ 	.word	0x000020e0


	//----- nvinfo : EIATTR_MAX_THREADS
	.align		4
.L_135:
        /*0084*/ 	.byte	0x04, 0x05
        /*0086*/ 	.short	(.L_137 - .L_136)
.L_136:
        /*0088*/ 	.word	0x00000100
        /*008c*/ 	.word	0x00000001
        /*0090*/ 	.word	0x00000001


	//----- nvinfo : EIATTR_CBANK_PARAM_SIZE
	.align		4
.L_137:
        /*0094*/ 	.byte	0x03, 0x19
        /*0096*/ 	.short	0x0024


	//----- nvinfo : EIATTR_PARAM_CBANK
	.align		4
        /*0098*/ 	.byte	0x04, 0x0a
        /*009a*/ 	.short	(.L_139 - .L_138)
	.align		4
.L_138:
        /*009c*/ 	.word	index@(.nv.constant0._Z14mma_matmul_3_0PK6__halfS1_Pfiii)
        /*00a0*/ 	.short	0x0380
        /*00a2*/ 	.short	0x0024


	//----- nvinfo : EIATTR_SW_WAR
	.align		4
.L_139:
        /*00a4*/ 	.byte	0x04, 0x36
        /*00a6*/ 	.short	(.L_141 - .L_140)
.L_140:
        /*00a8*/ 	.word	0x00000008
.L_141:


//--------------------- .nv.callgraph             --------------------------
	.section	.nv.callgraph,"",@"SHT_CUDA_CALLGRAPH"
	.align	4
	.sectionentsize	8
	.align		4
        /*0000*/ 	.word	0x00000000
	.align		4
        /*0004*/ 	.word	0xffffffff
	.align		4
        /*0008*/ 	.word	0x00000000
	.align		4
        /*000c*/ 	.word	0xfffffffe
	.align		4
        /*0010*/ 	.word	0x00000000
	.align		4
        /*0014*/ 	.word	0xfffffffd
	.align		4
        /*0018*/ 	.word	0x00000000
	.align		4
        /*001c*/ 	.word	0xfffffffc


//--------------------- .text._Z14mma_matmul_3_4PK6__halfS1_Pfiii --------------------------
	.section	.text._Z14mma_matmul_3_4PK6__halfS1_Pfiii,"ax",@progbits
	.align	128
        .global         _Z14mma_matmul_3_4PK6__halfS1_Pfiii
        .type           _Z14mma_matmul_3_4PK6__halfS1_Pfiii,@function
        .size           _Z14mma_matmul_3_4PK6__halfS1_Pfiii,(.L_x_19 - _Z14mma_matmul_3_4PK6__halfS1_Pfiii)
        .other          _Z14mma_matmul_3_4PK6__halfS1_Pfiii,@"STO_CUDA_ENTRY STV_DEFAULT"
_Z14mma_matmul_3_4PK6__halfS1_Pfiii:
.text._Z14mma_matmul_3_4PK6__halfS1_Pfiii:
[----:B------:R-:W1:Y:S01]  /*0000*/  LDC R1, c[0x0][0x37c] ;  /* 0x0000df00ff017b82 */ /* 0x000e620000000800 */
[----:B------:R-:W2:Y:S01]  /*0010*/  S2R R0, SR_TID.Y ;  /* 0x0000000000007919 */ /* 0x000ea20000002200 */
[----:B------:R-:W2:Y:S06]  /*0020*/  LDCU UR4, c[0x0][0x360] ;  /* 0x00006c00ff0477ac */ /* 0x000eac0008000800 */
[----:B------:R-:W3:Y:S01]  /*0030*/  S2UR UR15, SR_CTAID.Y ;  /* 0x00000000000f79c3 */ /* 0x000ee20000002600 */
[----:B-1----:R-:W-:Y:S01]  /*0040*/  IADD3 R1, PT, PT, R1, -0x28, RZ ;  /* 0xffffffd801017810 */ /* 0x002fe20007ffe0ff */
[----:B------:R-:W2:Y:S01]  /*0050*/  S2R R3, SR_TID.X ;  /* 0x0000000000037919 */ /* 0x000ea20000002100 */
[----:B------:R-:W1:Y:S01]  /*0060*/  LDCU UR11, c[0x0][0x3a0] ;  /* 0x00007400ff0b77ac */ /* 0x000e620008000800 */
[----:B------:R-:W-:-:S02]  /*0070*/  CS2R R14, SRZ ;  /* 0x00000000000e7805 */ /* 0x000fc4000001ff00 */
[----:B------:R-:W-:Y:S02]  /*0080*/  CS2R R8, SRZ ;  /* 0x0000000000087805 */ /* 0x000fe4000001ff00 */
[----:B------:R-:W-:Y:S01]  /*0090*/  CS2R R10, SRZ ;  /* 0x00000000000a7805 */ /* 0x000fe2000001ff00 */
[----:B------:R-:W4:Y:S01]  /*00a0*/  LDCU.64 UR16, c[0x0][0x358] ;  /* 0x00006b00ff1077ac */ /* 0x000f220008000a00 */
[----:B------:R-:W5:Y:S01]  /*00b0*/  S2UR UR18, SR_CTAID.X ;  /* 0x00000000001279c3 */ /* 0x000f620000002500 */
[----:B------:R-:W-:Y:S02]  /*00c0*/  CS2R R24, SRZ ;  /* 0x0000000000187805 */ /* 0x000fe4000001ff00 */
[----:B------:R-:W-:Y:S02]  /*00d0*/  CS2R R26, SRZ ;  /* 0x00000000001a7805 */ /* 0x000fe4000001ff00 */
[----:B------:R-:W-:Y:S02]  /*00e0*/  CS2R R78, SRZ ;  /* 0x00000000004e7805 */ /* 0x000fe4000001ff00 */
[----:B------:R-:W-:-:S02]  /*00f0*/  CS2R R84, SRZ ;  /* 0x0000000000547805 */ /* 0x000fc4000001ff00 */
[----:B------:R-:W-:Y:S02]  /*0100*/  CS2R R88, SRZ ;  /* 0x0000000000587805 */ /* 0x000fe4000001ff00 */
[----:B------:R-:W-:Y:S02]  /*0110*/  CS2R R90, SRZ ;  /* 0x00000000005a7805 */ /* 0x000fe4000001ff00 */
[----:B------:R-:W-:Y:S01]  /*0120*/  CS2R R94, SRZ ;  /* 0x00000000005e7805 */ /* 0x000fe2000001ff00 */
[----:B------:R-:W4:Y:S01]  /*0130*/  S2UR UR10, SR_CgaCtaId ;  /* 0x00000000000a79c3 */ /* 0x000f220000008800 */
[----:B------:R-:W-:Y:S02]  /*0140*/  CS2R R96, SRZ ;  /* 0x0000000000607805 */ /* 0x000fe4000001ff00 */
[----:B------:R-:W-:Y:S02]  /*0150*/  CS2R R102, SRZ ;  /* 0x0000000000667805 */ /* 0x000fe4000001ff00 */
[----:B------:R-:W-:-:S02]  /*0160*/  CS2R R82, SRZ ;  /* 0x0000000000527805 */ /* 0x000fc4000001ff00 */
[----:B------:R-:W-:Y:S01]  /*0170*/  CS2R R80, SRZ ;  /* 0x0000000000507805 */ /* 0x000fe2000001ff00 */
[----:B-1----:R-:W-:Y:S01]  /*0180*/  UISETP.GE.AND UP0, UPT, UR11, 0x20, UPT ;  /* 0x000000200b00788c */ /* 0x002fe2000bf06270 */
[----:B------:R-:W-:Y:S02]  /*0190*/  CS2R R30, SRZ ;  /* 0x00000000001e7805 */ /* 0x000fe4000001ff00 */
[----:B------:R-:W-:Y:S01]  /*01a0*/  CS2R R34, SRZ ;  /* 0x0000000000227805 */ /* 0x000fe2000001ff00 */
[----:B---3--:R-:W-:Y:S01]  /*01b0*/  UIMAD UR8, UR15, UR11, URZ ;  /* 0x0000000b0f0872a4 */ /* 0x008fe2000f8e02ff */
[----:B------:R-:W-:Y:S02]  /*01c0*/  CS2R R36, SRZ ;  /* 0x0000000000247805 */ /* 0x000fe4000001ff00 */
[----:B------:R-:W-:Y:S02]  /*01d0*/  CS2R R38, SRZ ;  /* 0x0000000000267805 */ /* 0x000fe4000001ff00 */
[----:B------:R-:W-:Y:S01]  /*01e0*/  CS2R R40, SRZ ;  /* 0x0000000000287805 */ /* 0x000fe2000001ff00 */
[----:B------:R-:W-:Y:S01]  /*01f0*/  USHF.L.U32 UR8, UR8, 0x7, URZ ;  /* 0x0000000708087899 */ /* 0x000fe200080006ff */
[----:B------:R-:W-:-:S02]  /*0200*/  CS2R R42, SRZ ;  /* 0x00000000002a7805 */ /* 0x000fc4000001ff00 */
[----:B------:R-:W-:Y:S02]  /*0210*/  CS2R R44, SRZ ;  /* 0x00000000002c7805 */ /* 0x000fe4000001ff00 */
[----:B------:R-:W-:Y:S01]  /*0220*/  CS2R R46, SRZ ;  /* 0x00000000002e7805 */ /* 0x000fe2000001ff00 */
[----:B-----5:R-:W-:Y:S01]  /*0230*/  UIMAD UR9, UR18, UR11, URZ ;  /* 0x0000000b120972a4 */ /* 0x020fe2000f8e02ff */
[----:B------:R-:W-:Y:S01]  /*0240*/  CS2R R72, SRZ ;  /* 0x0000000000487805 */ /* 0x000fe2000001ff00 */
[----:B--2---:R-:W-:Y:S01]  /*0250*/  IMAD R50, R0, UR4, R3 ;  /* 0x0000000400327c24 */ /* 0x004fe2000f8e0203 */
[----:B------:R-:W1:Y:S01]  /*0260*/  LDCU.128 UR4, c[0x0][0x380] ;  /* 0x00007000ff0477ac */ /* 0x000e620008000c00 */
[----:B------:R-:W-:Y:S02]  /*0270*/  CS2R R74, SRZ ;  /* 0x00000000004a7805 */ /* 0x000fe4000001ff00 */
[----:B------:R-:W-:Y:S02]  /*0280*/  CS2R R76, SRZ ;  /* 0x00000000004c7805 */ /* 0x000fe4000001ff00 */
[----:B------:R-:W-:Y:S01]  /*0290*/  LOP3.LUT R4, R50, 0x1f, RZ, 0xc0, !PT ;  /* 0x0000001f32047812 */ /* 0x000fe200078ec0ff */
[----:B------:R-:W-:Y:S01]  /*02a0*/  USHF.L.U32 UR9, UR9, 0x7, URZ ;  /* 0x0000000709097899 */ /* 0x000fe200080006ff */
[----:B------:R-:W-:Y:S01]  /*02b0*/  SHF.R.U32.HI R0, RZ, 0x5, R50 ;  /* 0x00000005ff007819 */ /* 0x000fe20000011632 */
[----:B------:R-:W-:Y:S01]  /*02c0*/  STL [R1+0x8], R50 ;  /* 0x0000083201007387 */ /* 0x000fe20000100800 */
[----:B------:R-:W-:-:S02]  /*02d0*/  SHF.R.U32.HI R3, RZ, 0x2, R4 ;  /* 0x00000002ff037819 */ /* 0x000fc40000011604 */
[----:B------:R-:W-:Y:S01]  /*02e0*/  SHF.R.U32.HI R29, RZ, 0x3, R4 ;  /* 0x00000003ff1d7819 */ /* 0x000fe20000011604 */
[----:B------:R2:W-:Y:S01]  /*02f0*/  STL [R1+0x18], R4 ;  /* 0x0000180401007387 */ /* 0x0005e20000100800 */
[C---:B------:R-:W-:Y:S02]  /*0300*/  LEA R3, R0.reuse, R3, 0x3 ;  /* 0x0000000300037211 */ /* 0x040fe400078e18ff */
[----:B------:R-:W-:Y:S02]  /*0310*/  LEA R33, R0, R29, 0x2 ;  /* 0x0000001d00217211 */ /* 0x000fe400078e10ff */
[----:B------:R-:W-:Y:S01]  /*0320*/  LOP3.LUT R28, R29, 0x7, R50, 0x78, !PT ;  /* 0x000000071d1c7812 */ /* 0x000fe200078e7832 */
[----:B------:R-:W-:Y:S01]  /*0330*/  IMAD R3, R3, UR11, RZ ;  /* 0x0000000b03037c24 */ /* 0x000fe2000f8e02ff */
[----:B-1----:R-:W-:Y:S01]  /*0340*/  UIMAD.WIDE UR4, UR8, 0x2, UR4 ;  /* 0x00000002080478a5 */ /* 0x002fe2000f8e0204 */
[----:B------:R-:W-:Y:S01]  /*0350*/  SHF.L.U32 R33, R33, 0x7, RZ ;  /* 0x0000000721217819 */ /* 0x000fe200000006ff */
[----:B------:R-:W-:-:S02]  /*0360*/  UIMAD.WIDE UR6, UR9, 0x2, UR6 ;  /* 0x00000002090678a5 */ /* 0x000fc4000f8e0206 */
[----:B------:R-:W-:Y:S01]  /*0370*/  SHF.R.S32.HI R2, RZ, 0x1f, R3 ;  /* 0x0000001fff027819 */ /* 0x000fe20000011403 */
[----:B------:R-:W-:Y:S02]  /*0380*/  UMOV UR8, 0x400 ;  /* 0x0000040000087882 */ /* 0x000fe40000000000 */
[----:B------:R-:W-:Y:S01]  /*0390*/  UIADD3 UR9, UPT, UPT, UR8, 0x6000, URZ ;  /* 0x0000600008097890 */ /* 0x000fe2000fffe0ff */
[----:B------:R-:W-:Y:S01]  /*03a0*/  LEA.HI R2, R2, R3, RZ, 0x3 ;  /* 0x0000000302027211 */ /* 0x000fe200078f18ff */
[----:B----4-:R-:W-:Y:S01]  /*03b0*/  ULEA UR8, UR10, UR8, 0x18 ;  /* 0x000000080a087291 */ /* 0x010fe2000f8ec0ff */
[----:B------:R-:W-:Y:S01]  /*03c0*/  LOP3.LUT R3, R50, 0x3, RZ, 0xc0, !PT ;  /* 0x0000000332037812 */ /* 0x000fe200078ec0ff */
[----:B------:R-:W-:Y:S01]  /*03d0*/  ULEA UR9, UR10, UR9, 0x18 ;  /* 0x000000090a097291 */ /* 0x000fe2000f8ec0ff */
[----:B------:R-:W-:Y:S01]  /*03e0*/  SHF.R.S32.HI R2, RZ, 0x3, R2 ;  /* 0x00000003ff027819 */ /* 0x000fe20000011402 */
[----:B------:R-:W-:Y:S02]  /*03f0*/  USHF.L.U32 UR10, UR11, 0x3, URZ ;  /* 0x000000030b0a7899 */ /* 0x000fe400080006ff */
[----:B------:R-:W-:-:S02]  /*0400*/  LEA R6, R28, UR8, 0x4 ;  /* 0x000000081c067c11 */ /* 0x000fc4000f8e20ff */
[C---:B------:R-:W-:Y:S02]  /*0410*/  IADD3 R3, P0, PT, R2.reuse, R3, RZ ;  /* 0x0000000302037210 */ /* 0x040fe40007f1e0ff */
[----:B------:R-:W-:Y:S02]  /*0420*/  MOV R19, UR10 ;  /* 0x0000000a00137c02 */ /* 0x000fe40008000f00 */
[----:B------:R-:W-:Y:S02]  /*0430*/  LEA.HI.X.SX32 R2, R2, RZ, 0x1, P0 ;  /* 0x000000ff02027211 */ /* 0x000fe400000f0eff */
[C---:B--2---:R-:W-:Y:S02]  /*0440*/  SHF.L.U32 R4, R3.reuse, 0x4, RZ ;  /* 0x0000000403047819 */ /* 0x044fe400000006ff */
[----:B------:R-:W-:Y:S02]  /*0450*/  SHF.L.U64.HI R125, R3, 0x4, R2 ;  /* 0x00000004037d7819 */ /* 0x000fe40000010202 */
[C---:B------:R-:W-:Y:S01]  /*0460*/  IADD3 R2, P0, PT, R4.reuse, UR4, RZ ;  /* 0x0000000404027c10 */ /* 0x040fe2000ff1e0ff */
[----:B------:R1:W-:Y:S01]  /*0470*/  STL [R1], R4 ;  /* 0x0000000401007387 */ /* 0x0003e20000100800 */
[----:B------:R-:W-:-:S02]  /*0480*/  IADD3 R16, P1, PT, R4, UR6, RZ ;  /* 0x0000000604107c10 */ /* 0x000fc4000ff3e0ff */
[C---:B------:R-:W-:Y:S02]  /*0490*/  IADD3.X R3, PT, PT, R125.reuse, UR5, RZ, P0, !PT ;  /* 0x000000057d037c10 */ /* 0x040fe400087fe4ff */
[----:B------:R-:W-:Y:S02]  /*04a0*/  IADD3.X R17, PT, PT, R125, UR7, RZ, P1, !PT ;  /* 0x000000077d117c10 */ /* 0x000fe40008ffe4ff */
[-C--:B------:R-:W-:Y:S01]  /*04b0*/  IADD3 R21, PT, PT, R6, R33.reuse, RZ ;  /* 0x0000002106157210 */ /* 0x080fe20007ffe0ff */
[C---:B------:R-:W-:Y:S01]  /*04c0*/  IMAD.WIDE R12, R19.reuse, 0x10, R2 ;  /* 0x00000010130c7825 */ /* 0x040fe200078e0202 */
[----:B------:R-:W-:Y:S02]  /*04d0*/  CS2R R6, SRZ ;  /* 0x0000000000067805 */ /* 0x000fe4000001ff00 */
[----:B-1----:R-:W-:Y:S01]  /*04e0*/  LEA R4, R28, UR9, 0x4 ;  /* 0x000000091c047c11 */ /* 0x002fe2000f8e20ff */
[----:B------:R-:W-:Y:S01]  /*04f0*/  IMAD.WIDE R18, R19, 0x10, R16 ;  /* 0x0000001013127825 */ /* 0x000fe200078e0210 */
[----:B------:R-:W-:Y:S01]  /*0500*/  @!PT LDS RZ, [RZ] ;  /* 0x00000000fffff984 */ /* 0x000fe20000000800 */
[----:B------:R-:W-:Y:S01]  /*0510*/  @!PT LDS RZ, [RZ] ;  /* 0x00000000fffff984 */ /* 0x000fe20000000800 */
[----:B------:R-:W-:Y:S01]  /*0520*/  @!PT LDS RZ, [RZ] ;  /* 0x00000000fffff984 */ /* 0x000fe20000000800 */
[----:B------:R-:W-:Y:S02]  /*0530*/  LDGSTS.E.BYPASS.LTC128B.128 [R21], desc[UR16][R2.64] ;  /* 0x0000000002157fae */ /* 0x000fe4000b981a10 */
[----:B------:R-:W-:-:S02]  /*0540*/  IADD3 R23, PT, PT, R4, R33, RZ ;  /* 0x0000002104177210 */ /* 0x000fc40007ffe0ff */
[----:B------:R-:W-:Y:S01]  /*0550*/  CS2R R4, SRZ ;  /* 0x0000000000047805 */ /* 0x000fe2000001ff00 */
[----:B------:R-:W-:Y:S04]  /*0560*/  LDGSTS.E.BYPASS.LTC128B.128 [R21+0x1000], desc[UR16][R12.64] ;  /* 0x010000000c157fae */ /* 0x000fe8000b981a10 */
[----:B------:R-:W-:Y:S04]  /*0570*/  LDGSTS.E.BYPASS.LTC128B.128 [R23], desc[UR16][R16.64] ;  /* 0x0000000010177fae */ /* 0x000fe8000b981a10 */
[----:B------:R-:W-:Y:S04]  /*0580*/  LDGSTS.E.BYPASS.LTC128B.128 [R23+0x1000], desc[UR16][R18.64] ;  /* 0x0100000012177fae */ /* 0x000fe8000b981a10 */
[----:B------:R-:W0:Y:S04]  /*0590*/  LDGDEPBAR ;  /* 0x00000000000079af */ /* 0x000e280000000000 */
[----:B------:R-:W-:Y:S04]  /*05a0*/  LDGSTS.E.BYPASS.LTC128B.128 [R21+0x2000], desc[UR16][R2.64+0x40] ;  /* 0x0200004002157fae */ /* 0x000fe8000b981a10 */
[----:B------:R1:W-:Y:S04]  /*05b0*/  LDGSTS.E.BYPASS.LTC128B.128 [R21+0x3000], desc[UR16][R12.64+0x40] ;  /* 0x030000400c157fae */ /* 0x0003e8000b981a10 */
[----:B------:R2:W-:Y:S04]  /*05c0*/  LDGSTS.E.BYPASS.LTC128B.128 [R23+0x2000], desc[UR16][R16.64+0x40] ;  /* 0x0200004010177fae */ /* 0x0005e8000b981a10 */
[----:B------:R3:W-:Y:S04]  /*05d0*/  LDGSTS.E.BYPASS.LTC128B.128 [R23+0x3000], desc[UR16][R18.64+0x40] ;  /* 0x0300004012177fae */ /* 0x0007e8000b981a10 */
[----:B------:R-:W0:Y:S01]  /*05e0*/  LDGDEPBAR ;  /* 0x00000000000079af */ /* 0x000e220000000000 */
[----:B-1----:R-:W-:-:S02]  /*05f0*/  CS2R R12, SRZ ;  /* 0x00000000000c7805 */ /* 0x002fc4000001ff00 */
[----:B------:R-:W-:Y:S02]  /*0600*/  CS2R R20, SRZ ;  /* 0x0000000000147805 */ /* 0x000fe4000001ff00 */
[----:B--2---:R-:W-:Y:S02]  /*0610*/  CS2R R16, SRZ ;  /* 0x0000000000107805 */ /* 0x004fe4000001ff00 */
[----:B---3--:R-:W-:Y:S02]  /*0620*/  CS2R R18, SRZ ;  /* 0x0000000000127805 */ /* 0x008fe4000001ff00 */
[----:B------:R-:W-:Y:S01]  /*0630*/  CS2R R22, SRZ ;  /* 0x0000000000167805 */ /* 0x000fe2000001ff00 */
[----:B------:R-:W-:Y:S06]  /*0640*/  BRA.U !UP0, `(.L_x_0) ;  /* 0x0000001108b07547 */ /* 0x000fec000b800000 */
[----:B------:R-:W-:Y:S01]  /*0650*/  LOP3.LUT R5, R0, 0x3, RZ, 0xc0, !PT ;  /* 0x0000000300057812 */ /* 0x000fe200078ec0ff */
[----:B------:R-:W-:Y:S01]  /*0660*/  USHF.R.S32.HI UR4, URZ, 0x1f, UR11 ;  /* 0x0000001fff047899 */ /* 0x000fe2000801140b */
[C---:B------:R-:W-:Y:S01]  /*0670*/  SHF.L.U32 R3, R50.reuse, 0x2, RZ ;  /* 0x0000000232037819 */ /* 0x040fe200000006ff */
[----:B------:R-:W-:Y:S01]  /*0680*/  UMOV UR14, 0x2 ;  /* 0x00000002000e7882 */ /* 0x000fe20000000000 */
[----:B------:R-:W-:Y:S01]  /*0690*/  SHF.R.U32.HI R0, RZ, 0x1, R50 ;  /* 0x00000001ff007819 */ /* 0x000fe20000011632 */
[----:B------:R-:W-:Y:S01]  /*06a0*/  ULEA.HI UR4, UR4, UR11, URZ, 0x5 ;  /* 0x0000000b04047291 */ /* 0x000fe2000f8f28ff */
[----:B------:R-:W-:Y:S01]  /*06b0*/  SHF.L.U32 R48, R50, 0x6, RZ ;  /* 0x0000000632307819 */ /* 0x000fe200000006ff */
[----:B------:R-:W1:Y:S01]  /*06c0*/  LDCU UR19, c[0x0][0x3a0] ;  /* 0x00007400ff1377ac */ /* 0x000e620008000800 */
[----:B------:R-:W-:Y:S02]  /*06d0*/  LOP3.LUT R49, R3, 0x4, RZ, 0xc0, !PT ;  /* 0x0000000403317812 */ /* 0x000fe400078ec0ff */
[----:B------:R-:W-:Y:S01]  /*06e0*/  LOP3.LUT R32, R0, 0x3, RZ, 0xc0, !PT ;  /* 0x0000000300207812 */ /* 0x000fe200078ec0ff */
[----:B------:R-:W-:Y:S01]  /*06f0*/  STL [R1+0x1c], R48 ;  /* 0x00001c3001007387 */ /* 0x000fe20000100800 */
[----:B------:R-:W-:Y:S01]  /*0700*/  LEA R2, R28, R33, 0x4 ;  /* 0x000000211c027211 */ /* 0x000fe200078e20ff */
[----:B------:R-:W-:Y:S01]  /*0710*/  USHF.R.S32.HI UR4, URZ, 0x5, UR4 ;  /* 0x00000005ff047899 */ /* 0x000fe20008011404 */
[----:B------:R-:W-:Y:S01]  /*0720*/  LOP3.LUT R29, R32, R29, R49, 0x1e, !PT ;  /* 0x0000001d201d7212 */ /* 0x000fe200078e1e31 */
[----:B------:R-:W-:Y:S01]  /*0730*/  STL [R1+0x4], R49 ;  /* 0x0000043101007387 */ /* 0x000fe20000100800 */
[----:B------:R-:W-:Y:S01]  /*0740*/  LEA R5, R5, UR9, 0xb ;  /* 0x0000000905057c11 */ /* 0x000fe2000f8e58ff */
[----:B------:R-:W-:Y:S01]  /*0750*/  UIADD3 UR10, UPT, UPT, -UR4, URZ, URZ ;  /* 0x000000ff040a7290 */ /* 0x000fe2000fffe1ff */
[C---:B------:R-:W-:Y:S01]  /*0760*/  LOP3.LUT R28, R48.reuse, 0x180, RZ, 0xc0, !PT ;  /* 0x00000180301c7812 */ /* 0x040fe200078ec0ff */
[----:B------:R2:W-:Y:S01]  /*0770*/  STL [R1+0x14], R32 ;  /* 0x0000142001007387 */ /* 0x0005e20000100800 */
[----:B------:R-:W-:Y:S01]  /*0780*/  LOP3.LUT R33, R48, 0x380, RZ, 0xc0, !PT ;  /* 0x0000038030217812 */ /* 0x000fe200078ec0ff */
[----:B------:R-:W3:Y:S01]  /*0790*/  LDCU.64 UR20, c[0x0][0x380] ;  /* 0x00007000ff1477ac */ /* 0x000ee20008000a00 */
[----:B------:R-:W-:-:S02]  /*07a0*/  IADD3 R0, PT, PT, R5, R28, RZ ;  /* 0x0000001c05007210 */ /* 0x000fc40007ffe0ff */
[----:B------:R-:W-:Y:S01]  /*07b0*/  SHF.L.U32 R3, R50, 0x5, RZ ;  /* 0x0000000532037819 */ /* 0x000fe200000006ff */
[----:B------:R-:W4:Y:S01]  /*07c0*/  LDCU.64 UR22, c[0x0][0x388] ;  /* 0x00007100ff1677ac */ /* 0x000f220008000a00 */
[----:B------:R-:W-:Y:S02]  /*07d0*/  MOV R5, RZ ;  /* 0x000000ff00057202 */ /* 0x000fe40000000f00 */
[----:B------:R-:W-:Y:S01]  /*07e0*/  LOP3.LUT R3, R3, 0xfffff000, RZ, 0xc0, !PT ;  /* 0xfffff00003037812 */ /* 0x000fe200078ec0ff */
[----:B------:R-:W-:Y:S01]  /*07f0*/  UMOV UR4, URZ ;  /* 0x000000ff00047c82 */ /* 0x000fe20008000000 */
[----:B--2---:R-:W-:Y:S01]  /*0800*/  SHF.L.U32 R32, R29, 0x4, RZ ;  /* 0x000000041d207819 */ /* 0x004fe200000006ff */
[----:B------:R-:W-:Y:S01]  /*0810*/  UMOV UR5, URZ ;  /* 0x000000ff00057c82 */ /* 0x000fe20008000000 */
[----:B------:R-:W-:Y:S02]  /*0820*/  IADD3 R3, PT, PT, R3, UR8, RZ ;  /* 0x0000000803037c10 */ /* 0x000fe4000fffe0ff */
[----:B------:R-:W-:Y:S01]  /*0830*/  LOP3.LUT R28, R32, 0x20, RZ, 0x3c, !PT ;  /* 0x00000020201c7812 */ /* 0x000fe200078e3cff */
[----:B------:R2:W-:Y:S01]  /*0840*/  STL [R1+0xc], R32 ;  /* 0x00000c2001007387 */ /* 0x0005e20000100800 */
[----:B------:R-:W-:-:S02]  /*0850*/  IADD3 R122, PT, PT, R3, R33, RZ ;  /* 0x00000021037a7210 */ /* 0x000fc40007ffe0ff */
[----:B------:R-:W-:Y:S01]  /*0860*/  IADD3 R124, PT, PT, R32, R0, RZ ;  /* 0x00000000207c7210 */ /* 0x000fe20007ffe0ff */
[----:B------:R2:W-:Y:S01]  /*0870*/  STL [R1+0x20], R33 ;  /* 0x0000202101007387 */ /* 0x0005e20000100800 */
[----:B------:R-:W-:-:S03]  /*0880*/  IADD3 R123, PT, PT, R0, R28, RZ ;  /* 0x0000001c007b7210 */ /* 0x000fc60007ffe0ff */
[----:B-1-34-:R2:W-:Y:S04]  /*0890*/  STL [R1+0x10], R28 ;  /* 0x0000101c01007387 */ /* 0x01a5e80000100800 */
.L_x_1:
[----:B------:R-:W3:Y:S04]  /*08a0*/  LDL R48, [R1+0x4] ;  /* 0x0000040001307983 */ /* 0x000ee80000100800 */
[----:B--2---:R-:W3:Y:S04]  /*08b0*/  LDL R28, [R1+0x18] ;  /* 0x00001800011c7983 */ /* 0x004ee80000100800 */
[----:B------:R-:W2:Y:S04]  /*08c0*/  LDL R33, [R1+0x14] ;  /* 0x0000140001217983 */ /* 0x000ea80000100800 */
[----:B------:R-:W4:Y:S04]  /*08d0*/  LDL R29, [R1+0x1c] ;  /* 0x00001c00011d7983 */ /* 0x000f280000100800 */
[----:B------:R-:W5:Y:S04]  /*08e0*/  LDL R49, [R1+0xc] ;  /* 0x00000c0001317983 */ /* 0x000f680000100800 */
[----:B------:R-:W5:Y:S04]  /*08f0*/  LDL R32, [R1+0x20] ;  /* 0x0000200001207983 */ /* 0x000f680000100800 */
[----:B------:R-:W5:Y:S01]  /*0900*/  LDL R53, [R1+0x10] ;  /* 0x0000100001357983 */ /* 0x000f620000100800 */
[----:B------:R-:W-:Y:S01]  /*0910*/  UIMAD.WIDE.U32 UR6, UR5, -0x55555555, URZ ;  /* 0xaaaaaaab050678a5 */ /* 0x000fe2000f8e00ff */
[----:B------:R-:W-:-:S04]  /*0920*/  DEPBAR.LE SB0, 0x1 ;  /* 0x000080400000791a */ /* 0x000fc80000000000 */
[----:B------:R-:W5:Y:S01]  /*0930*/  LDL R120, [R1] ;  /* 0x0000000001787983 */ /* 0x000f620000100800 */
[----:B------:R-:W-:-:S06]  /*0940*/  USHF.R.U32.HI UR11, URZ, 0x1, UR7 ;  /* 0x00000001ff0b7899 */ /* 0x000fcc0008011607 */
[----:B------:R-:W-:Y:S02]  /*0950*/  MOV R98, UR11 ;  /* 0x0000000b00627c02 */ /* 0x000fe40008000f00 */
[----:B------:R-:W-:-:S03]  /*0960*/  MOV R59, UR11 ;  /* 0x0000000b003b7c02 */ /* 0x000fc60008000f00 */
[----:B------:R-:W-:Y:S01]  /*0970*/  IMAD R98, R98, -0x6000, R123 ;  /* 0xffffa00062627824 */ /* 0x000fe200078e027b */
[----:B------:R-:W-:Y:S01]  /*0980*/  BAR.SYNC.DEFER_BLOCKING 0x0 ;  /* 0x0000000000007b1d */ /* 0x000fe20000010000 */
[----:B------:R-:W-:Y:S02]  /*0990*/  UIMAD UR12, UR15, UR19, URZ ;  /* 0x000000130f0c72a4 */ /* 0x000fe4000f8e02ff */
[----:B------:R-:W-:Y:S02]  /*09a0*/  UIMAD.WIDE.U32 UR6, UR14, -0x55555555, URZ ;  /* 0xaaaaaaab0e0678a5 */ /* 0x000fe4000f8e00ff */
[----:B------:R-:W-:Y:S01]  /*09b0*/  USHF.L.U32 UR13, UR12, 0x7, URZ ;  /* 0x000000070c0d7899 */ /* 0x000fe200080006ff */
[----:B------:R-:W-:Y:S01]  /*09c0*/  LDSM.16.M88.2 R98, [R98] ;  /* 0x000000006262783b */ /* 0x000fe20000000100 */
[----:B------:R-:W-:Y:S02]  /*09d0*/  USHF.R.U32.HI UR12, URZ, 0x1, UR7 ;  /* 0x00000001ff0c7899 */ /* 0x000fe40008011607 */
[----:B------:R-:W-:-:S02]  /*09e0*/  UISETP.LT.AND UP0, UPT, UR4, 0x1f4, UPT ;  /* 0x000001f40400788c */ /* 0x000fc4000bf01270 */
[----:B------:R-:W-:Y:S02]  /*09f0*/  UIMAD.WIDE UR6, UR13, 0x2, UR20 ;  /* 0x000000020d0678a5 */ /* 0x000fe4000f8e0214 */
[----:B------:R-:W-:Y:S01]  /*0a00*/  USEL UR13, UR4, 0x1f4, UP0 ;  /* 0x000001f4040d7887 */ /* 0x000fe20008000000 */
[----:B------:R-:W-:Y:S02]  /*0a10*/  IADD3 R118, PT, PT, R2, UR8, RZ ;  /* 0x0000000802767c10 */ /* 0x000fe4000fffe0ff */
[----:B------:R-:W-:Y:S01]  /*0a20*/  MOV R68, UR11 ;  /* 0x0000000b00447c02 */ /* 0x000fe20008000f00 */
[----:B------:R-:W-:-:S04]  /*0a30*/  UIADD3 UR10, UPT, UPT, UR10, 0x1, URZ ;  /* 0x000000010a0a7890 */ /* 0x000fc8000fffe0ff */
[----:B------:R-:W-:Y:S01]  /*0a40*/  UISETP.NE.AND UP0, UPT, UR10, URZ, UPT ;  /* 0x000000ff0a00728c */ /* 0x000fe2000bf05270 */
[----:B------:R-:W-:Y:S01]  /*0a50*/  IADD3 R123, PT, PT, R123, 0x2000, RZ ;  /* 0x000020007b7b7810 */ /* 0x000fe20007ffe0ff */
[----:B------:R-:W-:Y:S02]  /*0a60*/  UIADD3 UR5, UPT, UPT, UR5, 0x1, URZ ;  /* 0x0000000105057890 */ /* 0x000fe4000fffe0ff */
[----:B------:R-:W-:Y:S02]  /*0a70*/  UIADD3 UR14, UPT, UPT, UR14, 0x1, URZ ;  /* 0x000000010e0e7890 */ /* 0x000fe4000fffe0ff */
[----:B------:R-:W-:Y:S01]  /*0a80*/  UIADD3 UR4, UPT, UPT, UR4, 0x4, URZ ;  /* 0x0000000404047890 */ /* 0x000fe2000fffe0ff */
[----:B---3--:R-:W-:-:S04]  /*0a90*/  LEA.HI R28, R28, R48, RZ, 0x1c ;  /* 0x000000301c1c7211 */ /* 0x008fc800078fe0ff */
[----:B--2---:R-:W-:Y:S02]  /*0aa0*/  LOP3.LUT R28, R28, R33, RZ, 0x3c, !PT ;  /* 0x000000211c1c7212 */ /* 0x004fe400078e3cff */
[----:B------:R-:W-:Y:S02]  /*0ab0*/  MOV R33, UR11 ;  /* 0x0000000b00217c02 */ /* 0x000fe40008000f00 */
[----:B------:R-:W-:-:S03]  /*0ac0*/  SHF.L.U32 R57, R28, 0x4, RZ ;  /* 0x000000041c397819 */ /* 0x000fc600000006ff */
[----:B------:R-:W-:Y:S01]  /*0ad0*/  IMAD R92, R33, -0x6000, R124 ;  /* 0xffffa000215c7824 */ /* 0x000fe200078e027c */
[----:B----4-:R-:W-:Y:S02]  /*0ae0*/  LOP3.LUT R28, R57, 0x380, R29, 0xf8, !PT ;  /* 0x00000380391c7812 */ /* 0x010fe400078ef81d */
[----:B------:R-:W-:Y:S02]  /*0af0*/  MOV R29, UR11 ;  /* 0x0000000b001d7c02 */ /* 0x000fe40008000f00 */
[----:B------:R-:W-:Y:S01]  /*0b00*/  IADD3 R28, PT, PT, R28, R3, RZ ;  /* 0x000000031c1c7210 */ /* 0x000fe20007ffe0ff */
[----:B------:R-:W-:Y:S04]  /*0b10*/  LDSM.16.M88.2 R92, [R92] ;  /* 0x000000005c5c783b */ /* 0x000fe80000000100 */
[----:B------:R-:W-:Y:S01]  /*0b20*/  IMAD R48, R29, -0x6000, R28 ;  /* 0xffffa0001d307824 */ /* 0x000fe200078e021c */
[----:B-----5:R-:W-:-:S05]  /*0b30*/  IADD3 R28, PT, PT, R49, R0, RZ ;  /* 0x00000000311c7210 */ /* 0x020fca0007ffe0ff */
[C---:B------:R-:W-:Y:S01]  /*0b40*/  IMAD R56, R29.reuse, -0x6000, R28 ;  /* 0xffffa0001d387824 */ /* 0x040fe200078e021c */
[----:B------:R-:W-:Y:S01]  /*0b50*/  LOP3.LUT R28, R32, 0x20, R57, 0xf6, !PT ;  /* 0x00000020201c7812 */ /* 0x000fe200078ef639 */
[----:B------:R-:W1:Y:S03]  /*0b60*/  LDSM.16.M88.4 R48, [R48] ;  /* 0x000000003030783b */ /* 0x000e660000000200 */
[----:B------:R-:W-:Y:S01]  /*0b70*/  IADD3 R28, PT, PT, R28, R3, RZ ;  /* 0x000000031c1c7210 */ /* 0x000fe20007ffe0ff */
[----:B------:R-:W2:Y:S04]  /*0b80*/  LDSM.16.M88.2 R86, [R56+0x200] ;  /* 0x000200003856783b */ /* 0x000ea80000000100 */
[----:B------:R-:W-:Y:S01]  /*0b90*/  IMAD R52, R29, -0x6000, R28 ;  /* 0xffffa0001d347824 */ /* 0x000fe200078e021c */
[----:B------:R-:W-:Y:S04]  /*0ba0*/  LDSM.16.M88.2 R32, [R56+0x600] ;  /* 0x000600003820783b */ /* 0x000fe80000000100 */
[----:B------:R3:W4:Y:S01]  /*0bb0*/  LDSM.16.M88.2 R28, [R56+0x400] ;  /* 0x00040000381c783b */ /* 0x0007220000000100 */
[----:B------:R-:W-:-:S03]  /*0bc0*/  IADD3 R58, PT, PT, R53, R0, RZ ;  /* 0x00000000353a7210 */ /* 0x000fc60007ffe0ff */
[----:B------:R-:W5:Y:S02]  /*0bd0*/  LDSM.16.M88.4 R52, [R52] ;  /* 0x000000003434783b */ /* 0x000f640000000200 */
[----:B------:R-:W-:-:S05]  /*0be0*/  IMAD R58, R59, -0x6000, R58 ;  /* 0xffffa0003b3a7824 */ /* 0x000fca00078e023a */
[----:B------:R-:W5:Y:S04]  /*0bf0*/  LDSM.16.M88.2 R104, [R58+0x200] ;  /* 0x000200003a68783b */ /* 0x000f680000000100 */
[----:B------:R-:W5:Y:S04]  /*0c00*/  LDSM.16.M88.2 R106, [R58+0x400] ;  /* 0x000400003a6a783b */ /* 0x000f680000000100 */
[----:B------:R-:W5:Y:S01]  /*0c10*/  LDSM.16.M88.2 R100, [R58+0x600] ;  /* 0x000600003a64783b */ /* 0x000f620000000100 */
[C---:B---3--:R-:W-:Y:S01]  /*0c20*/  IADD3 R56, PT, PT, R57.reuse, R122, RZ ;  /* 0x0000007a39387210 */ /* 0x048fe20007ffe0ff */
[----:B-1----:R-:W-:Y:S01]  /*0c30*/  HMMA.16816.F16 R112, R48, R92, RZ ;  /* 0x0000005c3070723c */ /* 0x002fe200000008ff */
[----:B------:R-:W-:-:S07]  /*0c40*/  LOP3.LUT R57, R57, 0x20, RZ, 0x3c, !PT ;  /* 0x0000002039397812 */ /* 0x000fce00078e3cff */
[----:B--2---:R-:W-:Y:S01]  /*0c50*/  HMMA.16816.F16 R110, R48, R86, RZ ;  /* 0x00000056306e723c */ /* 0x004fe200000008ff */
[----:B------:R-:W-:-:S07]  /*0c60*/  IADD3 R114, P0, PT, R120, UR6, RZ ;  /* 0x0000000678727c10 */ /* 0x000fce000ff1e0ff */
[C---:B----4-:R-:W-:Y:S08]  /*0c70*/  HMMA.16816.F16 R108, R48.reuse, R28, RZ ;  /* 0x0000001c306c723c */ /* 0x050ff000000008ff */
[----:B------:R-:W-:Y:S01]  /*0c80*/  HMMA.16816.F16 R116, R48, R32, RZ ;  /* 0x000000203074723c */ /* 0x000fe200000008ff */
[----:B------:R-:W-:Y:S02]  /*0c90*/  MOV R49, UR11 ;  /* 0x0000000b00317c02 */ /* 0x000fe40008000f00 */
[----:B------:R-:W-:-:S02]  /*0ca0*/  MOV R51, UR12 ;  /* 0x0000000c00337c02 */ /* 0x000fc40008000f00 */
[----:B------:R-:W-:Y:S01]  /*0cb0*/  IADD3 R57, PT, PT, R57, R122, RZ ;  /* 0x0000007a39397210 */ /* 0x000fe20007ffe0ff */
[----:B------:R-:W-:Y:S01]  /*0cc0*/  IMAD R56, R49, -0x6000, R56 ;  /* 0xffffa00031387824 */ /* 0x000fe200078e0238 */
[----:B------:R-:W-:Y:S02]  /*0cd0*/  IADD3.X R115, PT, PT, R125, UR7, RZ, P0, !PT ;  /* 0x000000077d737c10 */ /* 0x000fe400087fe4ff */
[----:B------:R-:W-:Y:S01]  /*0ce0*/  MOV R49, UR13 ;  /* 0x0000000d00317c02 */ /* 0x000fe20008000f00 */
[----:B------:R-:W-:Y:S01]  /*0cf0*/  USHF.L.U32 UR11, UR19, 0x3, URZ ;  /* 0x00000003130b7899 */ /* 0x000fe200080006ff */
[----:B------:R-:W-:Y:S01]  /*0d00*/  IMAD R118, R51, -0x6000, R118 ;  /* 0xffffa00033767824 */ /* 0x000fe200078e0276 */
[----:B------:R-:W-:Y:S01]  /*0d10*/  UIMAD UR6, UR18, UR19, URZ ;  /* 0x00000013120672a4 */ /* 0x000fe2000f8e02ff */
[----:B------:R-:W-:Y:S02]  /*0d20*/  IMAD R68, R68, -0x6000, R57 ;  /* 0xffffa00044447824 */ /* 0x000fe400078e0239 */
[----:B------:R-:W-:-:S02]  /*0d30*/  IMAD.WIDE R114, R49, 0x10, R114 ;  /* 0x0000001031727825 */ /* 0x000fc400078e0272 */
[----:B------:R-:W1:Y:S01]  /*0d40*/  LDSM.16.M88.4 R48, [R56+0x400] ;  /* 0x000400003830783b */ /* 0x000e620000000200 */
[----:B------:R-:W-:Y:S01]  /*0d50*/  MOV R119, UR11 ;  /* 0x0000000b00777c02 */ /* 0x000fe20008000f00 */
[C---:B-----5:R-:W-:Y:S01]  /*0d60*/  HMMA.16816.F16 R112, R52.reuse, R98, R112 ;  /* 0x000000623470723c */ /* 0x060fe20000000870 */
[----:B------:R-:W-:Y:S01]  /*0d70*/  USHF.L.U32 UR6, UR6, 0x7, URZ ;  /* 0x0000000706067899 */ /* 0x000fe200080006ff */
[----:B------:R-:W2:Y:S04]  /*0d80*/  LDSM.16.M88.4 R60, [R68+0x400] ;  /* 0x00040000443c783b */ /* 0x000ea80000000200 */
[----:B------:R-:W-:Y:S02]  /*0d90*/  LDSM.16.M88.4 R64, [R68+0x800] ;  /* 0x000800004440783b */ /* 0x000fe40000000200 */
[----:B------:R-:W-:Y:S02]  /*0da0*/  HMMA.16816.F16 R110, R52, R104, R110 ;  /* 0x00000068346e723c */ /* 0x000fe4000000086e */
[----:B------:R-:W-:Y:S01]  /*0db0*/  LDSM.16.M88.4 R68, [R68+0xc00] ;  /* 0x000c00004444783b */ /* 0x000fe20000000200 */
[----:B------:R-:W-:-:S05]  /*0dc0*/  UIMAD.WIDE UR6, UR6, 0x2, UR22 ;  /* 0x00000002060678a5 */ /* 0x000fca000f8e0216 */
[C---:B------:R-:W-:Y:S08]  /*0dd0*/  HMMA.16816.F16 R108, R52.reuse, R106, R108 ;  /* 0x0000006a346c723c */ /* 0x040ff0000000086c */
[----:B------:R-:W-:Y:S01]  /*0de0*/  HMMA.16816.F16 R116, R52, R100, R116 ;  /* 0x000000643474723c */ /* 0x000fe20000000874 */
[----:B------:R-:W3:Y:S04]  /*0df0*/  LDSM.16.M88.4 R52, [R56+0x800] ;  /* 0x000800003834783b */ /* 0x000ee80000000200 */
[----:B------:R-:W4:Y:S04]  /*0e00*/  LDSM.16.M88.4 R56, [R56+0xc00] ;  /* 0x000c00003838783b */ /* 0x000f280000000200 */
[----:B------:R-:W-:Y:S01]  /*0e10*/  @!PT LDS RZ, [RZ] ;  /* 0x00000000fffff984 */ /* 0x000fe20000000800 */
[----:B------:R-:W-:Y:S01]  /*0e20*/  @!PT LDS RZ, [RZ] ;  /* 0x00000000fffff984 */ /* 0x000fe20000000800 */
[----:B------:R-:W-:Y:S01]  /*0e30*/  @!PT LDS RZ, [RZ] ;  /* 0x00000000fffff984 */ /* 0x000fe20000000800 */
[----:B------:R5:W-:Y:S02]  /*0e40*/  LDGSTS.E.BYPASS.LTC128B.128 [R118+0x4000], desc[UR16][R114.64+0x80] ;  /* 0x0400008072767fae */ /* 0x000be4000b981a10 */
[----:B-----5:R-:W-:-:S05]  /*0e50*/  IMAD.WIDE.U32 R114, R119, 0x10, R114 ;  /* 0x0000001077727825 */ /* 0x020fca00078e0072 */
[----:B------:R5:W-:Y:S01]  /*0e60*/  LDGSTS.E.BYPASS.LTC128B.128 [R118+0x5000], desc[UR16][R114.64+0x80] ;  /* 0x0500008072767fae */ /* 0x000be2000b981a10 */
[----:B------:R-:W-:Y:S02]  /*0e70*/  MOV R119, UR12 ;  /* 0x0000000c00777c02 */ /* 0x000fe40008000f00 */
[----:B-----5:R-:W-:Y:S02]  /*0e80*/  IADD3 R114, P0, PT, R120, UR6, RZ ;  /* 0x0000000678727c10 */ /* 0x020fe4000ff1e0ff */
[----:B------:R-:W-:Y:S02]  /*0e90*/  MOV R118, UR13 ;  /* 0x0000000d00767c02 */ /* 0x000fe40008000f00 */
[----:B------:R-:W-:-:S03]  /*0ea0*/  IADD3.X R115, PT, PT, R125, UR7, RZ, P0, !PT ;  /* 0x000000077d737c10 */ /* 0x000fc600087fe4ff */
[----:B------:R-:W-:Y:S01]  /*0eb0*/  IMAD.WIDE R114, R118, 0x10, R114 ;  /* 0x0000001076727825 */ /* 0x000fe200078e0272 */
[----:B------:R-:W-:-:S05]  /*0ec0*/  IADD3 R118, PT, PT, R2, UR9, RZ ;  /* 0x0000000902767c10 */ /* 0x000fca000fffe0ff */
[----:B------:R-:W-:Y:S01]  /*0ed0*/  IMAD R118, R119, -0x6000, R118 ;  /* 0xffffa00077767824 */ /* 0x000fe200078e0276 */
[----:B------:R-:W-:-:S04]  /*0ee0*/  MOV R119, UR11 ;  /* 0x0000000b00777c02 */ /* 0x000fc80008000f00 */
[----:B------:R5:W-:Y:S01]  /*0ef0*/  LDGSTS.E.BYPASS.LTC128B.128 [R118+0x4000], desc[UR16][R114.64+0x80] ;  /* 0x0400008072767fae */ /* 0x000be2000b981a10 */
[----:B-1----:R-:W-:Y:S01]  /*0f00*/  HMMA.16816.F16 R120, R48, R28, RZ ;  /* 0x0000001c3078723c */ /* 0x002fe200000008ff */
[----:B-----5:R-:W-:-:S05]  /*0f10*/  IMAD.WIDE.U32 R114, R119, 0x10, R114 ;  /* 0x0000001077727825 */ /* 0x020fca00078e0072 */
[----:B------:R1:W-:-:S14]  /*0f20*/  LDGSTS.E.BYPASS.LTC128B.128 [R118+0x5000], desc[UR16][R114.64+0x80] ;  /* 0x0500008072767fae */ /* 0x0003dc000b981a10 */
[----:B--2---:R-:W-:Y:S01]  /*0f30*/  HMMA.16816.F16 R120, R60, R106, R120 ;  /* 0x0000006a3c78723c */ /* 0x004fe20000000878 */
[----:B------:R-:W0:Y:S07]  /*0f40*/  LDGDEPBAR ;  /* 0x00000000000079af */ /* 0x000e2e0000000000 */
[C---:B-1----:R-:W-:Y:S08]  /*0f50*/  HMMA.16816.F16 R114, R48.reuse, R92, RZ ;  /* 0x0000005c3072723c */ /* 0x042ff000000008ff */
[C---:B------:R-:W-:Y:S08]  /*0f60*/  HMMA.16816.F16 R118, R48.reuse, R86, RZ ;  /* 0x000000563076723c */ /* 0x040ff000000008ff */
[----:B------:R-:W-:Y:S08]  /*0f70*/  HMMA.16816.F16 R48, R48, R32, RZ ;  /* 0x000000203030723c */ /* 0x000ff000000008ff */
[C---:B------:R-:W-:Y:S08]  /*0f80*/  HMMA.16816.F16 R114, R60.reuse, R98, R114 ;  /* 0x000000623c72723c */ /* 0x040ff00000000872 */
[C---:B------:R-:W-:Y:S08]  /*0f90*/  HMMA.16816.F16 R118, R60.reuse, R104, R118 ;  /* 0x000000683c76723c */ /* 0x040ff00000000876 */
[----:B------:R-:W-:Y:S08]  /*0fa0*/  HMMA.16816.F16 R48, R60, R100, R48 ;  /* 0x000000643c30723c */ /* 0x000ff00000000830 */
[C---:B---3--:R-:W-:Y:S08]  /*0fb0*/  HMMA.16816.F16 R50, R52.reuse, R92, RZ ;  /* 0x0000005c3432723c */ /* 0x048ff000000008ff */
[C---:B------:R-:W-:Y:S08]  /*0fc0*/  HMMA.16816.F16 R60, R52.reuse, R86, RZ ;  /* 0x00000056343c723c */ /* 0x040ff000000008ff */
[----:B------:R-:W-:Y:S08]  /*0fd0*/  HMMA.16816.F16 R62, R52, R28, RZ ;  /* 0x0000001c343e723c */ /* 0x000ff000000008ff */
[C---:B----4-:R-:W-:Y:S08]  /*0fe0*/  HMMA.16816.F16 R92, R56.reuse, R92, RZ ;  /* 0x0000005c385c723c */ /* 0x050ff000000008ff */
[----:B------:R-:W-:Y:S08]  /*0ff0*/  HMMA.16816.F16 R86, R56, R86, RZ ;  /* 0x000000563856723c */ /* 0x000ff000000008ff */
[----:B------:R-:W-:Y:S08]  /*1000*/  HMMA.16816.F16 R52, R52, R32, RZ ;  /* 0x000000203434723c */ /* 0x000ff000000008ff */
[C---:B------:R-:W-:Y:S08]  /*1010*/  HMMA.16816.F16 R28, R56.reuse, R28, RZ ;  /* 0x0000001c381c723c */ /* 0x040ff000000008ff */
[----:B------:R-:W-:Y:S08]  /*1020*/  HMMA.16816.F16 R32, R56, R32, RZ ;  /* 0x000000203820723c */ /* 0x000ff000000008ff */
[C---:B------:R-:W-:Y:S08]  /*1030*/  HMMA.16816.F16 R50, R64.reuse, R98, R50 ;  /* 0x000000624032723c */ /* 0x040ff00000000832 */
[----:B------:R-:W-:Y:S08]  /*1040*/  HMMA.16816.F16 R60, R64, R104, R60 ;  /* 0x00000068403c723c */ /* 0x000ff0000000083c */
[C---:B------:R-:W-:Y:S08]  /*1050*/  HMMA.16816.F16 R92, R68.reuse, R98, R92 ;  /* 0x00000062445c723c */ /* 0x040ff0000000085c */
[----:B------:R-:W-:Y:S08]  /*1060*/  HMMA.16816.F16 R86, R68, R104, R86 ;  /* 0x000000684456723c */ /* 0x000ff00000000856 */
[C---:B------:R-:W-:Y:S08]  /*1070*/  HMMA.16816.F16 R62, R64.reuse, R106, R62 ;  /* 0x0000006a403e723c */ /* 0x040ff0000000083e */
[----:B------:R-:W-:Y:S08]  /*1080*/  HMMA.16816.F16 R52, R64, R100, R52 ;  /* 0x000000644034723c */ /* 0x000ff00000000834 */
[C---:B------:R-:W-:Y:S08]  /*1090*/  HMMA.16816.F16 R28, R68.reuse, R106, R28 ;  /* 0x0000006a441c723c */ /* 0x040ff0000000081c */
[----:B------:R-:W-:Y:S01]  /*10a0*/  HMMA.16816.F16 R32, R68, R100, R32 ;  /* 0x000000644420723c */ /* 0x000fe20000000820 */
[----:B------:R-:W-:-:S02]  /*10b0*/  HADD2.F32 R55, -RZ, R114.H0_H0 ;  /* 0x20000072ff377230 */ /* 0x000fc40000004100 */
[----:B------:R-:W-:Y:S02]  /*10c0*/  HADD2.F32 R54, -RZ, R115.H1_H1 ;  /* 0x30000073ff367230 */ /* 0x000fe40000004100 */
[--C-:B------:R-:W-:Y:S02]  /*10d0*/  HADD2.F32 R65, -RZ, R119.reuse.H0_H0 ;  /* 0x20000077ff417230 */ /* 0x100fe40000004100 */
[----:B------:R-:W-:Y:S02]  /*10e0*/  HADD2.F32 R56, -RZ, R119.H1_H1 ;  /* 0x30000077ff387230 */ /* 0x000fe40000004100 */
[--C-:B------:R-:W-:Y:S02]  /*10f0*/  HADD2.F32 R69, -RZ, R121.reuse.H0_H0 ;  /* 0x20000079ff457230 */ /* 0x100fe40000004100 */
[----:B------:R-:W-:Y:S02]  /*1100*/  HADD2.F32 R58, -RZ, R121.H1_H1 ;  /* 0x30000079ff3a7230 */ /* 0x000fe40000004100 */
[----:B------:R-:W-:-:S02]  /*1110*/  HADD2.F32 R71, -RZ, R48.H0_H0 ;  /* 0x20000030ff477230 */ /* 0x000fc40000004100 */
[----:B------:R-:W-:Y:S02]  /*1120*/  HADD2.F32 R48, -RZ, R48.H1_H1 ;  /* 0x30000030ff307230 */ /* 0x000fe40000004100 */
[--C-:B------:R-:W-:Y:S02]  /*1130*/  HADD2.F32 R99, -RZ, R49.reuse.H0_H0 ;  /* 0x20000031ff637230 */ /* 0x100fe40000004100 */
[----:B------:R-:W-:Y:S02]  /*1140*/  HADD2.F32 R64, -RZ, R49.H1_H1 ;  /* 0x30000031ff407230 */ /* 0x000fe40000004100 */
[--C-:B------:R-:W-:Y:S02]  /*1150*/  HADD2.F32 R101, -RZ, R51.reuse.H0_H0 ;  /* 0x20000033ff657230 */ /* 0x100fe40000004100 */
[----:B------:R-:W-:Y:S02]  /*1160*/  HADD2.F32 R66, -RZ, R51.H1_H1 ;  /* 0x30000033ff427230 */ /* 0x000fe40000004100 */
[----:B------:R-:W-:-:S02]  /*1170*/  HADD2.F32 R57, -RZ, R115.H0_H0 ;  /* 0x20000073ff397230 */ /* 0x000fc40000004100 */
[----:B------:R-:W-:Y:S02]  /*1180*/  HADD2.F32 R59, -RZ, R118.H0_H0 ;  /* 0x20000076ff3b7230 */ /* 0x000fe40000004100 */
[----:B------:R-:W-:Y:S02]  /*1190*/  HADD2.F32 R67, -RZ, R120.H0_H0 ;  /* 0x20000078ff437230 */ /* 0x000fe40000004100 */
[----:B------:R-:W-:Y:S02]  /*11a0*/  HADD2.F32 R49, -RZ, R50.H0_H0 ;  /* 0x20000032ff317230 */ /* 0x000fe40000004100 */
[----:B------:R-:W-:Y:S02]  /*11b0*/  HADD2.F32 R51, -RZ, R60.H0_H0 ;  /* 0x2000003cff337230 */ /* 0x000fe40000004100 */
[----:B------:R-:W-:Y:S01]  /*11c0*/  FADD R36, R55, R36 ;  /* 0x0000002437247221 */ /* 0x000fe20000000000 */
[----:B------:R-:W-:Y:S02]  /*11d0*/  HADD2.F32 R50, -RZ, R50.H1_H1 ;  /* 0x30000032ff327230 */ /* 0x000fe40000004100 */
[----:B------:R-:W-:-:S02]  /*11e0*/  HADD2.F32 R60, -RZ, R60.H1_H1 ;  /* 0x3000003cff3c7230 */ /* 0x000fc40000004100 */
[----:B------:R-:W-:Y:S01]  /*11f0*/  FADD R35, R54, R35 ;  /* 0x0000002336237221 */ /* 0x000fe20000000000 */
[--C-:B------:R-:W-:Y:S02]  /*1200*/  HADD2.F32 R55, -RZ, R61.reuse.H0_H0 ;  /* 0x2000003dff377230 */ /* 0x100fe40000004100 */
[----:B------:R-:W-:Y:S01]  /*1210*/  FADD R80, R65, R80 ;  /* 0x0000005041507221 */ /* 0x000fe20000000000 */
[----:B------:R-:W-:Y:S02]  /*1220*/  HADD2.F32 R68, -RZ, R61.H1_H1 ;  /* 0x3000003dff447230 */ /* 0x000fe40000004100 */
[----:B------:R-:W-:Y:S01]  /*1230*/  FADD R81, R56, R81 ;  /* 0x0000005138517221 */ /* 0x000fe20000000000 */
[----:B------:R-:W-:Y:S01]  /*1240*/  FADD R102, R69, R102 ;  /* 0x0000006645667221 */ /* 0x000fe20000000000 */
[----:B------:R-:W-:Y:S01]  /*1250*/  FADD R103, R58, R103 ;  /* 0x000000673a677221 */ /* 0x000fe20000000000 */
[--C-:B------:R-:W-:Y:S02]  /*1260*/  HADD2.F32 R61, -RZ, R63.reuse.H0_H0 ;  /* 0x2000003fff3d7230 */ /* 0x100fe40000004100 */
[----:B------:R-:W-:Y:S01]  /*1270*/  FADD R97, R48, R97 ;  /* 0x0000006130617221 */ /* 0x000fe20000000000 */
[----:B------:R-:W-:-:S02]  /*1280*/  HADD2.F32 R54, -RZ, R63.H1_H1 ;  /* 0x3000003fff367230 */ /* 0x000fc40000004100 */
[----:B------:R-:W-:Y:S01]  /*1290*/  FADD R34, R57, R34 ;  /* 0x0000002239227221 */ /* 0x000fe20000000000 */
[--C-:B------:R-:W-:Y:S02]  /*12a0*/  HADD2.F32 R65, -RZ, R93.reuse.H0_H0 ;  /* 0x2000005dff417230 */ /* 0x100fe40000004100 */
[----:B------:R-:W-:Y:S01]  /*12b0*/  FADD R30, R59, R30 ;  /* 0x0000001e3b1e7221 */ /* 0x000fe20000000000 */
[----:B------:R-:W-:Y:S02]  /*12c0*/  HADD2.F32 R56, -RZ, R93.H1_H1 ;  /* 0x3000005dff387230 */ /* 0x000fe40000004100 */
        /* <DEDUP_REMOVED lines=17> */
[----:B------:R-:W-:Y:S02]  /*13e0*/  HADD2.F32 R57, -RZ, R62.H0_H0 ;  /* 0x2000003eff397230 */ /* 0x000fe40000004100 */
[----:B------:R-:W-:Y:S01]  /*13f0*/  FADD R85, R60, R85 ;  /* 0x000000553c557221 */ /* 0x000fe20000000000 */
[----:B------:R-:W-:-:S02]  /*1400*/  HADD2.F32 R59, -RZ, R52.H0_H0 ;  /* 0x20000034ff3b7230 */ /* 0x000fc40000004100 */
[----:B------:R-:W-:Y:S02]  /*1410*/  HADD2.F32 R53, -RZ, R92.H0_H0 ;  /* 0x2000005cff357230 */ /* 0x000fe40000004100 */
[----:B------:R-:W-:Y:S02]  /*1420*/  HADD2.F32 R67, -RZ, R32.H0_H0 ;  /* 0x20000020ff437230 */ /* 0x000fe40000004100 */
[----:B------:R-:W-:Y:S02]  /*1430*/  HADD2.F32 R33, -RZ, R86.H0_H0 ;  /* 0x20000056ff217230 */ /* 0x000fe40000004100 */
[----:B------:R-:W-:Y:S02]  /*1440*/  HADD2.F32 R71, -RZ, R28.H0_H0 ;  /* 0x2000001cff477230 */ /* 0x000fe40000004100 */
[----:B------:R-:W-:Y:S02]  /*1450*/  HADD2.F32 R29, -RZ, R112.H0_H0 ;  /* 0x20000070ff1d7230 */ /* 0x000fe40000004100 */
[----:B------:R-:W-:-:S02]  /*1460*/  HADD2.F32 R49, -RZ, R110.H0_H0 ;  /* 0x2000006eff317230 */ /* 0x000fc40000004100 */
[----:B------:R-:W-:Y:S02]  /*1470*/  HADD2.F32 R101, -RZ, R108.H0_H0 ;  /* 0x2000006cff657230 */ /* 0x000fe40000004100 */
[--C-:B------:R-:W-:Y:S02]  /*1480*/  HADD2.F32 R107, -RZ, R109.reuse.H0_H0 ;  /* 0x2000006dff6b7230 */ /* 0x100fe40000004100 */
[----:B------:R-:W-:Y:S02]  /*1490*/  HADD2.F32 R66, -RZ, R109.H1_H1 ;  /* 0x3000006dff427230 */ /* 0x000fe40000004100 */
[----:B------:R-:W-:Y:S02]  /*14a0*/  HADD2.F32 R51, -RZ, R116.H0_H0 ;  /* 0x20000074ff337230 */ /* 0x000fe40000004100 */
[----:B------:R-:W-:Y:S02]  /*14b0*/  HADD2.F32 R114, -RZ, R114.H1_H1 ;  /* 0x30000072ff727230 */ /* 0x000fe40000004100 */
[----:B------:R-:W-:-:S02]  /*14c0*/  HADD2.F32 R118, -RZ, R118.H1_H1 ;  /* 0x30000076ff767230 */ /* 0x000fc40000004100 */
[----:B------:R-:W-:Y:S02]  /*14d0*/  HADD2.F32 R120, -RZ, R120.H1_H1 ;  /* 0x30000078ff787230 */ /* 0x000fe40000004100 */
[----:B------:R-:W-:Y:S02]  /*14e0*/  HADD2.F32 R62, -RZ, R62.H1_H1 ;  /* 0x3000003eff3e7230 */ /* 0x000fe40000004100 */
[----:B------:R-:W-:Y:S02]  /*14f0*/  HADD2.F32 R52, -RZ, R52.H1_H1 ;  /* 0x30000034ff347230 */ /* 0x000fe40000004100 */
[----:B------:R-:W-:Y:S02]  /*1500*/  HADD2.F32 R92, -RZ, R92.H1_H1 ;  /* 0x3000005cff5c7230 */ /* 0x000fe40000004100 */
[----:B------:R-:W-:Y:S02]  /*1510*/  HADD2.F32 R32, -RZ, R32.H1_H1 ;  /* 0x30000020ff207230 */ /* 0x000fe40000004100 */
[----:B------:R-:W-:-:S02]  /*1520*/  HADD2.F32 R86, -RZ, R86.H1_H1 ;  /* 0x30000056ff567230 */ /* 0x000fc40000004100 */
[----:B------:R-:W-:Y:S02]  /*1530*/  HADD2.F32 R28, -RZ, R28.H1_H1 ;  /* 0x3000001cff1c7230 */ /* 0x000fe40000004100 */
[----:B------:R-:W-:Y:S02]  /*1540*/  HADD2.F32 R112, -RZ, R112.H1_H1 ;  /* 0x30000070ff707230 */ /* 0x000fe40000004100 */
[--C-:B------:R-:W-:Y:S02]  /*1550*/  HADD2.F32 R99, -RZ, R113.reuse.H0_H0 ;  /* 0x20000071ff637230 */ /* 0x100fe40000004100 */
[----:B------:R-:W-:Y:S02]  /*1560*/  HADD2.F32 R64, -RZ, R113.H1_H1 ;  /* 0x30000071ff407230 */ /* 0x000fe40000004100 */
[----:B------:R-:W-:Y:S02]  /*1570*/  HADD2.F32 R110, -RZ, R110.H1_H1 ;  /* 0x3000006eff6e7230 */ /* 0x000fe40000004100 */
[----:B------:R-:W-:-:S02]  /*1580*/  HADD2.F32 R105, -RZ, R111.H0_H0 ;  /* 0x2000006fff697230 */ /* 0x000fc40000004100 */
[----:B------:R-:W-:Y:S02]  /*1590*/  HADD2.F32 R50, -RZ, R111.H1_H1 ;  /* 0x3000006fff327230 */ /* 0x000fe40000004100 */
[----:B------:R-:W-:Y:S02]  /*15a0*/  HADD2.F32 R108, -RZ, R108.H1_H1 ;  /* 0x3000006cff6c7230 */ /* 0x000fe40000004100 */
[----:B------:R-:W-:Y:S02]  /*15b0*/  HADD2.F32 R116, -RZ, R116.H1_H1 ;  /* 0x30000074ff747230 */ /* 0x000fe40000004100 */
[--C-:B------:R-:W-:Y:S02]  /*15c0*/  HADD2.F32 R109, -RZ, R117.reuse.H0_H0 ;  /* 0x20000075ff6d7230 */ /* 0x100fe40000004100 */
[----:B------:R-:W-:Y:S02]  /*15d0*/  HADD2.F32 R60, -RZ, R117.H1_H1 ;  /* 0x30000075ff3c7230 */ /* 0x000fe40000004100 */
[----:B------:R-:W-:Y:S01]  /*15e0*/  FADD R37, R114, R37 ;  /* 0x0000002572257221 */ /* 0x000fe20000000000 */
        /* <DEDUP_REMOVED lines=44> */
[----:B------:R-:W-:-:S02]  /*18b0*/  IADD3 R0, PT, PT, R0, 0x2000, RZ ;  /* 0x0000200000007810 */ /* 0x000fc40007ffe0ff */
[----:B------:R-:W-:Y:S02]  /*18c0*/  IADD3 R2, PT, PT, R2, 0x2000, RZ ;  /* 0x0000200002027810 */ /* 0x000fe40007ffe0ff */
[----:B------:R-:W-:Y:S02]  /*18d0*/  IADD3 R122, PT, PT, R122, 0x2000, RZ ;  /* 0x000020007a7a7810 */ /* 0x000fe40007ffe0ff */
[----:B------:R-:W-:Y:S02]  /*18e0*/  IADD3 R3, PT, PT, R3, 0x2000, RZ ;  /* 0x0000200003037810 */ /* 0x000fe40007ffe0ff */
[----:B------:R-:W-:Y:S01]  /*18f0*/  IADD3 R124, PT, PT, R124, 0x2000, RZ ;  /* 0x000020007c7c7810 */ /* 0x000fe20007ffe0ff */
[----:B------:R-:W-:Y:S06]  /*1900*/  BRA.U UP0, `(.L_x_1) ;  /* 0xffffffed00e47547 */ /* 0x000fec000b83ffff */
.L_x_0:
[----:B------:R-:W2:Y:S01]  /*1910*/  LDL.LU R29, [R1+0x8] ;  /* 0x00000800011d7983 */ /* 0x000ea20000300800 */
[----:B------:R-:W1:Y:S01]  /*1920*/  LDC R48, c[0x0][0x39c] ;  /* 0x0000e700ff307b82 */ /* 0x000e620000000800 */
[----:B------:R-:W-:-:S07]  /*1930*/  MOV R32, UR15 ;  /* 0x0000000f00207c02 */ /* 0x000fce0008000f00 */
[----:B------:R-:W3:Y:S01]  /*1940*/  LDC.64 R56, c[0x0][0x390] ;  /* 0x0000e400ff387b82 */ /* 0x000ee20000000a00 */
[--C-:B--2---:R-:W-:Y:S02]  /*1950*/  SHF.R.U32.HI R28, RZ, 0x1, R29.reuse ;  /* 0x00000001ff1c7819 */ /* 0x104fe4000001161d */
[----:B------:R-:W-:Y:S02]  /*1960*/  LOP3.LUT R2, R29, 0x1f, RZ, 0xc0, !PT ;  /* 0x0000001f1d027812 */ /* 0x000fe400078ec0ff */
[----:B------:R-:W-:Y:S02]  /*1970*/  LOP3.LUT R0, R28, 0x30, RZ, 0xc0, !PT ;  /* 0x000000301c007812 */ /* 0x000fe400078ec0ff */
[----:B------:R-:W-:Y:S02]  /*1980*/  SHF.R.U32.HI R3, RZ, 0x2, R2 ;  /* 0x00000002ff037819 */ /* 0x000fe40000011602 */
[----:B------:R-:W-:Y:S02]  /*1990*/  LOP3.LUT R2, R0, 0x3, R29, 0xf8, !PT ;  /* 0x0000000300027812 */ /* 0x000fe400078ef81d */
[----:B------:R-:W-:-:S02]  /*19a0*/  MOV R29, UR18 ;  /* 0x00000012001d7c02 */ /* 0x000fc40008000f00 */
[----:B------:R-:W-:Y:S02]  /*19b0*/  LEA R3, R32, R3, 0x7 ;  /* 0x0000000320037211 */ /* 0x000fe400078e38ff */
[----:B------:R-:W-:Y:S02]  /*19c0*/  LOP3.LUT R0, R28, 0x1ffc0, RZ, 0xc0, !PT ;  /* 0x0001ffc01c007812 */ /* 0x000fe400078ec0ff */
[----:B------:R-:W-:Y:S02]  /*19d0*/  LEA R2, R29, R2, 0x6 ;  /* 0x000000021d027211 */ /* 0x000fe400078e30ff */
[----:B------:R-:W-:Y:S02]  /*19e0*/  IADD3 R0, PT, PT, R0, R3, RZ ;  /* 0x0000000300007210 */ /* 0x000fe40007ffe0ff */
[----:B------:R-:W-:-:S05]  /*19f0*/  SHF.L.U32 R3, R2, 0x1, RZ ;  /* 0x0000000102037819 */ /* 0x000fca00000006ff */
[----:B-1----:R-:W-:-:S04]  /*1a00*/  IMAD R29, R0, R48, R3 ;  /* 0x00000030001d7224 */ /* 0x002fc800078e0203 */
[--C-:B---3--:R-:W-:Y:S01]  /*1a10*/  IMAD.WIDE R2, R29, 0x4, R56.reuse ;  /* 0x000000041d027825 */ /* 0x108fe200078e0238 */
[CC--:B------:R-:W-:Y:S02]  /*1a20*/  LEA R33, R48.reuse, R29.reuse, 0x3 ;  /* 0x0000001d30217211 */ /* 0x0c0fe400078e18ff */
[CC--:B------:R-:W-:Y:S02]  /*1a30*/  LEA R49, R48.reuse, R29.reuse, 0x4 ;  /* 0x0000001d30317211 */ /* 0x0c0fe400078e20ff */
[C---:B------:R-:W-:Y:S01]  /*1a40*/  LEA R51, R48.reuse, R29, 0x5 ;  /* 0x0000001d30337211 */ /* 0x040fe200078e28ff */
[--C-:B------:R-:W-:Y:S01]  /*1a50*/  IMAD.WIDE R28, R33, 0x4, R56.reuse ;  /* 0x00000004211c7825 */ /* 0x100fe200078e0238 */
[C---:B------:R-:W-:Y:S01]  /*1a60*/  LEA R53, R48.reuse, R49, 0x3 ;  /* 0x0000003130357211 */ /* 0x040fe200078e18ff */
[----:B------:R-:W-:Y:S01]  /*1a70*/  STG.E.64 desc[UR16][R2.64], R76 ;  /* 0x0000004c02007986 */ /* 0x000fe2000c101b10 */
[CC--:B------:R-:W-:Y:S01]  /*1a80*/  LEA R59, R48.reuse, R51.reuse, 0x4 ;  /* 0x00000033303b7211 */ /* 0x0c0fe200078e20ff */
[--C-:B------:R-:W-:Y:S01]  /*1a90*/  IMAD.WIDE R32, R49, 0x4, R56.reuse ;  /* 0x0000000431207825 */ /* 0x100fe200078e0238 */
[C---:B------:R-:W-:Y:S01]  /*1aa0*/  LEA R55, R48.reuse, R51, 0x3 ;  /* 0x0000003330377211 */ /* 0x040fe200078e18ff */
[----:B------:R-:W-:Y:S01]  /*1ab0*/  STG.E.64 desc[UR16][R28.64], R74 ;  /* 0x0000004a1c007986 */ /* 0x000fe2000c101b10 */
[----:B------:R-:W-:Y:S01]  /*1ac0*/  LEA R61, R48, R59, 0x3 ;  /* 0x0000003b303d7211 */ /* 0x000fe200078e18ff */
[----:B------:R-:W-:-:S02]  /*1ad0*/  IMAD.WIDE R48, R53, 0x4, R56 ;  /* 0x0000000435307825 */ /* 0x000fc400078e0238 */
[----:B------:R-:W-:Y:S02]  /*1ae0*/  STG.E.64 desc[UR16][R2.64+0x20], R72 ;  /* 0x0000204802007986 */ /* 0x000fe4000c101b10 */
[--C-:B------:R-:W-:Y:S02]  /*1af0*/  IMAD.WIDE R50, R51, 0x4, R56.reuse ;  /* 0x0000000433327825 */ /* 0x100fe400078e0238 */
[----:B------:R-:W-:Y:S02]  /*1b00*/  STG.E.64 desc[UR16][R28.64+0x20], R46 ;  /* 0x0000202e1c007986 */ /* 0x000fe4000c101b10 */
[--C-:B------:R-:W-:Y:S02]  /*1b10*/  IMAD.WIDE R52, R55, 0x4, R56.reuse ;  /* 0x0000000437347825 */ /* 0x100fe400078e0238 */
[----:B------:R-:W-:Y:S02]  /*1b20*/  STG.E.64 desc[UR16][R2.64+0x40], R44 ;  /* 0x0000402c02007986 */ /* 0x000fe4000c101b10 */
[----:B------:R-:W-:-:S02]  /*1b30*/  IMAD.WIDE R54, R59, 0x4, R56 ;  /* 0x000000043b367825 */ /* 0x000fc400078e0238 */
[----:B------:R-:W-:Y:S02]  /*1b40*/  STG.E.64 desc[UR16][R28.64+0x40], R42 ;  /* 0x0000402a1c007986 */ /* 0x000fe4000c101b10 */
[----:B------:R-:W-:Y:S02]  /*1b50*/  IMAD.WIDE R56, R61, 0x4, R56 ;  /* 0x000000043d387825 */ /* 0x000fe400078e0238 */
[----:B------:R-:W-:Y:S04]  /*1b60*/  STG.E.64 desc[UR16][R2.64+0x60], R40 ;  /* 0x0000602802007986 */ /* 0x000fe8000c101b10 */
        /* <DEDUP_REMOVED lines=24> */
[----:B------:R-:W-:Y:S01]  /*1cf0*/  STG.E.64 desc[UR16][R56.64+0x60], R4 ;  /* 0x0000600438007986 */ /* 0x000fe2000c101b10 */
[----:B------:R-:W-:Y:S05]  /*1d00*/  EXIT ;  /* 0x000000000000794d */ /* 0x000fea0003800000 */
.L_x_2:
[----:B------:R-:W-:-:S00]  /*1d10*/  BRA `(.L_x_2) ;  /* 0xfffffffc00fc7947 */ /* 0x000fc0000383ffff */
[----:B------:R-:W-:-:S00]  /*1d20*/  NOP ;  /* 0x0000000000007918 */ /* 0x000fc00000000000 */
        /* <DEDUP_REMOVED lines=13> */
.L_x_19:


//--------------------- .text._Z14mma_matmul_3_3PK6__halfS1_Pfiii --------------------------
	.section	.text._Z14mma_matmul_3_3PK6__halfS1_Pfiii,"ax",@progbits
	.align	128
        .global         _Z14mma_matmul_3_3PK6__halfS1_Pfiii
        .type           _Z14mma_matmul_3_3PK6__halfS1_Pfiii,@function
        .size           _Z14mma_matmul_3_3PK6__halfS1_Pfiii,(.L_x_20 - _Z14mma_matmul_3_3PK6__halfS1_Pfiii)
        .other          _Z14mma_matmul_3_3PK6__halfS1_Pfiii,@"STO_CUDA_ENTRY STV_DEFAULT"
_Z14mma_matmul_3_3PK6__halfS1_Pfiii:
.text._Z14mma_matmul_3_3PK6__halfS1_Pfiii:
[----:B------:R-:W-:Y:S01]  /*0000*/  LDC R1, c[0x0][0x37c] ;  /* 0x0000df00ff017b82 */ /* 0x000fe20000000800 */
[----:B------:R-:W1:Y:S01]  /*0010*/  S2R R57, SR_TID.Y ;  /* 0x0000000000397919 */ /* 0x000e620000002200 */
[----:B------:R-:W1:Y:S06]  /*0020*/  LDCU UR4, c[0x0][0x360] ;  /* 0x00006c00ff0477ac */ /* 0x000e6c0008000800 */
[----:B------:R-:W2:Y:S01]  /*0030*/  LDC R9, c[0x0][0x3a0] ;  /* 0x0000e800ff097b82 */ /* 0x000ea20000000800 */
[----:B------:R-:W-:Y:S01]  /*0040*/  CS2R R24, SRZ ;  /* 0x0000000000187805 */ /* 0x000fe2000001ff00 */
[----:B------:R-:W1:Y:S01]  /*0050*/  S2R R0, SR_TID.X ;  /* 0x0000000000007919 */ /* 0x000e620000002100 */
[----:B------:R-:W3:Y:S01]  /*0060*/  LDCU.64 UR8, c[0x0][0x358] ;  /* 0x00006b00ff0877ac */ /* 0x000ee20008000a00 */
[----:B------:R-:W-:-:S02]  /*0070*/  CS2R R38, SRZ ;  /* 0x0000000000267805 */ /* 0x000fc4000001ff00 */
[----:B------:R-:W-:Y:S01]  /*0080*/  CS2R R36, SRZ ;  /* 0x0000000000247805 */ /* 0x000fe2000001ff00 */
[----:B------:R-:W4:Y:S01]  /*0090*/  S2R R56, SR_CTAID.X ;  /* 0x0000000000387919 */ /* 0x000f220000002500 */
[----:B------:R-:W-:Y:S01]  /*00a0*/  CS2R R46, SRZ ;  /* 0x00000000002e7805 */ /* 0x000fe2000001ff00 */
[----:B------:R-:W-:Y:S01]  /*00b0*/  S2UR UR7, SR_CTAID.Y ;  /* 0x00000000000779c3 */ /* 0x000fe20000002600 */
[----:B------:R-:W-:Y:S02]  /*00c0*/  CS2R R44, SRZ ;  /* 0x00000000002c7805 */ /* 0x000fe4000001ff00 */
[----:B------:R-:W-:Y:S02]  /*00d0*/  CS2R R30, SRZ ;  /* 0x00000000001e7805 */ /* 0x000fe4000001ff00 */
[----:B------:R-:W-:Y:S02]  /*00e0*/  CS2R R54, SRZ ;  /* 0x0000000000367805 */ /* 0x000fe4000001ff00 */
[----:B------:R-:W-:-:S02]  /*00f0*/  CS2R R48, SRZ ;  /* 0x0000000000307805 */ /* 0x000fc4000001ff00 */
[----:B------:R-:W-:Y:S02]  /*0100*/  CS2R R50, SRZ ;  /* 0x0000000000327805 */ /* 0x000fe4000001ff00 */
[----:B------:R-:W-:Y:S01]  /*0110*/  CS2R R52, SRZ ;  /* 0x0000000000347805 */ /* 0x000fe2000001ff00 */
[----:B------:R-:W5:Y:S08]  /*0120*/  S2UR UR6, SR_CgaCtaId ;  /* 0x00000000000679c3 */ /* 0x000f700000008800 */
[----:B------:R-:W3:Y:S01]  /*0130*/  LDC.64 R4, c[0x0][0x388] ;  /* 0x0000e200ff047b82 */ /* 0x000ee20000000a00 */
[----:B--2---:R-:W-:Y:S01]  /*0140*/  SHF.L.U32 R58, R9, 0x3, RZ ;  /* 0x00000003093a7819 */ /* 0x004fe200000006ff */
[----:B-1----:R-:W-:Y:S01]  /*0150*/  IMAD R16, R57, UR4, R0 ;  /* 0x0000000439107c24 */ /* 0x002fe2000f8e0200 */
[----:B------:R-:W-:-:S02]  /*0160*/  UMOV UR4, 0x400 ;  /* 0x0000040000047882 */ /* 0x000fc40000000000 */
[----:B------:R-:W-:Y:S01]  /*0170*/  UIADD3 UR5, UPT, UPT, UR4, 0x6000, URZ ;  /* 0x0000600004057890 */ /* 0x000fe2000fffe0ff */
[-C--:B----4-:R-:W-:Y:S01]  /*0180*/  IMAD R10, R56, R9.reuse, RZ ;  /* 0x00000009380a7224 */ /* 0x090fe200078e02ff */
[C---:B------:R-:W-:Y:S01]  /*0190*/  LOP3.LUT R8, R16.reuse, 0x1f, RZ, 0xc0, !PT ;  /* 0x0000001f10087812 */ /* 0x040fe200078ec0ff */
[----:B-----5:R-:W-:Y:S01]  /*01a0*/  ULEA UR4, UR6, UR4, 0x18 ;  /* 0x0000000406047291 */ /* 0x020fe2000f8ec0ff */
[----:B------:R-:W-:Y:S01]  /*01b0*/  SHF.R.U32.HI R12, RZ, 0x5, R16 ;  /* 0x00000005ff0c7819 */ /* 0x000fe20000011610 */
[----:B------:R-:W-:Y:S01]  /*01c0*/  ULEA UR5, UR6, UR5, 0x18 ;  /* 0x0000000506057291 */ /* 0x000fe2000f8ec0ff */
[--C-:B------:R-:W-:Y:S02]  /*01d0*/  SHF.R.U32.HI R3, RZ, 0x2, R8.reuse ;  /* 0x00000002ff037819 */ /* 0x100fe40000011608 */
[----:B------:R-:W-:Y:S02]  /*01e0*/  LOP3.LUT R14, R16, 0x3, RZ, 0xc0, !PT ;  /* 0x00000003100e7812 */ /* 0x000fe400078ec0ff */
[----:B------:R-:W-:Y:S01]  /*01f0*/  SHF.L.U32 R11, R10, 0x7, RZ ;  /* 0x000000070a0b7819 */ /* 0x000fe200000006ff */
[----:B------:R-:W-:Y:S01]  /*0200*/  IMAD R6, R12, 0x8, R3 ;  /* 0x000000080c067824 */ /* 0x000fe200078e0203 */
[----:B------:R-:W-:Y:S01]  /*0210*/  SHF.R.U32.HI R17, RZ, 0x3, R8 ;  /* 0x00000003ff117819 */ /* 0x000fe20000011608 */
[----:B------:R-:W1:Y:S02]  /*0220*/  LDC.64 R2, c[0x0][0x380] ;  /* 0x0000e000ff027b82 */ /* 0x000e640000000a00 */
[----:B------:R-:W-:-:S02]  /*0230*/  IMAD R6, R6, R9, RZ ;  /* 0x0000000906067224 */ /* 0x000fc400078e02ff */
[----:B---3--:R-:W-:-:S03]  /*0240*/  IMAD.WIDE R4, R11, 0x2, R4 ;  /* 0x000000020b047825 */ /* 0x008fc600078e0204 */
[----:B------:R-:W-:Y:S01]  /*0250*/  SHF.R.S32.HI R7, RZ, 0x1f, R6 ;  /* 0x0000001fff077819 */ /* 0x000fe20000011406 */
[----:B------:R-:W-:-:S03]  /*0260*/  IMAD R12, R12, 0x4, R17 ;  /* 0x000000040c0c7824 */ /* 0x000fc600078e0211 */
[----:B------:R-:W-:Y:S01]  /*0270*/  LEA.HI R7, R7, R6, RZ, 0x3 ;  /* 0x0000000607077211 */ /* 0x000fe200078f18ff */
[----:B------:R-:W-:-:S03]  /*0280*/  IMAD R6, R9, UR7, RZ ;  /* 0x0000000709067c24 */ /* 0x000fc6000f8e02ff */
[----:B------:R-:W-:Y:S01]  /*0290*/  SHF.R.S32.HI R13, RZ, 0x3, R7 ;  /* 0x00000003ff0d7819 */ /* 0x000fe20000011407 */
[----:B------:R-:W-:-:S03]  /*02a0*/  IMAD.SHL.U32 R7, R6, 0x80, RZ ;  /* 0x0000008006077824 */ /* 0x000fc600078e00ff */
[----:B------:R-:W-:Y:S01]  /*02b0*/  IADD3 R14, P0, PT, R13, R14, RZ ;  /* 0x0000000e0d0e7210 */ /* 0x000fe20007f1e0ff */
[----:B-1----:R-:W-:-:S03]  /*02c0*/  IMAD.WIDE R2, R7, 0x2, R2 ;  /* 0x0000000207027825 */ /* 0x002fc600078e0202 */
[----:B------:R-:W-:Y:S01]  /*02d0*/  LEA.HI.X.SX32 R7, R13, RZ, 0x1, P0 ;  /* 0x000000ff0d077211 */ /* 0x000fe200000f0eff */
[----:B------:R-:W-:-:S03]  /*02e0*/  IMAD.SHL.U32 R63, R14, 0x10, RZ ;  /* 0x000000100e3f7824 */ /* 0x000fc600078e00ff */
[----:B------:R-:W-:Y:S02]  /*02f0*/  SHF.L.U64.HI R7, R14, 0x4, R7 ;  /* 0x000000040e077819 */ /* 0x000fe40000010207 */
[----:B------:R-:W-:Y:S02]  /*0300*/  IADD3 R64, P0, PT, R2, R63, RZ ;  /* 0x0000003f02407210 */ /* 0x000fe40007f1e0ff */
[----:B------:R-:W-:Y:S02]  /*0310*/  LOP3.LUT R2, R17, 0x7, R16, 0x78, !PT ;  /* 0x0000000711027812 */ /* 0x000fe400078e7810 */
[----:B------:R-:W-:Y:S02]  /*0320*/  IADD3.X R65, PT, PT, R3, R7, RZ, P0, !PT ;  /* 0x0000000703417210 */ /* 0x000fe400007fe4ff */
[----:B------:R-:W-:Y:S01]  /*0330*/  IADD3 R62, P0, PT, R4, R63, RZ ;  /* 0x0000003f043e7210 */ /* 0x000fe20007f1e0ff */
[----:B------:R-:W-:Y:S01]  /*0340*/  IMAD.SHL.U32 R4, R12, 0x80, RZ ;  /* 0x000000800c047824 */ /* 0x000fe200078e00ff */
[----:B------:R-:W-:-:S02]  /*0350*/  LEA R3, R2, UR4, 0x4 ;  /* 0x0000000402037c11 */ /* 0x000fc4000f8e20ff */
[----:B------:R-:W-:Y:S01]  /*0360*/  LEA R2, R2, UR5, 0x4 ;  /* 0x0000000502027c11 */ /* 0x000fe2000f8e20ff */
[----:B------:R-:W-:Y:S01]  /*0370*/  IMAD.X R63, R5, 0x1, R7, P0 ;  /* 0x00000001053f7824 */ /* 0x000fe200000e0607 */
[----:B------:R-:W-:Y:S01]  /*0380*/  ISETP.GE.AND P0, PT, R9, 0x20, PT ;  /* 0x000000200900780c */ /* 0x000fe20003f06270 */
[--C-:B------:R-:W-:Y:S01]  /*0390*/  IMAD.IADD R13, R3, 0x1, R4.reuse ;  /* 0x00000001030d7824 */ /* 0x100fe200078e0204 */
[----:B------:R-:W-:Y:S01]  /*03a0*/  CS2R R6, SRZ ;  /* 0x0000000000067805 */ /* 0x000fe2000001ff00 */
[----:B------:R-:W-:Y:S01]  /*03b0*/  IMAD.IADD R15, R2, 0x1, R4 ;  /* 0x00000001020f7824 */ /* 0x000fe200078e0204 */
[----:B------:R-:W-:Y:S01]  /*03c0*/  CS2R R4, SRZ ;  /* 0x0000000000047805 */ /* 0x000fe2000001ff00 */
[C---:B------:R-:W-:Y:S01]  /*03d0*/  IMAD.WIDE R2, R58.reuse, 0x10, R64 ;  /* 0x000000103a027825 */ /* 0x040fe200078e0240 */
[----:B------:R-:W-:Y:S01]  /*03e0*/  @!PT LDS RZ, [RZ] ;  /* 0x00000000fffff984 */ /* 0x000fe20000000800 */
[----:B------:R-:W-:Y:S01]  /*03f0*/  @!PT LDS RZ, [RZ] ;  /* 0x00000000fffff984 */ /* 0x000fe20000000800 */
[----:B------:R-:W-:Y:S01]  /*0400*/  @!PT LDS RZ, [RZ] ;  /* 0x00000000fffff984 */ /* 0x000fe20000000800 */
[----:B------:R-:W-:Y:S03]  /*0410*/  LDGSTS.E.BYPASS.LTC128B.128 [R13], desc[UR8][R64.64] ;  /* 0x00000000400d7fae */ /* 0x000fe6000b981a08 */
[----:B------:R-:W-:Y:S01]  /*0420*/  IMAD.WIDE R10, R58, 0x10, R62 ;  /* 0x000000103a0a7825 */ /* 0x000fe200078e023e */
[----:B------:R-:W-:Y:S04]  /*0430*/  LDGSTS.E.BYPASS.LTC128B.128 [R13+0x1000], desc[UR8][R2.64] ;  /* 0x01000000020d7fae */ /* 0x000fe8000b981a08 */
[----:B------:R-:W-:Y:S04]  /*0440*/  LDGSTS.E.BYPASS.LTC128B.128 [R15], desc[UR8][R62.64] ;  /* 0x000000003e0f7fae */ /* 0x000fe8000b981a08 */
[----:B------:R-:W-:Y:S04]  /*0450*/  LDGSTS.E.BYPASS.LTC128B.128 [R15+0x1000], desc[UR8][R10.64] ;  /* 0x010000000a0f7fae */ /* 0x000fe8000b981a08 */
[----:B------:R-:W0:Y:S04]  /*0460*/  LDGDEPBAR ;  /* 0x00000000000079af */ /* 0x000e280000000000 */
[----:B------:R-:W-:Y:S04]  /*0470*/  LDGSTS.E.BYPASS.LTC128B.128 [R13+0x2000], desc[UR8][R64.64+0x40] ;  /* 0x02000040400d7fae */ /* 0x000fe8000b981a08 */
[----:B------:R1:W-:Y:S04]  /*0480*/  LDGSTS.E.BYPASS.LTC128B.128 [R13+0x3000], desc[UR8][R2.64+0x40] ;  /* 0x03000040020d7fae */ /* 0x0003e8000b981a08 */
[----:B------:R-:W-:Y:S04]  /*0490*/  LDGSTS.E.BYPASS.LTC128B.128 [R15+0x2000], desc[UR8][R62.64+0x40] ;  /* 0x020000403e0f7fae */ /* 0x000fe8000b981a08 */
[----:B------:R2:W-:Y:S04]  /*04a0*/  LDGSTS.E.BYPASS.LTC128B.128 [R15+0x3000], desc[UR8][R10.64+0x40] ;  /* 0x030000400a0f7fae */ /* 0x0005e8000b981a08 */
[----:B------:R-:W0:Y:S01]  /*04b0*/  LDGDEPBAR ;  /* 0x00000000000079af */ /* 0x000e220000000000 */
[----:B-1----:R-:W-:-:S02]  /*04c0*/  CS2R R2, SRZ ;  /* 0x0000000000027805 */ /* 0x002fc4000001ff00 */
[----:B------:R-:W-:Y:S02]  /*04d0*/  CS2R R12, SRZ ;  /* 0x00000000000c7805 */ /* 0x000fe4000001ff00 */
[----:B--2---:R-:W-:Y:S02]  /*04e0*/  CS2R R14, SRZ ;  /* 0x00000000000e7805 */ /* 0x004fe4000001ff00 */
[----:B------:R-:W-:Y:S01]  /*04f0*/  CS2R R10, SRZ ;  /* 0x00000000000a7805 */ /* 0x000fe2000001ff00 */
[----:B------:R-:W-:Y:S06]  /*0500*/  @!P0 BRA `(.L_x_3) ;  /* 0x00000014002c8947 */ /* 0x000fec0003800000 */
[----:B------:R-:W-:Y:S02]  /*0510*/  SHF.L.U32 R7, R16, 0x2, RZ ;  /* 0x0000000210077819 */ /* 0x000fe400000006ff */
[----:B------:R-:W-:Y:S02]  /*0520*/  SHF.R.U32.HI R16, RZ, 0x1, R16 ;  /* 0x00000001ff107819 */ /* 0x000fe40000011610 */
[----:B------:R-:W-:Y:S02]  /*0530*/  LOP3.LUT R7, R7, 0x4, RZ, 0xc0, !PT ;  /* 0x0000000407077812 */ /* 0x000fe400078ec0ff */
[----:B------:R-:W-:Y:S02]  /*0540*/  LOP3.LUT R16, R16, 0x3, RZ, 0xc0, !PT ;  /* 0x0000000310107812 */ /* 0x000fe400078ec0ff */
[----:B------:R-:W-:Y:S02]  /*0550*/  LEA.HI R19, R8, R7, RZ, 0x1c ;  /* 0x0000000708137211 */ /* 0x000fe400078fe0ff */
[----:B------:R-:W-:-:S02]  /*0560*/  LOP3.LUT R18, R9, 0x7fffffe0, RZ, 0xc0, !PT ;  /* 0x7fffffe009127812 */ /* 0x000fc400078ec0ff */
[----:B------:R-:W-:Y:S02]  /*0570*/  LOP3.LUT R7, R16, R17, R7, 0x1e, !PT ;  /* 0x0000001110077212 */ /* 0x000fe400078e1e07 */
[----:B------:R-:W-:Y:S02]  /*0580*/  LOP3.LUT R19, R19, R16, RZ, 0x3c, !PT ;  /* 0x0000001013137212 */ /* 0x000fe400078e3cff */
[----:B------:R-:W-:Y:S01]  /*0590*/  ISETP.NE.AND P0, PT, R18, 0x20, PT ;  /* 0x000000201200780c */ /* 0x000fe20003f05270 */
[----:B------:R-:W-:Y:S01]  /*05a0*/  IMAD.SHL.U32 R7, R7, 0x10, RZ ;  /* 0x0000001007077824 */ /* 0x000fe200078e00ff */
[----:B------:R-:W-:Y:S01]  /*05b0*/  SHF.R.S32.HI R8, RZ, 0x1f, R9 ;  /* 0x0000001fff087819 */ /* 0x000fe20000011409 */
[----:B------:R-:W-:Y:S01]  /*05c0*/  IMAD.SHL.U32 R19, R19, 0x10, RZ ;  /* 0x0000001013137824 */ /* 0x000fe200078e00ff */
[----:B------:R-:W-:Y:S02]  /*05d0*/  MOV R59, RZ ;  /* 0x000000ff003b7202 */ /* 0x000fe40000000f00 */
[----:B------:R-:W-:Y:S01]  /*05e0*/  LOP3.LUT R42, R7, 0x20, RZ, 0x3c, !PT ;  /* 0x00000020072a7812 */ /* 0x000fe200078e3cff */
[----:B------:R-:W-:Y:S01]  /*05f0*/  IMAD.MOV.U32 R7, RZ, RZ, RZ ;  /* 0x000000ffff077224 */ /* 0x000fe200078e00ff */
[----:B------:R-:W-:-:S02]  /*0600*/  LOP3.LUT R19, R19, 0x20, RZ, 0x3c, !PT ;  /* 0x0000002013137812 */ /* 0x000fc400078e3cff */
[----:B------:R-:W-:Y:S01]  /*0610*/  LEA.HI R8, R8, R9, RZ, 0x5 ;  /* 0x0000000908087211 */ /* 0x000fe200078f28ff */
[----:B------:R-:W-:Y:S01]  /*0620*/  VIADD R42, R42, UR5 ;  /* 0x000000052a2a7c36 */ /* 0x000fe20008000000 */
[----:B------:R-:W-:Y:S02]  /*0630*/  IADD3 R43, PT, PT, R19, UR4, RZ ;  /* 0x00000004132b7c10 */ /* 0x000fe4000fffe0ff */
[----:B------:R-:W-:Y:S01]  /*0640*/  SHF.R.S32.HI R40, RZ, 0x5, R8 ;  /* 0x00000005ff287819 */ /* 0x000fe20000011408 */
[----:B------:R-:W-:Y:S06]  /*0650*/  @!P0 BRA `(.L_x_4) ;  /* 0x0000000c003c8947 */ /* 0x000fec0003800000 */
[----:B------:R-:W-:Y:S01]  /*0660*/  IMAD.MOV.U32 R67, RZ, RZ, RZ ;  /* 0x000000ffff437224 */ /* 0x000fe200078e00ff */
[----:B------:R-:W-:Y:S02]  /*0670*/  LOP3.LUT R41, R40, 0x3fffffe, RZ, 0xc0, !PT ;  /* 0x03fffffe28297812 */ /* 0x000fe400078ec0ff */
[----:B------:R-:W-:Y:S02]  /*0680*/  CS2R R6, SRZ ;  /* 0x0000000000067805 */ /* 0x000fe4000001ff00 */
[----:B------:R-:W-:Y:S02]  /*0690*/  CS2R R4, SRZ ;  /* 0x0000000000047805 */ /* 0x000fe4000001ff00 */
[----:B------:R-:W-:Y:S02]  /*06a0*/  CS2R R24, SRZ ;  /* 0x0000000000187805 */ /* 0x000fe4000001ff00 */
[----:B------:R-:W-:Y:S02]  /*06b0*/  CS2R R38, SRZ ;  /* 0x0000000000267805 */ /* 0x000fe4000001ff00 */
[----:B------:R-:W-:-:S02]  /*06c0*/  CS2R R36, SRZ ;  /* 0x0000000000247805 */ /* 0x000fc4000001ff00 */
[----:B------:R-:W-:Y:S02]  /*06d0*/  CS2R R46, SRZ ;  /* 0x00000000002e7805 */ /* 0x000fe4000001ff00 */
        /* <DEDUP_REMOVED lines=9> */
[----:B------:R-:W-:-:S07]  /*0770*/  CS2R R12, SRZ ;  /* 0x00000000000c7805 */ /* 0x000fce000001ff00 */
.L_x_5:
[----:B-1----:R-:W1:Y:S01]  /*0780*/  LDCU UR6, c[0x0][0x360] ;  /* 0x00006c00ff0677ac */ /* 0x002e620008000800 */
[----:B------:R-:W-:Y:S01]  /*0790*/  IMAD.HI.U32 R8, R67, -0x55555555, RZ ;  /* 0xaaaaaaab43087827 */ /* 0x000fe200078e00ff */
[----:B------:R-:W-:-:S04]  /*07a0*/  DEPBAR.LE SB0, 0x1 ;  /* 0x000080400000791a */ /* 0x000fc80000000000 */
[----:B------:R-:W-:Y:S02]  /*07b0*/  SHF.R.U32.HI R8, RZ, 0x1, R8 ;  /* 0x00000001ff087819 */ /* 0x000fe40000011608 */
[----:B------:R-:W-:-:S03]  /*07c0*/  IADD3 R66, PT, PT, R67, 0x3, RZ ;  /* 0x0000000343427810 */ /* 0x000fc60007ffe0ff */
[----:B------:R-:W-:-:S05]  /*07d0*/  IMAD R8, R8, -0x3, R67 ;  /* 0xfffffffd08087824 */ /* 0x000fca00078e0243 */
[----:B------:R-:W-:Y:S01]  /*07e0*/  SHF.L.U32 R8, R8, 0x6, RZ ;  /* 0x0000000608087819 */ /* 0x000fe200000006ff */
[----:B-1----:R-:W-:-:S04]  /*07f0*/  IMAD R74, R57, UR6, R0 ;  /* 0x00000006394a7c24 */ /* 0x002fc8000f8e0200 */
[C---:B------:R-:W-:Y:S01]  /*0800*/  IMAD.SHL.U32 R16, R74.reuse, 0x4, RZ ;  /* 0x000000044a107824 */ /* 0x040fe200078e00ff */
[----:B------:R-:W-:Y:S02]  /*0810*/  LOP3.LUT R9, R74, 0x1f, RZ, 0xc0, !PT ;  /* 0x0000001f4a097812 */ /* 0x000fe400078ec0ff */
[--C-:B------:R-:W-:Y:S02]  /*0820*/  SHF.R.U32.HI R72, RZ, 0x1, R74.reuse ;  /* 0x00000001ff487819 */ /* 0x100fe4000001164a */
[----:B------:R-:W-:Y:S02]  /*0830*/  LOP3.LUT R18, R16, 0x4, RZ, 0xc0, !PT ;  /* 0x0000000410127812 */ /* 0x000fe400078ec0ff */
[----:B------:R-:W-:Y:S02]  /*0840*/  SHF.R.U32.HI R59, RZ, 0x3, R9 ;  /* 0x00000003ff3b7819 */ /* 0x000fe40000011609 */
[----:B------:R-:W-:Y:S02]  /*0850*/  SHF.R.U32.HI R16, RZ, 0x2, R74 ;  /* 0x00000002ff107819 */ /* 0x000fe4000001164a */
[----:B------:R-:W-:-:S02]  /*0860*/  LOP3.LUT R71, R72, 0x7, RZ, 0xc0, !PT ;  /* 0x0000000748477812 */ /* 0x000fc400078ec0ff */
[-C--:B------:R-:W-:Y:S02]  /*0870*/  LEA.HI R9, R9, R18.reuse, RZ, 0x1c ;  /* 0x0000001209097211 */ /* 0x080fe400078fe0ff */
[----:B------:R-:W-:Y:S02]  /*0880*/  LOP3.LUT R17, R59, R18, RZ, 0xfc, !PT ;  /* 0x000000123b117212 */ /* 0x000fe400078efcff */
[----:B------:R-:W-:Y:S02]  /*0890*/  LOP3.LUT R71, R71, 0xffe0, R16, 0xf8, !PT ;  /* 0x0000ffe047477812 */ /* 0x000fe400078ef810 */
[--C-:B------:R-:W-:Y:S02]  /*08a0*/  LOP3.LUT R9, R9, 0x3, R72.reuse, 0x78, !PT ;  /* 0x0000000309097812 */ /* 0x100fe400078e7848 */
[----:B------:R-:W-:Y:S01]  /*08b0*/  LOP3.LUT R17, R17, 0x3, R72, 0x78, !PT ;  /* 0x0000000311117812 */ /* 0x000fe200078e7848 */
[----:B------:R-:W-:Y:S01]  /*08c0*/  IMAD.IADD R28, R8, 0x1, R71 ;  /* 0x00000001081c7824 */ /* 0x000fe200078e0247 */
[----:B------:R-:W-:-:S02]  /*08d0*/  LEA R70, R9, UR4, 0x4 ;  /* 0x0000000409467c11 */ /* 0x000fc4000f8e20ff */
[----:B------:R-:W-:Y:S02]  /*08e0*/  LOP3.LUT R29, R8, 0x33, R72, 0xf8, !PT ;  /* 0x00000033081d7812 */ /* 0x000fe400078ef848 */
[----:B------:R-:W-:Y:S01]  /*08f0*/  LEA R68, R17, UR5, 0x4 ;  /* 0x0000000511447c11 */ /* 0x000fe2000f8e20ff */
[----:B------:R-:W-:Y:S01]  /*0900*/  IMAD R60, R28, 0x80, R70 ;  /* 0x000000801c3c7824 */ /* 0x000fe200078e0246 */
[----:B------:R-:W-:Y:S02]  /*0910*/  BAR.SYNC.DEFER_BLOCKING 0x0 ;  /* 0x0000000000007b1d */ /* 0x000fe40000010000 */
[----:B------:R-:W-:-:S05]  /*0920*/  LEA R32, R29, R68, 0x7 ;  /* 0x000000441d207211 */ /* 0x000fca00078e38ff */
[----:B------:R-:W-:Y:S04]  /*0930*/  LDSM.16.M88.2 R26, [R32] ;  /* 0x00000000201a783b */ /* 0x000fe80000000100 */
[----:B------:R-:W-:Y:S04]  /*0940*/  LDSM.16.M88.2 R22, [R32+0x200] ;  /* 0x000200002016783b */ /* 0x000fe80000000100 */
[----:B------:R-:W-:Y:S04]  /*0950*/  LDSM.16.M88.2 R20, [R32+0x400] ;  /* 0x000400002014783b */ /* 0x000fe80000000100 */
[----:B------:R-:W-:Y:S04]  /*0960*/  LDSM.16.M88.2 R8, [R32+0x600] ;  /* 0x000600002008783b */ /* 0x000fe80000000100 */
[----:B------:R-:W1:Y:S02]  /*0970*/  LDSM.16.M88.4 R16, [R60] ;  /* 0x000000003c10783b */ /* 0x000e640000000200 */
[C---:B-1----:R-:W-:Y:S08]  /*0980*/  HMMA.16816.F16 R12, R16.reuse, R26, R12 ;  /* 0x0000001a100c723c */ /* 0x042ff0000000080c */
[C---:B------:R-:W-:Y:S08]  /*0990*/  HMMA.16816.F16 R10, R16.reuse, R22, R10 ;  /* 0x00000016100a723c */ /* 0x040ff0000000080a */
[C---:B------:R-:W-:Y:S08]  /*09a0*/  HMMA.16816.F16 R2, R16.reuse, R20, R2 ;  /* 0x000000141002723c */ /* 0x040ff00000000802 */
[----:B------:R-:W-:Y:S01]  /*09b0*/  HMMA.16816.F16 R14, R16, R8, R14 ;  /* 0x00000008100e723c */ /* 0x000fe2000000080e */
[----:B------:R-:W1:Y:S07]  /*09c0*/  LDSM.16.M88.4 R16, [R60+0x400] ;  /* 0x000400003c10783b */ /* 0x000e6e0000000200 */
        /* <DEDUP_REMOVED lines=9> */
[----:B------:R1:W2:Y:S02]  /*0a60*/  LDSM.16.M88.4 R16, [R60+0xc00] ;  /* 0x000c00003c10783b */ /* 0x0002a40000000200 */
[----:B-1----:R-:W-:-:S05]  /*0a70*/  VIADD R60, R67, 0x2 ;  /* 0x00000002433c7836 */ /* 0x002fca0000000000 */
[----:B------:R-:W-:Y:S01]  /*0a80*/  ISETP.NE.AND P0, PT, R60, R41, PT ;  /* 0x000000293c00720c */ /* 0x000fe20003f05270 */
[----:B--2---:R-:W-:Y:S01]  /*0a90*/  HMMA.16816.F16 R26, R16, R26, R38 ;  /* 0x0000001a101a723c */ /* 0x004fe20000000826 */
[----:B------:R-:W-:-:S07]  /*0aa0*/  IMAD R38, R28, 0x80, R43 ;  /* 0x000000801c267824 */ /* 0x000fce00078e022b */
[----:B------:R-:W-:Y:S01]  /*0ab0*/  HMMA.16816.F16 R4, R16, R20, R4 ;  /* 0x000000141004723c */ /* 0x000fe20000000804 */
[----:B------:R-:W-:-:S05]  /*0ac0*/  LEA R20, R29, R42, 0x7 ;  /* 0x0000002a1d147211 */ /* 0x000fca00078e38ff */
[----:B------:R-:W-:Y:S02]  /*0ad0*/  LDSM.16.M88.2 R34, [R20] ;  /* 0x000000001422783b */ /* 0x000fe40000000100 */
[C---:B------:R-:W-:Y:S02]  /*0ae0*/  HMMA.16816.F16 R24, R16.reuse, R22, R24 ;  /* 0x000000161018723c */ /* 0x040fe40000000818 */
[----:B------:R-:W-:Y:S04]  /*0af0*/  LDSM.16.M88.2 R32, [R20+0x200] ;  /* 0x000200001420783b */ /* 0x000fe80000000100 */
[----:B------:R-:W-:Y:S02]  /*0b00*/  LDSM.16.M88.2 R28, [R20+0x400] ;  /* 0x00040000141c783b */ /* 0x000fe40000000100 */
[----:B------:R-:W-:Y:S02]  /*0b10*/  HMMA.16816.F16 R6, R16, R8, R6 ;  /* 0x000000081006723c */ /* 0x000fe40000000806 */
[----:B------:R-:W-:Y:S04]  /*0b20*/  LDSM.16.M88.2 R8, [R20+0x600] ;  /* 0x000600001408783b */ /* 0x000fe80000000100 */
[----:B------:R-:W1:Y:S04]  /*0b30*/  LDSM.16.M88.4 R16, [R38] ;  /* 0x000000002610783b */ /* 0x000e680000000200 */
[----:B------:R-:W2:Y:S01]  /*0b40*/  LDSM.16.M88.4 R20, [R38+0xc00] ;  /* 0x000c00002614783b */ /* 0x000ea20000000200 */
[C---:B-1----:R-:W-:Y:S08]  /*0b50*/  HMMA.16816.F16 R12, R16.reuse, R34, R12 ;  /* 0x00000022100c723c */ /* 0x042ff0000000080c */
[C---:B------:R-:W-:Y:S08]  /*0b60*/  HMMA.16816.F16 R10, R16.reuse, R32, R10 ;  /* 0x00000020100a723c */ /* 0x040ff0000000080a */
[C---:B------:R-:W-:Y:S08]  /*0b70*/  HMMA.16816.F16 R2, R16.reuse, R28, R2 ;  /* 0x0000001c1002723c */ /* 0x040ff00000000802 */
[----:B------:R-:W-:Y:S01]  /*0b80*/  HMMA.16816.F16 R14, R16, R8, R14 ;  /* 0x00000008100e723c */ /* 0x000fe2000000080e */
[----:B------:R-:W1:Y:S07]  /*0b90*/  LDSM.16.M88.4 R16, [R38+0x400] ;  /* 0x000400002610783b */ /* 0x000e6e0000000200 */
[C---:B--2---:R-:W-:Y:S08]  /*0ba0*/  HMMA.16816.F16 R4, R20.reuse, R28, R4 ;  /* 0x0000001c1404723c */ /* 0x044ff00000000804 */
[C---:B------:R-:W-:Y:S08]  /*0bb0*/  HMMA.16816.F16 R26, R20.reuse, R34, R26 ;  /* 0x00000022141a723c */ /* 0x040ff0000000081a */
[C---:B------:R-:W-:Y:S08]  /*0bc0*/  HMMA.16816.F16 R24, R20.reuse, R32, R24 ;  /* 0x000000201418723c */ /* 0x040ff00000000818 */
[----:B------:R-:W-:Y:S08]  /*0bd0*/  HMMA.16816.F16 R6, R20, R8, R6 ;  /* 0x000000081406723c */ /* 0x000ff00000000806 */
[C---:B-1----:R-:W-:Y:S08]  /*0be0*/  HMMA.16816.F16 R52, R16.reuse, R34, R52 ;  /* 0x000000221034723c */ /* 0x042ff00000000834 */
[C---:B------:R-:W-:Y:S08]  /*0bf0*/  HMMA.16816.F16 R50, R16.reuse, R32, R50 ;  /* 0x000000201032723c */ /* 0x040ff00000000832 */
[C---:B------:R-:W-:Y:S08]  /*0c00*/  HMMA.16816.F16 R48, R16.reuse, R28, R48 ;  /* 0x0000001c1030723c */ /* 0x040ff00000000830 */
[----:B------:R-:W-:Y:S01]  /*0c10*/  HMMA.16816.F16 R54, R16, R8, R54 ;  /* 0x000000081036723c */ /* 0x000fe20000000836 */
[----:B------:R-:W1:Y:S07]  /*0c20*/  LDSM.16.M88.4 R16, [R38+0x800] ;  /* 0x000800002610783b */ /* 0x000e6e0000000200 */
[C---:B-1----:R-:W-:Y:S08]  /*0c30*/  HMMA.16816.F16 R30, R16.reuse, R34, R30 ;  /* 0x00000022101e723c */ /* 0x042ff0000000081e */
[C---:B------:R-:W-:Y:S08]  /*0c40*/  HMMA.16816.F16 R44, R16.reuse, R32, R44 ;  /* 0x00000020102c723c */ /* 0x040ff0000000082c */
[----:B------:R-:W-:Y:S01]  /*0c50*/  HMMA.16816.F16 R46, R16, R28, R46 ;  /* 0x0000001c102e723c */ /* 0x000fe2000000082e */
[----:B------:R-:W-:-:S04]  /*0c60*/  SHF.R.U32.HI R28, RZ, 0x3, R74 ;  /* 0x00000003ff1c7819 */ /* 0x000fc8000001164a */
[C---:B------:R-:W-:Y:S02]  /*0c70*/  LOP3.LUT R69, R59.reuse, 0x1ffffffc, R28, 0xf8, !PT ;  /* 0x1ffffffc3b457812 */ /* 0x040fe400078ef81c */
[----:B------:R-:W-:Y:S01]  /*0c80*/  LOP3.LUT R59, R59, 0x7, R74, 0x78, !PT ;  /* 0x000000073b3b7812 */ /* 0x000fe200078e784a */
[----:B------:R-:W-:Y:S01]  /*0c90*/  HMMA.16816.F16 R16, R16, R8, R36 ;  /* 0x000000081010723c */ /* 0x000fe20000000824 */
[----:B------:R-:W-:Y:S02]  /*0ca0*/  IMAD.HI.U32 R18, R66, -0x55555555, RZ ;  /* 0xaaaaaaab42127827 */ /* 0x000fe400078e00ff */
[C---:B------:R-:W-:Y:S02]  /*0cb0*/  LEA R61, R59.reuse, UR4, 0x4 ;  /* 0x000000043b3d7c11 */ /* 0x040fe4000f8e20ff */
[----:B------:R-:W-:Y:S02]  /*0cc0*/  LEA R59, R59, UR5, 0x4 ;  /* 0x000000053b3b7c11 */ /* 0x000fe4000f8e20ff */
[----:B------:R-:W-:Y:S01]  /*0cd0*/  SHF.R.U32.HI R19, RZ, 0x1, R18 ;  /* 0x00000001ff137819 */ /* 0x000fe20000011612 */
[----:B------:R-:W-:-:S04]  /*0ce0*/  IMAD.HI.U32 R18, R60, -0x55555555, RZ ;  /* 0xaaaaaaab3c127827 */ /* 0x000fc800078e00ff */
[----:B------:R-:W-:Y:S01]  /*0cf0*/  IMAD R66, R19, -0x3, R66 ;  /* 0xfffffffd13427824 */ /* 0x000fe200078e0242 */
[----:B------:R-:W-:Y:S02]  /*0d00*/  SHF.R.U32.HI R19, RZ, 0x1, R18 ;  /* 0x00000001ff137819 */ /* 0x000fe40000011612 */
[C---:B------:R-:W-:Y:S02]  /*0d10*/  SHF.L.U32 R18, R67.reuse, 0x2, RZ ;  /* 0x0000000243127819 */ /* 0x040fe400000006ff */
[----:B------:R-:W-:Y:S01]  /*0d20*/  IADD3 R67, PT, PT, R67, 0x1, RZ ;  /* 0x0000000143437810 */ /* 0x000fe20007ffe0ff */
[----:B------:R-:W-:Y:S01]  /*0d30*/  IMAD R28, R19, -0x3, R60 ;  /* 0xfffffffd131c7824 */ /* 0x000fe200078e023c */
[----:B------:R-:W-:Y:S02]  /*0d40*/  VIMNMX R29, PT, PT, R18, 0x1f4, PT ;  /* 0x000001f4121d7848 */ /* 0x000fe40003fe0100 */
[----:B------:R-:W-:Y:S01]  /*0d50*/  LEA R66, R66, R69, 0x6 ;  /* 0x0000004542427211 */ /* 0x000fe200078e30ff */
[----:B------:R-:W-:-:S02]  /*0d60*/  IMAD R28, R28, 0x40, R69 ;  /* 0x000000401c1c7824 */ /* 0x000fc400078e0245 */
[----:B------:R-:W-:-:S03]  /*0d70*/  IMAD.WIDE R34, R29, 0x10, R64 ;  /* 0x000000101d227825 */ /* 0x000fc600078e0240 */
[C---:B------:R-:W-:Y:S01]  /*0d80*/  LEA R37, R28.reuse, R61, 0x7 ;  /* 0x0000003d1c257211 */ /* 0x040fe200078e38ff */
[----:B------:R-:W-:Y:S01]  /*0d90*/  IMAD R39, R28, 0x80, R59 ;  /* 0x000000801c277824 */ /* 0x000fe200078e023b */
[----:B------:R-:W-:Y:S01]  /*0da0*/  LEA R59, R66, R59, 0x7 ;  /* 0x0000003b423b7211 */ /* 0x000fe200078e38ff */
[----:B------:R-:W-:Y:S02]  /*0db0*/  IMAD.WIDE R28, R29, 0x10, R62 ;  /* 0x000000101d1c7825 */ /* 0x000fe400078e023e */
[----:B------:R-:W-:Y:S01]  /*0dc0*/  @!PT LDS RZ, [RZ] ;  /* 0x00000000fffff984 */ /* 0x000fe20000000800 */
[----:B------:R-:W-:Y:S01]  /*0dd0*/  @!PT LDS RZ, [RZ] ;  /* 0x00000000fffff984 */ /* 0x000fe20000000800 */
[----:B------:R-:W-:Y:S01]  /*0de0*/  @!PT LDS RZ, [RZ] ;  /* 0x00000000fffff984 */ /* 0x000fe20000000800 */
[----:B------:R1:W-:Y:S02]  /*0df0*/  LDGSTS.E.BYPASS.LTC128B.128 [R37], desc[UR8][R34.64+0x80] ;  /* 0x0000008022257fae */ /* 0x0003e4000b981a08 */
[----:B------:R-:W-:-:S04]  /*0e00*/  IMAD.WIDE.U32 R32, R58, 0x10, R34 ;  /* 0x000000103a207825 */ /* 0x000fc800078e0022 */
[----:B------:R-:W-:Y:S01]  /*0e10*/  IMAD.WIDE.U32 R18, R58, 0x10, R28 ;  /* 0x000000103a127825 */ /* 0x000fe200078e001c */
[----:B------:R2:W-:Y:S03]  /*0e20*/  LDGSTS.E.BYPASS.LTC128B.128 [R37+0x1000], desc[UR8][R32.64+0x80] ;  /* 0x0100008020257fae */ /* 0x0005e6000b981a08 */
[----:B------:R-:W-:Y:S01]  /*0e30*/  IMAD.HI.U32 R36, R67, -0x55555555, RZ ;  /* 0xaaaaaaab43247827 */ /* 0x000fe200078e00ff */
[----:B------:R3:W-:Y:S03]  /*0e40*/  LDGSTS.E.BYPASS.LTC128B.128 [R39], desc[UR8][R28.64+0x80] ;  /* 0x000000801c277fae */ /* 0x0007e6000b981a08 */
[----:B------:R-:W-:Y:S01]  /*0e50*/  IMAD R61, R66, 0x80, R61 ;  /* 0x00000080423d7824 */ /* 0x000fe200078e023d */
[----:B------:R4:W-:Y:S01]  /*0e60*/  LDGSTS.E.BYPASS.LTC128B.128 [R39+0x1000], desc[UR8][R18.64+0x80] ;  /* 0x0100008012277fae */ /* 0x0009e2000b981a08 */
[----:B------:R-:W-:-:S03]  /*0e70*/  SHF.R.U32.HI R36, RZ, 0x1, R36 ;  /* 0x00000001ff247819 */ /* 0x000fc60000011624 */
[----:B------:R-:W0:Y:S02]  /*0e80*/  LDGDEPBAR ;  /* 0x00000000000079af */ /* 0x000e240000000000 */
[----:B------:R-:W-:Y:S02]  /*0e90*/  IMAD R36, R36, -0x3, R67 ;  /* 0xfffffffd24247824 */ /* 0x000fe400078e0243 */
[----:B------:R-:W-:Y:S02]  /*0ea0*/  IMAD.SHL.U32 R67, R67, 0x4, RZ ;  /* 0x0000000443437824 */ /* 0x000fe400078e00ff */
[----:B------:R-:W-:-:S03]  /*0eb0*/  IMAD.SHL.U32 R36, R36, 0x40, RZ ;  /* 0x0000004024247824 */ /* 0x000fc600078e00ff */
[----:B------:R-:W-:Y:S02]  /*0ec0*/  VIMNMX R67, PT, PT, R67, 0x1f4, PT ;  /* 0x000001f443437848 */ /* 0x000fe40003fe0100 */
[----:B------:R-:W-:Y:S02]  /*0ed0*/  IADD3 R71, PT, PT, R71, R36, RZ ;  /* 0x0000002447477210 */ /* 0x000fe40007ffe0ff */
[----:B-1----:R-:W-:-:S03]  /*0ee0*/  LOP3.LUT R35, R36, 0x33, R72, 0xf8, !PT ;  /* 0x0000003324237812 */ /* 0x002fc600078ef848 */
[----:B------:R-:W-:Y:S01]  /*0ef0*/  IMAD R70, R71, 0x80, R70 ;  /* 0x0000008047467824 */ /* 0x000fe200078e0246 */
[----:B------:R-:W-:Y:S02]  /*0f00*/  LEA R68, R35, R68, 0x7 ;  /* 0x0000004423447211 */ /* 0x000fe400078e38ff */
[----:B------:R-:W-:Y:S01]  /*0f10*/  LEA R71, R71, R43, 0x7 ;  /* 0x0000002b47477211 */ /* 0x000fe200078e38ff */
[----:B------:R-:W-:-:S04]  /*0f20*/  DEPBAR.LE SB0, 0x1 ;  /* 0x000080400000791a */ /* 0x000fc80000000000 */
[----:B------:R-:W-:Y:S06]  /*0f30*/  BAR.SYNC.DEFER_BLOCKING 0x0 ;  /* 0x0000000000007b1d */ /* 0x000fec0000010000 */
[----:B--2---:R-:W-:Y:S04]  /*0f40*/  LDSM.16.M88.2 R32, [R68] ;  /* 0x000000004420783b */ /* 0x004fe80000000100 */
[----:B---3--:R-:W-:Y:S04]  /*0f50*/  LDSM.16.M88.2 R28, [R68+0x200] ;  /* 0x00020000441c783b */ /* 0x008fe80000000100 */
[----:B----4-:R-:W-:Y:S04]  /*0f60*/  LDSM.16.M88.2 R18, [R68+0x400] ;  /* 0x000400004412783b */ /* 0x010fe80000000100 */
[----:B------:R-:W-:Y:S04]  /*0f70*/  LDSM.16.M88.2 R8, [R68+0x600] ;  /* 0x000600004408783b */ /* 0x000fe80000000100 */
[----:B------:R-:W1:Y:S04]  /*0f80*/  LDSM.16.M88.4 R20, [R70] ;  /* 0x000000004614783b */ /* 0x000e680000000200 */
[----:B------:R-:W-:Y:S01]  /*0f90*/  LDSM.16.M88.4 R36, [R71+0x800] ;  /* 0x000800004724783b */ /* 0x000fe20000000200 */
        /* <DEDUP_REMOVED lines=15> */
[----:B-1----:R-:W-:Y:S01]  /*1090*/  HMMA.16816.F16 R4, R20, R18, R4 ;  /* 0x000000121404723c */ /* 0x002fe20000000804 */
[----:B------:R-:W-:-:S07]  /*10a0*/  IMAD R18, R35, 0x80, R42 ;  /* 0x0000008023127824 */ /* 0x000fce00078e022a */
[C---:B------:R-:W-:Y:S01]  /*10b0*/  HMMA.16816.F16 R26, R20.reuse, R32, R26 ;  /* 0x00000020141a723c */ /* 0x040fe2000000081a */
[----:B------:R-:W-:Y:S07]  /*10c0*/  LDSM.16.M88.4 R32, [R71] ;  /* 0x000000004720783b */ /* 0x000fee0000000200 */
[C---:B------:R-:W-:Y:S01]  /*10d0*/  HMMA.16816.F16 R24, R20.reuse, R28, R24 ;  /* 0x0000001c1418723c */ /* 0x040fe20000000818 */
[----:B------:R-:W1:Y:S07]  /*10e0*/  LDSM.16.M88.2 R28, [R18] ;  /* 0x00000000121c783b */ /* 0x000e6e0000000100 */
[----:B------:R-:W-:Y:S01]  /*10f0*/  HMMA.16816.F16 R6, R20, R8, R6 ;  /* 0x000000081406723c */ /* 0x000fe20000000806 */
[----:B------:R-:W2:Y:S04]  /*1100*/  LDSM.16.M88.2 R22, [R18+0x200] ;  /* 0x000200001216783b */ /* 0x000ea80000000100 */
[----:B------:R-:W3:Y:S04]  /*1110*/  LDSM.16.M88.2 R20, [R18+0x400] ;  /* 0x000400001214783b */ /* 0x000ee80000000100 */
[----:B------:R-:W4:Y:S01]  /*1120*/  LDSM.16.M88.2 R8, [R18+0x600] ;  /* 0x000600001208783b */ /* 0x000f220000000100 */
[C---:B-1----:R-:W-:Y:S08]  /*1130*/  HMMA.16816.F16 R30, R36.reuse, R28, R30 ;  /* 0x0000001c241e723c */ /* 0x042ff0000000081e */
[C---:B--2---:R-:W-:Y:S08]  /*1140*/  HMMA.16816.F16 R44, R36.reuse, R22, R44 ;  /* 0x00000016242c723c */ /* 0x044ff0000000082c */
[----:B---3--:R-:W-:Y:S08]  /*1150*/  HMMA.16816.F16 R46, R36, R20, R46 ;  /* 0x00000014242e723c */ /* 0x008ff0000000082e */
[C---:B------:R-:W-:Y:S08]  /*1160*/  HMMA.16816.F16 R12, R32.reuse, R28, R12 ;  /* 0x0000001c200c723c */ /* 0x040ff0000000080c */
[C---:B------:R-:W-:Y:S08]  /*1170*/  HMMA.16816.F16 R10, R32.reuse, R22, R10 ;  /* 0x00000016200a723c */ /* 0x040ff0000000080a */
[C---:B------:R-:W-:Y:S08]  /*1180*/  HMMA.16816.F16 R2, R32.reuse, R20, R2 ;  /* 0x000000142002723c */ /* 0x040ff00000000802 */
[-C--:B----4-:R-:W-:Y:S01]  /*1190*/  HMMA.16816.F16 R14, R32, R8.reuse, R14 ;  /* 0x00000008200e723c */ /* 0x090fe2000000080e */
[----:B------:R-:W1:Y:S07]  /*11a0*/  LDSM.16.M88.4 R32, [R71+0x400] ;  /* 0x000400004720783b */ /* 0x000e6e0000000200 */
[----:B------:R-:W-:Y:S01]  /*11b0*/  HMMA.16816.F16 R36, R36, R8, R16 ;  /* 0x000000082424723c */ /* 0x000fe20000000810 */
[----:B------:R-:W2:Y:S07]  /*11c0*/  LDSM.16.M88.4 R16, [R71+0xc00] ;  /* 0x000c00004710783b */ /* 0x000eae0000000200 */
[-C--:B-1----:R-:W-:Y:S08]  /*11d0*/  HMMA.16816.F16 R52, R32, R28.reuse, R52 ;  /* 0x0000001c2034723c */ /* 0x082ff00000000834 */
[----:B--2---:R-:W-:Y:S01]  /*11e0*/  HMMA.16816.F16 R38, R16, R28, R26 ;  /* 0x0000001c1026723c */ /* 0x004fe2000000081a */
[----:B------:R-:W-:-:S05]  /*11f0*/  IMAD.WIDE R28, R67, 0x10, R64 ;  /* 0x00000010431c7825 */ /* 0x000fca00078e0240 */
[----:B------:R-:W-:Y:S01]  /*1200*/  @!PT LDS RZ, [RZ] ;  /* 0x00000000fffff984 */ /* 0x000fe20000000800 */
[----:B------:R-:W-:Y:S01]  /*1210*/  @!PT LDS RZ, [RZ] ;  /* 0x00000000fffff984 */ /* 0x000fe20000000800 */
[----:B------:R-:W-:Y:S01]  /*1220*/  @!PT LDS RZ, [RZ] ;  /* 0x00000000fffff984 */ /* 0x000fe20000000800 */
[----:B------:R1:W-:Y:S01]  /*1230*/  LDGSTS.E.BYPASS.LTC128B.128 [R61], desc[UR8][R28.64+0x80] ;  /* 0x000000801c3d7fae */ /* 0x0003e2000b981a08 */
[----:B------:R-:W-:Y:S01]  /*1240*/  IMAD.WIDE.U32 R26, R58, 0x10, R28 ;  /* 0x000000103a1a7825 */ /* 0x000fe200078e001c */
[-C--:B------:R-:W-:Y:S04]  /*1250*/  HMMA.16816.F16 R50, R32, R22.reuse, R50 ;  /* 0x000000162032723c */ /* 0x080fe80000000832 */
[----:B------:R1:W-:Y:S04]  /*1260*/  LDGSTS.E.BYPASS.LTC128B.128 [R61+0x1000], desc[UR8][R26.64+0x80] ;  /* 0x010000801a3d7fae */ /* 0x0003e8000b981a08 */
[----:B------:R-:W-:Y:S01]  /*1270*/  HMMA.16816.F16 R24, R16, R22, R24 ;  /* 0x000000161018723c */ /* 0x000fe20000000818 */
[----:B------:R-:W-:-:S04]  /*1280*/  IMAD.WIDE R22, R67, 0x10, R62 ;  /* 0x0000001043167825 */ /* 0x000fc800078e023e */
[----:B------:R-:W-:Y:S01]  /*1290*/  IMAD.MOV.U32 R67, RZ, RZ, R60 ;  /* 0x000000ffff437224 */ /* 0x000fe200078e003c */
[----:B------:R1:W-:Y:S02]  /*12a0*/  LDGSTS.E.BYPASS.LTC128B.128 [R59], desc[UR8][R22.64+0x80] ;  /* 0x00000080163b7fae */ /* 0x0003e4000b981a08 */
[C---:B------:R-:W-:Y:S08]  /*12b0*/  HMMA.16816.F16 R48, R32.reuse, R20, R48 ;  /* 0x000000142030723c */ /* 0x040ff00000000830 */
[----:B------:R-:W-:Y:S01]  /*12c0*/  HMMA.16816.F16 R54, R32, R8, R54 ;  /* 0x000000082036723c */ /* 0x000fe20000000836 */
[----:B------:R-:W-:-:S05]  /*12d0*/  IMAD.WIDE.U32 R32, R58, 0x10, R22 ;  /* 0x000000103a207825 */ /* 0x000fca00078e0016 */
[----:B------:R1:W-:Y:S02]  /*12e0*/  LDGSTS.E.BYPASS.LTC128B.128 [R59+0x1000], desc[UR8][R32.64+0x80] ;  /* 0x01000080203b7fae */ /* 0x0003e4000b981a08 */
[C---:B------:R-:W-:Y:S02]  /*12f0*/  HMMA.16816.F16 R4, R16.reuse, R20, R4 ;  /* 0x000000141004723c */ /* 0x040fe40000000804 */
[----:B------:R-:W0:Y:S06]  /*1300*/  LDGDEPBAR ;  /* 0x00000000000079af */ /* 0x000e2c0000000000 */
[----:B------:R-:W-:Y:S01]  /*1310*/  HMMA.16816.F16 R6, R16, R8, R6 ;  /* 0x000000081006723c */ /* 0x000fe20000000806 */
[----:B------:R-:W-:-:S04]  /*1320*/  NOP ;  /* 0x0000000000007918 */ /* 0x000fc80000000000 */
[----:B------:R-:W-:-:S15]  /*1330*/  @P0 BRA `(.L_x_5) ;  /* 0xfffffff400100947 */ /* 0x000fde000383ffff */
[----:B-1----:R-:W-:-:S07]  /*1340*/  MOV R59, R41 ;  /* 0x00000029003b7202 */ /* 0x002fce0000000f00 */
.L_x_4:
[----:B------:R-:W-:-:S04]  /*1350*/  LOP3.LUT R40, R40, 0x1, RZ, 0xc0, !PT ;  /* 0x0000000128287812 */ /* 0x000fc800078ec0ff */
[----:B------:R-:W-:-:S13]  /*1360*/  ISETP.NE.U32.AND P0, PT, R40, 0x1, PT ;  /* 0x000000012800780c */ /* 0x000fda0003f05070 */
[----:B------:R-:W-:Y:S05]  /*1370*/  @P0 BRA `(.L_x_3) ;  /* 0x0000000400900947 */ /* 0x000fea0003800000 */
[----:B------:R-:W1:Y:S01]  /*1380*/  LDCU UR6, c[0x0][0x360] ;  /* 0x00006c00ff0677ac */ /* 0x000e620008000800 */
[----:B------:R-:W-:-:S04]  /*1390*/  DEPBAR.LE SB0, 0x1 ;  /* 0x000080400000791a */ /* 0x000fc80000000000 */
[----:B------:R-:W-:-:S04]  /*13a0*/  IMAD.HI.U32 R8, R59, 0x55555556, RZ ;  /* 0x555555563b087827 */ /* 0x000fc800078e00ff */
[----:B------:R-:W-:-:S05]  /*13b0*/  IMAD R8, R8, -0x3, R59 ;  /* 0xfffffffd08087824 */ /* 0x000fca00078e023b */
[----:B------:R-:W-:Y:S01]  /*13c0*/  SHF.L.U32 R8, R8, 0x6, RZ ;  /* 0x0000000608087819 */ /* 0x000fe200000006ff */
[----:B-1----:R-:W-:-:S04]  /*13d0*/  IMAD R61, R57, UR6, R0 ;  /* 0x00000006393d7c24 */ /* 0x002fc8000f8e0200 */
[C---:B------:R-:W-:Y:S01]  /*13e0*/  IMAD.SHL.U32 R9, R61.reuse, 0x4, RZ ;  /* 0x000000043d097824 */ /* 0x040fe200078e00ff */
[----:B------:R-:W-:Y:S02]  /*13f0*/  LOP3.LUT R17, R61, 0x1f, RZ, 0xc0, !PT ;  /* 0x0000001f3d117812 */ /* 0x000fe400078ec0ff */
[----:B------:R-:W-:Y:S02]  /*1400*/  SHF.R.U32.HI R67, RZ, 0x1, R61 ;  /* 0x00000001ff437819 */ /* 0x000fe4000001163d */
        /* <DEDUP_REMOVED lines=9> */
[C---:B------:R-:W-:Y:S01]  /*14a0*/  IMAD.IADD R66, R8.reuse, 0x1, R9 ;  /* 0x0000000108427824 */ /* 0x040fe200078e0209 */
[----:B------:R-:W-:-:S02]  /*14b0*/  LOP3.LUT R67, R8, 0x33, R67, 0xf8, !PT ;  /* 0x0000003308437812 */ /* 0x000fc400078ef843 */
[----:B------:R-:W-:Y:S02]  /*14c0*/  LEA R18, R18, UR5, 0x4 ;  /* 0x0000000512127c11 */ /* 0x000fe4000f8e20ff */
[----:B------:R-:W-:Y:S02]  /*14d0*/  LEA R9, R20, UR4, 0x4 ;  /* 0x0000000414097c11 */ /* 0x000fe4000f8e20ff */
[C---:B------:R-:W-:Y:S01]  /*14e0*/  LEA R42, R67.reuse, R42, 0x7 ;  /* 0x0000002a432a7211 */ /* 0x040fe200078e38ff */
[----:B------:R-:W-:Y:S01]  /*14f0*/  IMAD R32, R67, 0x80, R18 ;  /* 0x0000008043207824 */ /* 0x000fe200078e0212 */
[----:B------:R-:W-:Y:S01]  /*1500*/  BAR.SYNC.DEFER_BLOCKING 0x0 ;  /* 0x0000000000007b1d */ /* 0x000fe20000010000 */
[C---:B------:R-:W-:Y:S01]  /*1510*/  LEA R68, R66.reuse, R9, 0x7 ;  /* 0x0000000942447211 */ /* 0x040fe200078e38ff */
[----:B------:R-:W-:-:S04]  /*1520*/  IMAD R66, R66, 0x80, R43 ;  /* 0x0000008042427824 */ /* 0x000fc800078e022b */
[----:B------:R-:W-:Y:S04]  /*1530*/  LDSM.16.M88.2 R28, [R32] ;  /* 0x00000000201c783b */ /* 0x000fe80000000100 */
[----:B------:R-:W-:Y:S04]  /*1540*/  LDSM.16.M88.2 R26, [R32+0x200] ;  /* 0x00020000201a783b */ /* 0x000fe80000000100 */
[----:B------:R-:W-:Y:S04]  /*1550*/  LDSM.16.M88.2 R40, [R32+0x400] ;  /* 0x000400002028783b */ /* 0x000fe80000000100 */
[----:B------:R-:W-:Y:S04]  /*1560*/  LDSM.16.M88.2 R8, [R32+0x600] ;  /* 0x000600002008783b */ /* 0x000fe80000000100 */
[----:B------:R-:W1:Y:S04]  /*1570*/  LDSM.16.M88.4 R16, [R68+0x400] ;  /* 0x000400004410783b */ /* 0x000e680000000200 */
[----:B------:R-:W2:Y:S04]  /*1580*/  LDSM.16.M88.4 R20, [R68] ;  /* 0x000000004414783b */ /* 0x000ea80000000200 */
[----:B------:R-:W3:Y:S01]  /*1590*/  LDSM.16.M88.4 R32, [R68+0xc00] ;  /* 0x000c00004420783b */ /* 0x000ee20000000200 */
        /* <DEDUP_REMOVED lines=8> */
[----:B------:R-:W-:Y:S01]  /*1620*/  HMMA.16816.F16 R14, R20, R8, R14 ;  /* 0x00000008140e723c */ /* 0x000fe2000000080e */
[----:B------:R-:W-:Y:S07]  /*1630*/  LDSM.16.M88.2 R22, [R42] ;  /* 0x000000002a16783b */ /* 0x000fee0000000100 */
[----:B---3--:R-:W-:Y:S01]  /*1640*/  HMMA.16816.F16 R20, R32, R26, R24 ;  /* 0x0000001a2014723c */ /* 0x008fe20000000818 */
[----:B------:R-:W-:Y:S07]  /*1650*/  LDSM.16.M88.2 R24, [R42+0x200] ;  /* 0x000200002a18783b */ /* 0x000fee0000000100 */
[C---:B-1----:R-:W-:Y:S08]  /*1660*/  HMMA.16816.F16 R30, R16.reuse, R28, R30 ;  /* 0x0000001c101e723c */ /* 0x042ff0000000081e */
[C---:B------:R-:W-:Y:S01]  /*1670*/  HMMA.16816.F16 R44, R16.reuse, R26, R44 ;  /* 0x0000001a102c723c */ /* 0x040fe2000000082c */
[----:B------:R-:W-:Y:S07]  /*1680*/  LDSM.16.M88.2 R26, [R42+0x400] ;  /* 0x000400002a1a783b */ /* 0x000fee0000000100 */
[C---:B------:R-:W-:Y:S08]  /*1690*/  HMMA.16816.F16 R46, R16.reuse, R40, R46 ;  /* 0x00000028102e723c */ /* 0x040ff0000000082e */
[----:B------:R-:W-:Y:S08]  /*16a0*/  HMMA.16816.F16 R16, R16, R8, R36 ;  /* 0x000000081010723c */ /* 0x000ff00000000824 */
[C---:B------:R-:W-:Y:S01]  /*16b0*/  HMMA.16816.F16 R18, R32.reuse, R28, R38 ;  /* 0x0000001c2012723c */ /* 0x040fe20000000826 */
[----:B------:R-:W-:Y:S04]  /*16c0*/  LDSM.16.M88.2 R28, [R42+0x600] ;  /* 0x000600002a1c783b */ /* 0x000fe80000000100 */
[----:B------:R-:W1:Y:S03]  /*16d0*/  LDSM.16.M88.4 R36, [R66] ;  /* 0x000000004224783b */ /* 0x000e660000000200 */
[C---:B------:R-:W-:Y:S01]  /*16e0*/  HMMA.16816.F16 R4, R32.reuse, R40, R4 ;  /* 0x000000282004723c */ /* 0x040fe20000000804 */
[----:B------:R-:W2:Y:S07]  /*16f0*/  LDSM.16.M88.4 R40, [R66+0xc00] ;  /* 0x000c00004228783b */ /* 0x000eae0000000200 */
[----:B------:R-:W-:Y:S01]  /*1700*/  HMMA.16816.F16 R6, R32, R8, R6 ;  /* 0x000000082006723c */ /* 0x000fe20000000806 */
[C---:B------:R-:W-:Y:S01]  /*1710*/  IADD3 R8, PT, PT, R59.reuse, 0x2, RZ ;  /* 0x000000023b087810 */ /* 0x040fe20007ffe0ff */
[----:B------:R-:W-:-:S04]  /*1720*/  IMAD.SHL.U32 R59, R59, 0x4, RZ ;  /* 0x000000043b3b7824 */ /* 0x000fc800078e00ff */
[----:B------:R-:W-:Y:S01]  /*1730*/  IMAD.HI.U32 R9, R8, 0x55555556, RZ ;  /* 0x5555555608097827 */ /* 0x000fe200078e00ff */
[----:B------:R-:W-:-:S03]  /*1740*/  VIMNMX R59, PT, PT, R59, 0x1f4, PT ;  /* 0x000001f43b3b7848 */ /* 0x000fc60003fe0100 */
[----:B------:R-:W-:Y:S02]  /*1750*/  IMAD R9, R9, -0x3, R8 ;  /* 0xfffffffd09097824 */ /* 0x000fe400078e0208 */
[----:B------:R-:W-:-:S04]  /*1760*/  IMAD.WIDE.U32 R64, R59, 0x10, R64 ;  /* 0x000000103b407825 */ /* 0x000fc800078e0040 */
[----:B------:R-:W-:Y:S01]  /*1770*/  IMAD.WIDE.U32 R62, R59, 0x10, R62 ;  /* 0x000000103b3e7825 */ /* 0x000fe200078e003e */
[C---:B-1----:R-:W-:Y:S08]  /*1780*/  HMMA.16816.F16 R12, R36.reuse, R22, R12 ;  /* 0x00000016240c723c */ /* 0x042ff0000000080c */
[C---:B------:R-:W-:Y:S08]  /*1790*/  HMMA.16816.F16 R10, R36.reuse, R24, R10 ;  /* 0x00000018240a723c */ /* 0x040ff0000000080a */
[C---:B------:R-:W-:Y:S08]  /*17a0*/  HMMA.16816.F16 R2, R36.reuse, R26, R2 ;  /* 0x0000001a2402723c */ /* 0x040ff00000000802 */
[----:B------:R-:W-:Y:S01]  /*17b0*/  HMMA.16816.F16 R14, R36, R28, R14 ;  /* 0x0000001c240e723c */ /* 0x000fe2000000080e */
[----:B------:R-:W1:Y:S07]  /*17c0*/  LDSM.16.M88.4 R36, [R66+0x400] ;  /* 0x000400004224783b */ /* 0x000e6e0000000200 */
[C---:B--2---:R-:W-:Y:S08]  /*17d0*/  HMMA.16816.F16 R4, R40.reuse, R26, R4 ;  /* 0x0000001a2804723c */ /* 0x044ff00000000804 */
        /* <DEDUP_REMOVED lines=10> */
[----:B------:R-:W-:-:S04]  /*1880*/  SHF.R.U32.HI R17, RZ, 0x3, R61 ;  /* 0x00000003ff117819 */ /* 0x000fc8000001163d */
[C---:B------:R-:W-:Y:S02]  /*1890*/  LOP3.LUT R8, R60.reuse, 0x1ffffffc, R17, 0xf8, !PT ;  /* 0x1ffffffc3c087812 */ /* 0x040fe400078ef811 */
[----:B------:R-:W-:Y:S01]  /*18a0*/  LOP3.LUT R60, R60, 0x7, R61, 0x78, !PT ;  /* 0x000000073c3c7812 */ /* 0x000fe200078e783d */
[----:B------:R-:W-:Y:S01]  /*18b0*/  HMMA.16816.F16 R38, R40, R22, R18 ;  /* 0x000000162826723c */ /* 0x000fe20000000812 */
[----:B------:R-:W-:Y:S02]  /*18c0*/  LEA R16, R9, R8, 0x6 ;  /* 0x0000000809107211 */ /* 0x000fe400078e30ff */
[C---:B------:R-:W-:Y:S02]  /*18d0*/  LEA R9, R60.reuse, UR4, 0x4 ;  /* 0x000000043c097c11 */ /* 0x040fe4000f8e20ff */
[----:B------:R-:W-:-:S03]  /*18e0*/  LEA R19, R60, UR5, 0x4 ;  /* 0x000000053c137c11 */ /* 0x000fc6000f8e20ff */
[C---:B------:R-:W-:Y:S01]  /*18f0*/  IMAD R17, R16.reuse, 0x80, R9 ;  /* 0x0000008010117824 */ /* 0x040fe200078e0209 */
[----:B------:R-:W-:Y:S01]  /*1900*/  LEA R19, R16, R19, 0x7 ;  /* 0x0000001310137211 */ /* 0x000fe200078e38ff */
[C---:B------:R-:W-:Y:S01]  /*1910*/  IMAD.WIDE.U32 R8, R58.reuse, 0x10, R64 ;  /* 0x000000103a087825 */ /* 0x040fe200078e0040 */
[----:B------:R-:W-:Y:S02]  /*1920*/  HMMA.16816.F16 R24, R40, R24, R20 ;  /* 0x000000182818723c */ /* 0x000fe40000000814 */
[----:B------:R-:W-:Y:S01]  /*1930*/  @!PT LDS RZ, [RZ] ;  /* 0x00000000fffff984 */ /* 0x000fe20000000800 */
[----:B------:R-:W-:Y:S01]  /*1940*/  @!PT LDS RZ, [RZ] ;  /* 0x00000000fffff984 */ /* 0x000fe20000000800 */
[----:B------:R-:W-:Y:S01]  /*1950*/  @!PT LDS RZ, [RZ] ;  /* 0x00000000fffff984 */ /* 0x000fe20000000800 */
[----:B------:R1:W-:Y:S01]  /*1960*/  LDGSTS.E.BYPASS.LTC128B.128 [R17], desc[UR8][R64.64+0x80] ;  /* 0x0000008040117fae */ /* 0x0003e2000b981a08 */
[----:B------:R-:W-:-:S03]  /*1970*/  IMAD.WIDE.U32 R58, R58, 0x10, R62 ;  /* 0x000000103a3a7825 */ /* 0x000fc600078e003e */
[----:B------:R1:W-:Y:S04]  /*1980*/  LDGSTS.E.BYPASS.LTC128B.128 [R17+0x1000], desc[UR8][R8.64+0x80] ;  /* 0x0100008008117fae */ /* 0x0003e8000b981a08 */
[----:B------:R1:W-:Y:S04]  /*1990*/  LDGSTS.E.BYPASS.LTC128B.128 [R19], desc[UR8][R62.64+0x80] ;  /* 0x000000803e137fae */ /* 0x0003e8000b981a08 */
[----:B------:R1:W-:Y:S04]  /*19a0*/  LDGSTS.E.BYPASS.LTC128B.128 [R19+0x1000], desc[UR8][R58.64+0x80] ;  /* 0x010000803a137fae */ /* 0x0003e8000b981a08 */
[----:B------:R-:W0:Y:S02]  /*19b0*/  LDGDEPBAR ;  /* 0x00000000000079af */ /* 0x000e240000000000 */
.L_x_3:
[----:B------:R-:W2:Y:S01]  /*19c0*/  LDCU UR4, c[0x0][0x360] ;  /* 0x00006c00ff0477ac */ /* 0x000ea20008000800 */
[----:B------:R-:W3:Y:S01]  /*19d0*/  LDC R18, c[0x0][0x39c] ;  /* 0x0000e700ff127b82 */ /* 0x000ee20000000800 */
[--C-:B------:R-:W-:Y:S02]  /*19e0*/  HADD2.F32 R32, -RZ, R13.reuse.H0_H0 ;  /* 0x2000000dff207230 */ /* 0x100fe40000004100 */
[----:B------:R-:W-:Y:S02]  /*19f0*/  HADD2.F32 R33, -RZ, R13.H1_H1 ;  /* 0x3000000dff217230 */ /* 0x000fe40000004100 */
[--C-:B------:R-:W-:Y:S02]  /*1a00*/  HADD2.F32 R20, -RZ, R12.reuse.H0_H0 ;  /* 0x2000000cff147230 */ /* 0x100fe40000004100 */
[----:B------:R-:W-:Y:S01]  /*1a10*/  HADD2.F32 R21, -RZ, R12.H1_H1 ;  /* 0x3000000cff157230 */ /* 0x000fe20000004100 */
[----:B-1----:R-:W1:Y:S01]  /*1a20*/  LDC.64 R8, c[0x0][0x390] ;  /* 0x0000e400ff087b82 */ /* 0x002e620000000a00 */
[----:B------:R-:W-:-:S02]  /*1a30*/  HADD2.F32 R34, -RZ, R10.H0_H0 ;  /* 0x2000000aff227230 */ /* 0x000fc40000004100 */
[----:B------:R-:W-:Y:S02]  /*1a40*/  HADD2.F32 R35, -RZ, R10.H1_H1 ;  /* 0x3000000aff237230 */ /* 0x000fe40000004100 */
[--C-:B------:R-:W-:Y:S02]  /*1a50*/  HADD2.F32 R10, -RZ, R11.reuse.H0_H0 ;  /* 0x2000000bff0a7230 */ /* 0x100fe40000004100 */
[----:B------:R-:W-:Y:S02]  /*1a60*/  HADD2.F32 R11, -RZ, R11.H1_H1 ;  /* 0x3000000bff0b7230 */ /* 0x000fe40000004100 */
[----:B--2---:R-:W-:Y:S01]  /*1a70*/  IMAD R0, R57, UR4, R0 ;  /* 0x0000000439007c24 */ /* 0x004fe2000f8e0200 */
[----:B------:R-:W-:Y:S01]  /*1a80*/  USHF.L.U32 UR4, UR7, 0x7, URZ ;  /* 0x0000000707047899 */ /* 0x000fe200080006ff */
[----:B------:R-:W-:Y:S02]  /*1a90*/  HADD2.F32 R40, -RZ, R52.H0_H0 ;  /* 0x20000034ff287230 */ /* 0x000fe40000004100 */
[----:B------:R-:W-:Y:S01]  /*1aa0*/  HADD2.F32 R42, -RZ, R50.H0_H0 ;  /* 0x20000032ff2a7230 */ /* 0x000fe20000004100 */
[----:B------:R-:W-:-:S02]  /*1ab0*/  SHF.R.U32.HI R16, RZ, 0x1, R0 ;  /* 0x00000001ff107819 */ /* 0x000fc40000011600 */
[----:B------:R-:W-:Y:S02]  /*1ac0*/  LOP3.LUT R17, R0, 0x1f, RZ, 0xc0, !PT ;  /* 0x0000001f00117812 */ /* 0x000fe400078ec0ff */
[C---:B------:R-:W-:Y:S02]  /*1ad0*/  LOP3.LUT R19, R16.reuse, 0x30, RZ, 0xc0, !PT ;  /* 0x0000003010137812 */ /* 0x040fe400078ec0ff */
[----:B------:R-:W-:Y:S02]  /*1ae0*/  LEA.HI R17, R17, UR4, RZ, 0x1e ;  /* 0x0000000411117c11 */ /* 0x000fe4000f8ff0ff */
[----:B------:R-:W-:Y:S02]  /*1af0*/  LOP3.LUT R19, R19, 0x3, R0, 0xf8, !PT ;  /* 0x0000000313137812 */ /* 0x000fe400078ef800 */
[----:B------:R-:W-:-:S03]  /*1b00*/  LOP3.LUT R16, R16, 0x1ffc0, RZ, 0xc0, !PT ;  /* 0x0001ffc010107812 */ /* 0x000fc600078ec0ff */
[----:B------:R-:W-:Y:S01]  /*1b10*/  IMAD R19, R56, 0x40, R19 ;  /* 0x0000004038137824 */ /* 0x000fe200078e0213 */
[----:B------:R-:W-:-:S03]  /*1b20*/  IADD3 R16, PT, PT, R16, R17, RZ ;  /* 0x0000001110107210 */ /* 0x000fc60007ffe0ff */
[----:B------:R-:W-:-:S04]  /*1b30*/  IMAD.SHL.U32 R17, R19, 0x2, RZ ;  /* 0x0000000213117824 */ /* 0x000fc800078e00ff */
[----:B---3--:R-:W-:-:S04]  /*1b40*/  IMAD R17, R16, R18, R17 ;  /* 0x0000001210117224 */ /* 0x008fc800078e0211 */
[----:B-1----:R-:W-:Y:S01]  /*1b50*/  IMAD.WIDE R26, R17, 0x4, R8 ;  /* 0x00000004111a7825 */ /* 0x002fe200078e0208 */
[----:B------:R-:W-:-:S03]  /*1b60*/  LEA R29, R18, R17, 0x3 ;  /* 0x00000011121d7211 */ /* 0x000fc600078e18ff */
[C---:B------:R-:W-:Y:S01]  /*1b70*/  IMAD R13, R18.reuse, 0x10, R17 ;  /* 0x00000010120d7824 */ /* 0x040fe200078e0211 */
[C---:B------:R-:W-:Y:S01]  /*1b80*/  LEA R17, R18.reuse, R17, 0x5 ;  /* 0x0000001112117211 */ /* 0x040fe200078e28ff */
[----:B------:R-:W-:Y:S01]  /*1b90*/  IMAD.WIDE R28, R29, 0x4, R8 ;  /* 0x000000041d1c7825 */ /* 0x000fe200078e0208 */
[----:B------:R1:W-:Y:S02]  /*1ba0*/  STG.E.64 desc[UR8][R26.64], R20 ;  /* 0x000000141a007986 */ /* 0x0003e4000c101b08 */
[C---:B------:R-:W-:Y:S01]  /*1bb0*/  LEA R41, R18.reuse, R17, 0x4 ;  /* 0x0000001112297211 */ /* 0x040fe200078e20ff */
[C---:B------:R-:W-:Y:S01]  /*1bc0*/  IMAD R19, R18.reuse, 0x8, R13 ;  /* 0x0000000812137824 */ /* 0x040fe200078e020d */
[----:B------:R2:W-:Y:S01]  /*1bd0*/  STG.E.64 desc[UR8][R28.64], R32 ;  /* 0x000000201c007986 */ /* 0x0005e2000c101b08 */
[C---:B------:R-:W-:Y:S01]  /*1be0*/  IMAD R23, R18.reuse, 0x8, R17 ;  /* 0x0000000812177824 */ /* 0x040fe200078e0211 */
[----:B------:R-:W-:Y:S01]  /*1bf0*/  LEA R43, R18, R41, 0x3 ;  /* 0x00000029122b7211 */ /* 0x000fe200078e18ff */
[--C-:B------:R-:W-:Y:S01]  /*1c00*/  IMAD.WIDE R12, R13, 0x4, R8.reuse ;  /* 0x000000040d0c7825 */ /* 0x100fe200078e0208 */
[----:B------:R3:W-:Y:S03]  /*1c10*/  STG.E.64 desc[UR8][R26.64+0x20], R34 ;  /* 0x000020221a007986 */ /* 0x0007e6000c101b08 */
[--C-:B------:R-:W-:Y:S01]  /*1c20*/  IMAD.WIDE R16, R17, 0x4, R8.reuse ;  /* 0x0000000411107825 */ /* 0x100fe200078e0208 */
[----:B------:R-:W-:Y:S03]  /*1c30*/  STG.E.64 desc[UR8][R28.64+0x20], R10 ;  /* 0x0000200a1c007986 */ /* 0x000fe6000c101b08 */
[----:B-1----:R-:W-:-:S04]  /*1c40*/  IMAD.WIDE R20, R41, 0x4, R8 ;  /* 0x0000000429147825 */ /* 0x002fc800078e0208 */
[--C-:B--2---:R-:W-:Y:S02]  /*1c50*/  HADD2.F32 R32, -RZ, R2.reuse.H0_H0 ;  /* 0x20000002ff207230 */ /* 0x104fe40000004100 */
[----:B------:R-:W-:Y:S02]  /*1c60*/  HADD2.F32 R33, -RZ, R2.H1_H1 ;  /* 0x30000002ff217230 */ /* 0x000fe40000004100 */
[--C-:B------:R-:W-:Y:S02]  /*1c70*/  HADD2.F32 R2, -RZ, R3.reuse.H0_H0 ;  /* 0x20000003ff027230 */ /* 0x100fe40000004100 */
[----:B------:R-:W-:Y:S01]  /*1c80*/  HADD2.F32 R3, -RZ, R3.H1_H1 ;  /* 0x30000003ff037230 */ /* 0x000fe20000004100 */
[----:B------:R-:W-:Y:S01]  /*1c90*/  STG.E.64 desc[UR8][R26.64+0x40], R32 ;  /* 0x000040201a007986 */ /* 0x000fe2000c101b08 */
[--C-:B---3--:R-:W-:Y:S02]  /*1ca0*/  HADD2.F32 R34, -RZ, R14.reuse.H0_H0 ;  /* 0x2000000eff227230 */ /* 0x108fe40000004100 */
[----:B------:R-:W-:Y:S01]  /*1cb0*/  HADD2.F32 R35, -RZ, R14.H1_H1 ;  /* 0x3000000eff237230 */ /* 0x000fe20000004100 */
[----:B------:R1:W-:Y:S01]  /*1cc0*/  STG.E.64 desc[UR8][R28.64+0x40], R2 ;  /* 0x000040021c007986 */ /* 0x0003e2000c101b08 */
[----:B------:R-:W-:-:S02]  /*1cd0*/  HADD2.F32 R14, -RZ, R15.H0_H0 ;  /* 0x2000000fff0e7230 */ /* 0x000fc40000004100 */
[--C-:B------:R-:W-:Y:S01]  /*1ce0*/  IMAD.WIDE R18, R19, 0x4, R8.reuse ;  /* 0x0000000413127825 */ /* 0x100fe200078e0208 */
[----:B------:R-:W-:Y:S03]  /*1cf0*/  STG.E.64 desc[UR8][R26.64+0x60], R34 ;  /* 0x000060221a007986 */ /* 0x000fe6000c101b08 */
[----:B------:R-:W-:-:S04]  /*1d00*/  IMAD.WIDE R22, R23, 0x4, R8 ;  /* 0x0000000417167825 */ /* 0x000fc800078e0208 */
[----:B------:R-:W-:Y:S02]  /*1d10*/  HADD2.F32 R15, -RZ, R15.H1_H1 ;  /* 0x3000000fff0f7230 */ /* 0x000fe40000004100 */
[----:B------:R-:W-:Y:S02]  /*1d20*/  HADD2.F32 R41, -RZ, R52.H1_H1 ;  /* 0x30000034ff297230 */ /* 0x000fe40000004100 */
[----:B------:R-:W-:Y:S01]  /*1d30*/  IMAD.WIDE R8, R43, 0x4, R8 ;  /* 0x000000042b087825 */ /* 0x000fe200078e0208 */
[----:B------:R2:W-:Y:S03]  /*1d40*/  STG.E.64 desc[UR8][R28.64+0x60], R14 ;  /* 0x0000600e1c007986 */ /* 0x0005e6000c101b08 */
[--C-:B------:R-:W-:Y:S01]  /*1d50*/  HADD2.F32 R52, -RZ, R53.reuse.H0_H0 ;  /* 0x20000035ff347230 */ /* 0x100fe20000004100 */
[----:B------:R-:W-:Y:S01]  /*1d60*/  STG.E.64 desc[UR8][R12.64], R40 ;  /* 0x000000280c007986 */ /* 0x000fe2000c101b08 */
[----:B------:R-:W-:-:S02]  /*1d70*/  HADD2.F32 R53, -RZ, R53.H1_H1 ;  /* 0x30000035ff357230 */ /* 0x000fc40000004100 */
[----:B------:R-:W-:Y:S02]  /*1d80*/  HADD2.F32 R43, -RZ, R50.H1_H1 ;  /* 0x30000032ff2b7230 */ /* 0x000fe40000004100 */
[--C-:B------:R-:W-:Y:S01]  /*1d90*/  HADD2.F32 R50, -RZ, R51.reuse.H0_H0 ;  /* 0x20000033ff327230 */ /* 0x100fe20000004100 */
[----:B------:R-:W-:Y:S01]  /*1da0*/  STG.E.64 desc[UR8][R18.64], R52 ;  /* 0x0000003412007986 */ /* 0x000fe2000c101b08 */
[----:B------:R-:W-:Y:S02]  /*1db0*/  HADD2.F32 R51, -RZ, R51.H1_H1 ;  /* 0x30000033ff337230 */ /* 0x000fe40000004100 */
[--C-:B-1----:R-:W-:Y:S01]  /*1dc0*/  HADD2.F32 R2, -RZ, R48.reuse.H0_H0 ;  /* 0x20000030ff027230 */ /* 0x102fe20000004100 */
[----:B------:R-:W-:Y:S01]  /*1dd0*/  STG.E.64 desc[UR8][R12.64+0x20], R42 ;  /* 0x0000202a0c007986 */ /* 0x000fe2000c101b08 */
[----:B------:R-:W-:Y:S02]  /*1de0*/  HADD2.F32 R3, -RZ, R48.H1_H1 ;  /* 0x30000030ff037230 */ /* 0x000fe40000004100 */
[--C-:B------:R-:W-:Y:S01]  /*1df0*/  HADD2.F32 R48, -RZ, R49.reuse.H0_H0 ;  /* 0x20000031ff307230 */ /* 0x100fe20000004100 */
[----:B------:R-:W-:Y:S01]  /*1e00*/  STG.E.64 desc[UR8][R18.64+0x20], R50 ;  /* 0x0000203212007986 */ /* 0x000fe2000c101b08 */
[----:B------:R-:W-:-:S02]  /*1e10*/  HADD2.F32 R49, -RZ, R49.H1_H1 ;  /* 0x30000031ff317230 */ /* 0x000fc40000004100 */
[--C-:B------:R-:W-:Y:S01]  /*1e20*/  HADD2.F32 R10, -RZ, R54.reuse.H0_H0 ;  /* 0x20000036ff0a7230 */ /* 0x100fe20000004100 */
[----:B------:R1:W-:Y:S01]  /*1e30*/  STG.E.64 desc[UR8][R12.64+0x40], R2 ;  /* 0x000040020c007986 */ /* 0x0003e2000c101b08 */
[----:B------:R-:W-:Y:S02]  /*1e40*/  HADD2.F32 R11, -RZ, R54.H1_H1 ;  /* 0x30000036ff0b7230 */ /* 0x000fe40000004100 */
[--C-:B------:R-:W-:Y:S01]  /*1e50*/  HADD2.F32 R54, -RZ, R55.reuse.H0_H0 ;  /* 0x20000037ff367230 */ /* 0x100fe20000004100 */
[----:B------:R-:W-:Y:S01]  /*1e60*/  STG.E.64 desc[UR8][R18.64+0x40], R48 ;  /* 0x0000403012007986 */ /* 0x000fe2000c101b08 */
[----:B------:R-:W-:Y:S02]  /*1e70*/  HADD2.F32 R55, -RZ, R55.H1_H1 ;  /* 0x30000037ff377230 */ /* 0x000fe40000004100 */
[--C-:B--2---:R-:W-:Y:S01]  /*1e80*/  HADD2.F32 R14, -RZ, R30.reuse.H0_H0 ;  /* 0x2000001eff0e7230 */ /* 0x104fe20000004100 */
[----:B------:R2:W-:Y:S01]  /*1e90*/  STG.E.64 desc[UR8][R12.64+0x60], R10 ;  /* 0x0000600a0c007986 */ /* 0x0005e2000c101b08 */
[----:B------:R-:W-:-:S02]  /*1ea0*/  HADD2.F32 R15, -RZ, R30.H1_H1 ;  /* 0x3000001eff0f7230 */ /* 0x000fc40000004100 */
        /* <DEDUP_REMOVED lines=16> */
[----:B------:R-:W-:Y:S01]  /*1fb0*/  STG.E.64 desc[UR8][R16.64+0x40], R26 ;  /* 0x0000401a10007986 */ /* 0x000fe2000c101b08 */
[----:B------:R-:W-:-:S02]  /*1fc0*/  HADD2.F32 R11, -RZ, R36.H1_H1 ;  /* 0x30000024ff0b7230 */ /* 0x000fc40000004100 */
[--C-:B------:R-:W-:Y:S01]  /*1fd0*/  HADD2.F32 R36, -RZ, R37.reuse.H0_H0 ;  /* 0x20000025ff247230 */ /* 0x100fe20000004100 */
[----:B------:R-:W-:Y:S01]  /*1fe0*/  STG.E.64 desc[UR8][R22.64+0x40], R46 ;  /* 0x0000402e16007986 */ /* 0x000fe2000c101b08 */
[----:B------:R-:W-:Y:S02]  /*1ff0*/  HADD2.F32 R37, -RZ, R37.H1_H1 ;  /* 0x30000025ff257230 */ /* 0x000fe40000004100 */
[--C-:B------:R-:W-:Y:S01]  /*2000*/  HADD2.F32 R12, -RZ, R38.reuse.H0_H0 ;  /* 0x20000026ff0c7230 */ /* 0x100fe20000004100 */
[----:B------:R2:W-:Y:S01]  /*2010*/  STG.E.64 desc[UR8][R16.64+0x60], R10 ;  /* 0x0000600a10007986 */ /* 0x0005e2000c101b08 */
[----:B------:R-:W-:Y:S02]  /*2020*/  HADD2.F32 R13, -RZ, R38.H1_H1 ;  /* 0x30000026ff0d7230 */ /* 0x000fe40000004100 */
[--C-:B------:R-:W-:Y:S01]  /*2030*/  HADD2.F32 R38, -RZ, R39.reuse.H0_H0 ;  /* 0x20000027ff267230 */ /* 0x100fe20000004100 */
[----:B------:R-:W-:Y:S01]  /*2040*/  STG.E.64 desc[UR8][R22.64+0x60], R36 ;  /* 0x0000602416007986 */ /* 0x000fe2000c101b08 */
[----:B------:R-:W-:-:S02]  /*2050*/  HADD2.F32 R39, -RZ, R39.H1_H1 ;  /* 0x30000027ff277230 */ /* 0x000fc40000004100 */
[--C-:B-1----:R-:W-:Y:S01]  /*2060*/  HADD2.F32 R2, -RZ, R24.reuse.H0_H0 ;  /* 0x20000018ff027230 */ /* 0x102fe20000004100 */
[----:B------:R-:W-:Y:S01]  /*2070*/  STG.E.64 desc[UR8][R20.64], R12 ;  /* 0x0000000c14007986 */ /* 0x000fe2000c101b08 */
        /* <DEDUP_REMOVED lines=11> */
[----:B------:R-:W-:Y:S01]  /*2130*/  STG.E.64 desc[UR8][R20.64+0x40], R10 ;  /* 0x0000400a14007986 */ /* 0x000fe2000c101b08 */
[----:B------:R-:W-:Y:S02]  /*2140*/  HADD2.F32 R15, -RZ, R6.H1_H1 ;  /* 0x30000006ff0f7230 */ /* 0x000fe40000004100 */
[--C-:B------:R-:W-:Y:S01]  /*2150*/  HADD2.F32 R6, -RZ, R7.reuse.H0_H0 ;  /* 0x20000007ff067230 */ /* 0x100fe20000004100 */
[----:B------:R-:W-:Y:S01]  /*2160*/  STG.E.64 desc[UR8][R8.64+0x40], R4 ;  /* 0x0000400408007986 */ /* 0x000fe2000c101b08 */
[----:B------:R-:W-:-:S03]  /*2170*/  HADD2.F32 R7, -RZ, R7.H1_H1 ;  /* 0x30000007ff077230 */ /* 0x000fc60000004100 */
[----:B------:R-:W-:Y:S04]  /*2180*/  STG.E.64 desc[UR8][R20.64+0x60], R14 ;  /* 0x0000600e14007986 */ /* 0x000fe8000c101b08 */
[----:B------:R-:W-:Y:S01]  /*2190*/  STG.E.64 desc[UR8][R8.64+0x60], R6 ;  /* 0x0000600608007986 */ /* 0x000fe2000c101b08 */
[----:B------:R-:W-:Y:S05]  /*21a0*/  EXIT ;  /* 0x000000000000794d */ /* 0x000fea0003800000 */
.L_x_6:
        /* <DEDUP_REMOVED lines=13> */
.L_x_20:


//--------------------- .text._Z14mma_matmul_3_2PK6__halfS1_Pfiii --------------------------
	.section	.text._Z14mma_matmul_3_2PK6__halfS1_Pfiii,"ax",@progbits
	.align	128
        .global         _Z14mma_matmul_3_2PK6__halfS1_Pfiii
        .type           _Z14mma_matmul_3_2PK6__halfS1_Pfiii,@function
        .size           _Z14mma_matmul_3_2PK6__halfS1_Pfiii,(.L_x_21 - _Z14mma_matmul_3_2PK6__halfS1_Pfiii)
        .other          _Z14mma_matmul_3_2PK6__halfS1_Pfiii,@"STO_CUDA_ENTRY STV_DEFAULT"
_Z14mma_matmul_3_2PK6__halfS1_Pfiii:
.text._Z14mma_matmul_3_2PK6__halfS1_Pfiii:
[----:B------:R-:W-:Y:S01]  /*0000*/  LDC R1, c[0x0][0x37c] ;  /* 0x0000df00ff017b82 */ /* 0x000fe20000000800 */
[----:B------:R-:W1:Y:S01]  /*0010*/  S2R R114, SR_TID.Y ;  /* 0x0000000000727919 */ /* 0x000e620000002200 */
[----:B------:R-:W1:Y:S06]  /*0020*/  LDCU UR4, c[0x0][0x360] ;  /* 0x00006c00ff0477ac */ /* 0x000e6c0008000800 */
[----:B------:R-:W2:Y:S01]  /*0030*/  S2UR UR15, SR_CTAID.Y ;  /* 0x00000000000f79c3 */ /* 0x000ea20000002600 */
[----:B------:R-:W-:Y:S01]  /*0040*/  CS2R R32, SRZ ;  /* 0x0000000000207805 */ /* 0x000fe2000001ff00 */
[----:B------:R-:W1:Y:S01]  /*0050*/  S2R R3, SR_TID.X ;  /* 0x0000000000037919 */ /* 0x000e620000002100 */
[----:B------:R-:W3:Y:S01]  /*0060*/  LDCU UR11, c[0x0][0x3a0] ;  /* 0x00007400ff0b77ac */ /* 0x000ee20008000800 */
        /* <DEDUP_REMOVED lines=17> */
[----:B---3--:R-:W-:Y:S01]  /*0180*/  UISETP.GE.AND UP0, UPT, UR11, 0x20, UPT ;  /* 0x000000200b00788c */ /* 0x008fe2000bf06270 */
[----:B------:R-:W-:Y:S02]  /*0190*/  CS2R R82, SRZ ;  /* 0x0000000000527805 */ /* 0x000fe4000001ff00 */
[----:B------:R-:W-:Y:S01]  /*01a0*/  CS2R R84, SRZ ;  /* 0x0000000000547805 */ /* 0x000fe2000001ff00 */
[----:B--2---:R-:W-:Y:S01]  /*01b0*/  UIMAD UR8, UR15, UR11, URZ ;  /* 0x0000000b0f0872a4 */ /* 0x004fe2000f8e02ff */
        /* <DEDUP_REMOVED lines=9> */
[----:B-1----:R-:W-:Y:S01]  /*0250*/  IMAD R114, R114, UR4, R3 ;  /* 0x0000000472727c24 */ /* 0x002fe2000f8e0203 */
[----:B------:R-:W1:Y:S01]  /*0260*/  LDCU.128 UR4, c[0x0][0x380] ;  /* 0x00007000ff0477ac */ /* 0x000e620008000c00 */
[----:B------:R-:W-:Y:S02]  /*0270*/  CS2R R90, SRZ ;  /* 0x00000000005a7805 */ /* 0x000fe4000001ff00 */
[----:B------:R-:W-:Y:S02]  /*0280*/  CS2R R96, SRZ ;  /* 0x0000000000607805 */ /* 0x000fe4000001ff00 */
[----:B------:R-:W-:-:S02]  /*0290*/  CS2R R76, SRZ ;  /* 0x00000000004c7805 */ /* 0x000fc4000001ff00 */
[----:B------:R-:W-:Y:S01]  /*02a0*/  LOP3.LUT R113, R114, 0x1f, RZ, 0xc0, !PT ;  /* 0x0000001f72717812 */ /* 0x000fe200078ec0ff */
[----:B------:R-:W-:Y:S01]  /*02b0*/  USHF.L.U32 UR9, UR9, 0x7, URZ ;  /* 0x0000000709097899 */ /* 0x000fe200080006ff */
[----:B------:R-:W-:Y:S02]  /*02c0*/  SHF.R.U32.HI R3, RZ, 0x5, R114 ;  /* 0x00000005ff037819 */ /* 0x000fe40000011672 */
[----:B------:R-:W-:Y:S02]  /*02d0*/  CS2R R62, SRZ ;  /* 0x00000000003e7805 */ /* 0x000fe4000001ff00 */
[--C-:B------:R-:W-:Y:S02]  /*02e0*/  SHF.R.U32.HI R0, RZ, 0x2, R113.reuse ;  /* 0x00000002ff007819 */ /* 0x100fe40000011671 */
[----:B------:R-:W-:Y:S02]  /*02f0*/  CS2R R64, SRZ ;  /* 0x0000000000407805 */ /* 0x000fe4000001ff00 */
[----:B------:R-:W-:-:S02]  /*0300*/  SHF.R.U32.HI R13, RZ, 0x3, R113 ;  /* 0x00000003ff0d7819 */ /* 0x000fc40000011671 */
[----:B------:R-:W-:Y:S02]  /*0310*/  CS2R R66, SRZ ;  /* 0x0000000000427805 */ /* 0x000fe4000001ff00 */
        /* <DEDUP_REMOVED lines=18> */
[----:B------:R-:W-:Y:S02]  /*0440*/  LEA R8, R12, UR9, 0x4 ;  /* 0x000000090c087c11 */ /* 0x000fe4000f8e20ff */
[----:B------:R-:W-:Y:S02]  /*0450*/  LEA.HI.X.SX32 R5, R5, RZ, 0x1, P0 ;  /* 0x000000ff05057211 */ /* 0x000fe400000f0eff */
[----:B------:R-:W-:Y:S02]  /*0460*/  MOV R11, UR10 ;  /* 0x0000000a000b7c02 */ /* 0x000fe40008000f00 */
[C---:B------:R-:W-:Y:S02]  /*0470*/  SHF.L.U64.HI R0, R2.reuse, 0x4, R5 ;  /* 0x0000000402007819 */ /* 0x040fe40000010205 */
[----:B------:R-:W-:-:S02]  /*0480*/  SHF.L.U32 R2, R2, 0x4, RZ ;  /* 0x0000000402027819 */ /* 0x000fc400000006ff */
[-C--:B------:R-:W-:Y:S02]  /*0490*/  IADD3 R15, PT, PT, R9, R35.reuse, RZ ;  /* 0x00000023090f7210 */ /* 0x080fe40007ffe0ff */
[C---:B------:R-:W-:Y:S02]  /*04a0*/  IADD3 R4, P0, PT, R2.reuse, UR4, RZ ;  /* 0x0000000402047c10 */ /* 0x040fe4000ff1e0ff */
[----:B------:R-:W-:Y:S02]  /*04b0*/  IADD3 R6, P1, PT, R2, UR6, RZ ;  /* 0x0000000602067c10 */ /* 0x000fe4000ff3e0ff */
[C---:B------:R-:W-:Y:S02]  /*04c0*/  IADD3.X R5, PT, PT, R0.reuse, UR5, RZ, P0, !PT ;  /* 0x0000000500057c10 */ /* 0x040fe400087fe4ff */
[----:B------:R-:W-:Y:S02]  /*04d0*/  IADD3.X R7, PT, PT, R0, UR7, RZ, P1, !PT ;  /* 0x0000000700077c10 */ /* 0x000fe40008ffe4ff */
[----:B------:R-:W-:Y:S01]  /*04e0*/  IADD3 R17, PT, PT, R8, R35, RZ ;  /* 0x0000002308117210 */ /* 0x000fe20007ffe0ff */
        /* <DEDUP_REMOVED lines=16> */
[----:B--2---:R-:W-:Y:S01]  /*05f0*/  CS2R R16, SRZ ;  /* 0x0000000000107805 */ /* 0x004fe2000001ff00 */
[----:B------:R-:W-:Y:S06]  /*0600*/  BRA.U !UP0, `(.L_x_7) ;  /* 0x0000001908947547 */ /* 0x000fec000b800000 */
[----:B------:R-:W-:Y:S01]  /*0610*/  LOP3.LUT R3, R3, 0x3, RZ, 0xc0, !PT ;  /* 0x0000000303037812 */ /* 0x000fe200078ec0ff */
[----:B------:R-:W-:Y:S01]  /*0620*/  USHF.R.S32.HI UR4, URZ, 0x1f, UR11 ;  /* 0x0000001fff047899 */ /* 0x000fe2000801140b */
[C---:B------:R-:W-:Y:S01]  /*0630*/  SHF.L.U32 R5, R114.reuse, 0x6, RZ ;  /* 0x0000000672057819 */ /* 0x040fe200000006ff */
[----:B------:R-:W-:Y:S01]  /*0640*/  UMOV UR13, 0x2 ;  /* 0x00000002000d7882 */ /* 0x000fe20000000000 */
[----:B------:R-:W-:Y:S01]  /*0650*/  SHF.L.U32 R112, R114, 0x2, RZ ;  /* 0x0000000272707819 */ /* 0x000fe200000006ff */
[----:B------:R-:W-:Y:S01]  /*0660*/  ULEA.HI UR4, UR4, UR11, URZ, 0x5 ;  /* 0x0000000b04047291 */ /* 0x000fe2000f8f28ff */
[----:B------:R-:W-:Y:S01]  /*0670*/  SHF.R.U32.HI R6, RZ, 0x1, R114 ;  /* 0x00000001ff067819 */ /* 0x000fe20000011672 */
[----:B------:R-:W1:Y:S01]  /*0680*/  LDCU UR19, c[0x0][0x3a0] ;  /* 0x00007400ff1377ac */ /* 0x000e620008000800 */
[----:B------:R-:W-:Y:S02]  /*0690*/  LEA R3, R3, UR9, 0xb ;  /* 0x0000000903037c11 */ /* 0x000fe4000f8e58ff */
[----:B------:R-:W-:Y:S01]  /*06a0*/  LOP3.LUT R8, R5, 0x180, RZ, 0xc0, !PT ;  /* 0x0000018005087812 */ /* 0x000fe200078ec0ff */
[----:B------:R-:W-:Y:S01]  /*06b0*/  USHF.R.S32.HI UR4, URZ, 0x5, UR4 ;  /* 0x00000005ff047899 */ /* 0x000fe20008011404 */
[----:B------:R-:W-:Y:S01]  /*06c0*/  LOP3.LUT R112, R112, 0x4, RZ, 0xc0, !PT ;  /* 0x0000000470707812 */ /* 0x000fe200078ec0ff */
[----:B------:R-:W2:Y:S01]  /*06d0*/  LDCU.64 UR20, c[0x0][0x380] ;  /* 0x00007000ff1477ac */ /* 0x000ea20008000a00 */
[----:B------:R-:W-:-:S02]  /*06e0*/  LOP3.LUT R6, R6, 0x3, RZ, 0xc0, !PT ;  /* 0x0000000306067812 */ /* 0x000fc400078ec0ff */
[----:B------:R-:W-:Y:S01]  /*06f0*/  IADD3 R3, PT, PT, R3, R8, RZ ;  /* 0x0000000803037210 */ /* 0x000fe20007ffe0ff */
[----:B------:R-:W-:Y:S01]  /*0700*/  UIADD3 UR10, UPT, UPT, -UR4, URZ, URZ ;  /* 0x000000ff040a7290 */ /* 0x000fe2000fffe1ff */
[----:B------:R-:W-:Y:S01]  /*0710*/  SHF.L.U32 R4, R114, 0x5, RZ ;  /* 0x0000000572047819 */ /* 0x000fe200000006ff */
[----:B------:R-:W3:Y:S01]  /*0720*/  LDCU.64 UR22, c[0x0][0x388] ;  /* 0x00007100ff1677ac */ /* 0x000ee20008000a00 */
[----:B------:R-:W-:Y:S02]  /*0730*/  LOP3.LUT R8, R6, R13, R112, 0x1e, !PT ;  /* 0x0000000d06087212 */ /* 0x000fe400078e1e70 */
[----:B------:R-:W-:Y:S01]  /*0740*/  LOP3.LUT R4, R4, 0xfffff000, RZ, 0xc0, !PT ;  /* 0xfffff00004047812 */ /* 0x000fe200078ec0ff */
[----:B------:R-:W-:Y:S01]  /*0750*/  UMOV UR4, URZ ;  /* 0x000000ff00047c82 */ /* 0x000fe20008000000 */
[----:B------:R-:W-:Y:S01]  /*0760*/  SHF.L.U32 R8, R8, 0x4, RZ ;  /* 0x0000000408087819 */ /* 0x000fe200000006ff */
[----:B------:R-:W-:Y:S01]  /*0770*/  UMOV UR5, URZ ;  /* 0x000000ff00057c82 */ /* 0x000fe20008000000 */
[----:B------:R-:W-:-:S02]  /*0780*/  LEA R7, R12, R35, 0x4 ;  /* 0x000000230c077211 */ /* 0x000fc400078e20ff */
[----:B------:R-:W-:Y:S02]  /*0790*/  LOP3.LUT R9, R5, 0x380, RZ, 0xc0, !PT ;  /* 0x0000038005097812 */ /* 0x000fe400078ec0ff */
[----:B------:R-:W-:Y:S02]  /*07a0*/  IADD3 R12, PT, PT, R4, UR8, RZ ;  /* 0x00000008040c7c10 */ /* 0x000fe4000fffe0ff */
[----:B------:R-:W-:Y:S02]  /*07b0*/  LOP3.LUT R11, R8, 0x20, RZ, 0x3c, !PT ;  /* 0x00000020080b7812 */ /* 0x000fe400078e3cff */
[----:B------:R-:W-:Y:S02]  /*07c0*/  MOV R33, RZ ;  /* 0x000000ff00217202 */ /* 0x000fe40000000f00 */
[----:B------:R-:W-:Y:S02]  /*07d0*/  IADD3 R4, PT, PT, R12, R9, RZ ;  /* 0x000000090c047210 */ /* 0x000fe40007ffe0ff */
[----:B------:R-:W-:-:S02]  /*07e0*/  IADD3 R10, PT, PT, R8, R3, RZ ;  /* 0x00000003080a7210 */ /* 0x000fc40007ffe0ff */
[----:B-123--:R-:W-:-:S07]  /*07f0*/  IADD3 R13, PT, PT, R3, R11, RZ ;  /* 0x0000000b030d7210 */ /* 0x00efce0007ffe0ff */
.L_x_8:
[----:B------:R-:W-:-:S04]  /*0800*/  DEPBAR.LE SB0, 0x1 ;  /* 0x000080400000791a */ /* 0x000fc80000000000 */
[----:B------:R-:W-:Y:S01]  /*0810*/  LEA.HI R35, R113, R112, RZ, 0x1c ;  /* 0x0000007071237211 */ /* 0x000fe200078fe0ff */
[----:B------:R-:W-:Y:S01]  /*0820*/  UIMAD.WIDE.U32 UR6, UR5, -0x55555555, URZ ;  /* 0xaaaaaaab050678a5 */ /* 0x000fe2000f8e00ff */
[----:B------:R-:W-:Y:S01]  /*0830*/  IADD3 R36, PT, PT, R8, R3, RZ ;  /* 0x0000000308247210 */ /* 0x000fe20007ffe0ff */
[----:B------:R-:W-:Y:S01]  /*0840*/  UISETP.LT.AND UP0, UPT, UR4, 0x1f4, UPT ;  /* 0x000001f40400788c */ /* 0x000fe2000bf01270 */
[----:B------:R-:W-:Y:S01]  /*0850*/  LOP3.LUT R35, R35, R6, RZ, 0x3c, !PT ;  /* 0x0000000623237212 */ /* 0x000fe200078e3cff */
[----:B------:R-:W-:Y:S01]  /*0860*/  USHF.R.U32.HI UR11, URZ, 0x1, UR7 ;  /* 0x00000001ff0b7899 */ /* 0x000fe20008011607 */
[----:B------:R-:W-:Y:S01]  /*0870*/  IADD3 R123, PT, PT, R7, UR8, RZ ;  /* 0x00000008077b7c10 */ /* 0x000fe2000fffe0ff */
[----:B------:R-:W-:Y:S01]  /*0880*/  UIMAD.WIDE.U32 UR6, UR13, -0x55555555, URZ ;  /* 0xaaaaaaab0d0678a5 */ /* 0x000fe2000f8e00ff */
[----:B------:R-:W-:Y:S01]  /*0890*/  SHF.L.U32 R115, R35, 0x4, RZ ;  /* 0x0000000423737819 */ /* 0x000fe200000006ff */
[----:B------:R-:W-:Y:S02]  /*08a0*/  UIMAD UR6, UR15, UR19, URZ ;  /* 0x000000130f0672a4 */ /* 0x000fe4000f8e02ff */
[----:B------:R-:W-:Y:S01]  /*08b0*/  MOV R37, UR11 ;  /* 0x0000000b00257c02 */ /* 0x000fe20008000f00 */
[----:B------:R-:W-:Y:S01]  /*08c0*/  USHF.R.U32.HI UR12, URZ, 0x1, UR7 ;  /* 0x00000001ff0c7899 */ /* 0x000fe20008011607 */
[----:B------:R-:W-:Y:S01]  /*08d0*/  IADD3 R122, PT, PT, R115, R4, RZ ;  /* 0x00000004737a7210 */ /* 0x000fe20007ffe0ff */
[----:B------:R-:W-:Y:S01]  /*08e0*/  USHF.L.U32 UR6, UR6, 0x7, URZ ;  /* 0x0000000706067899 */ /* 0x000fe200080006ff */
[----:B------:R-:W-:Y:S01]  /*08f0*/  MOV R35, UR11 ;  /* 0x0000000b00237c02 */ /* 0x000fe20008000f00 */
[----:B------:R-:W-:Y:S01]  /*0900*/  IMAD R34, R37, -0x6000, R10 ;  /* 0xffffa00025227824 */ /* 0x000fe200078e020a */
[----:B------:R-:W-:Y:S01]  /*0910*/  LOP3.LUT R37, R115, 0x380, R5, 0xf8, !PT ;  /* 0x0000038073257812 */ /* 0x000fe200078ef805 */
[----:B------:R-:W-:Y:S01]  /*0920*/  UIMAD.WIDE UR6, UR6, 0x2, UR20 ;  /* 0x00000002060678a5 */ /* 0x000fe2000f8e0214 */
[----:B------:R-:W-:Y:S01]  /*0930*/  MOV R39, UR11 ;  /* 0x0000000b00277c02 */ /* 0x000fe20008000f00 */
[----:B------:R-:W-:Y:S01]  /*0940*/  IMAD R122, R35, -0x6000, R122 ;  /* 0xffffa000237a7824 */ /* 0x000fe200078e027a */
[----:B------:R-:W-:Y:S01]  /*0950*/  BAR.SYNC.DEFER_BLOCKING 0x0 ;  /* 0x0000000000007b1d */ /* 0x000fe20000010000 */
[----:B------:R-:W-:Y:S01]  /*0960*/  MOV R48, UR11 ;  /* 0x0000000b00307c02 */ /* 0x000fe20008000f00 */
[----:B------:R-:W-:Y:S01]  /*0970*/  USEL UR14, UR4, 0x1f4, UP0 ;  /* 0x000001f4040e7887 */ /* 0x000fe20008000000 */
[----:B------:R-:W-:Y:S01]  /*0980*/  IADD3 R37, PT, PT, R37, R12, RZ ;  /* 0x0000000c25257210 */ /* 0x000fe20007ffe0ff */
[----:B------:R-:W-:Y:S01]  /*0990*/  IMAD R110, R39, -0x6000, R36 ;  /* 0xffffa000276e7824 */ /* 0x000fe200078e0224 */
[----:B------:R-:W-:Y:S01]  /*09a0*/  MOV R124, UR11 ;  /* 0x0000000b007c7c02 */ /* 0x000fe20008000f00 */
[----:B------:R-:W-:Y:S01]  /*09b0*/  UIADD3 UR10, UPT, UPT, UR10, 0x1, URZ ;  /* 0x000000010a0a7890 */ /* 0x000fe2000fffe0ff */
[----:B------:R-:W-:Y:S01]  /*09c0*/  IADD3 R10, PT, PT, R10, 0x2000, RZ ;  /* 0x000020000a0a7810 */ /* 0x000fe20007ffe0ff */
[----:B------:R-:W-:Y:S01]  /*09d0*/  IMAD R48, R48, -0x6000, R37 ;  /* 0xffffa00030307824 */ /* 0x000fe200078e0225 */
[----:B------:R-:W-:-:S02]  /*09e0*/  UIADD3 UR5, UPT, UPT, UR5, 0x1, URZ ;  /* 0x0000000105057890 */ /* 0x000fc4000fffe0ff */
[----:B------:R-:W-:Y:S02]  /*09f0*/  UISETP.NE.AND UP0, UPT, UR10, URZ, UPT ;  /* 0x000000ff0a00728c */ /* 0x000fe4000bf05270 */
[----:B------:R-:W-:Y:S02]  /*0a00*/  UIADD3 UR13, UPT, UPT, UR13, 0x1, URZ ;  /* 0x000000010d0d7890 */ /* 0x000fe4000fffe0ff */
[----:B------:R-:W-:Y:S01]  /*0a10*/  UIADD3 UR4, UPT, UPT, UR4, 0x4, URZ ;  /* 0x0000000404047890 */ /* 0x000fe2000fffe0ff */
[----:B------:R-:W-:Y:S04]  /*0a20*/  LDSM.16.M88.2 R34, [R34] ;  /* 0x000000002222783b */ /* 0x000fe80000000100 */
[----:B------:R-:W1:Y:S04]  /*0a30*/  LDSM.16.M88.4 R40, [R122+0x400] ;  /* 0x000400007a28783b */ /* 0x000e680000000200 */
[----:B------:R-:W2:Y:S04]  /*0a40*/  LDSM.16.M88.2 R36, [R110+0x200] ;  /* 0x000200006e24783b */ /* 0x000ea80000000100 */
[----:B------:R-:W3:Y:S04]  /*0a50*/  LDSM.16.M88.2 R38, [R110+0x400] ;  /* 0x000400006e26783b */ /* 0x000ee80000000100 */
[----:B------:R-:W4:Y:S04]  /*0a60*/  LDSM.16.M88.2 R60, [R110+0x600] ;  /* 0x000600006e3c783b */ /* 0x000f280000000100 */
[----:B------:R-:W5:Y:S04]  /*0a70*/  LDSM.16.M88.4 R44, [R122+0x800] ;  /* 0x000800007a2c783b */ /* 0x000f680000000200 */
[----:B------:R-:W5:Y:S01]  /*0a80*/  LDSM.16.M88.4 R48, [R48] ;  /* 0x000000003030783b */ /* 0x000f620000000200 */
[C---:B-1----:R-:W-:Y:S08]  /*0a90*/  HMMA.16816.F16 R98, R40.reuse, R34, RZ ;  /* 0x000000222862723c */ /* 0x042ff000000008ff */
[C---:B--2---:R-:W-:Y:S08]  /*0aa0*/  HMMA.16816.F16 R94, R40.reuse, R36, RZ ;  /* 0x00000024285e723c */ /* 0x044ff000000008ff */
[C---:B---3--:R-:W-:Y:S08]  /*0ab0*/  HMMA.16816.F16 R54, R40.reuse, R38, RZ ;  /* 0x000000262836723c */ /* 0x048ff000000008ff */
[----:B----4-:R-:W-:Y:S08]  /*0ac0*/  HMMA.16816.F16 R42, R40, R60, RZ ;  /* 0x0000003c282a723c */ /* 0x010ff000000008ff */
[C---:B-----5:R-:W-:Y:S08]  /*0ad0*/  HMMA.16816.F16 R108, R44.reuse, R34, RZ ;  /* 0x000000222c6c723c */ /* 0x060ff000000008ff */
[C---:B------:R-:W-:Y:S08]  /*0ae0*/  HMMA.16816.F16 R106, R44.reuse, R36, RZ ;  /* 0x000000242c6a723c */ /* 0x040ff000000008ff */
[C---:B------:R-:W-:Y:S08]  /*0af0*/  HMMA.16816.F16 R40, R44.reuse, R38, RZ ;  /* 0x000000262c28723c */ /* 0x040ff000000008ff */
[----:B------:R-:W-:Y:S08]  /*0b00*/  HMMA.16816.F16 R78, R44, R60, RZ ;  /* 0x0000003c2c4e723c */ /* 0x000ff000000008ff */
[C---:B------:R-:W-:Y:S08]  /*0b10*/  HMMA.16816.F16 R44, R48.reuse, R34, RZ ;  /* 0x00000022302c723c */ /* 0x040ff000000008ff */
[C---:B------:R-:W-:Y:S08]  /*0b20*/  HMMA.16816.F16 R46, R48.reuse, R36, RZ ;  /* 0x00000024302e723c */ /* 0x040ff000000008ff */
[C---:B------:R-:W-:Y:S08]  /*0b30*/  HMMA.16816.F16 R110, R48.reuse, R38, RZ ;  /* 0x00000026306e723c */ /* 0x040ff000000008ff */
[----:B------:R-:W-:Y:S01]  /*0b40*/  HMMA.16816.F16 R48, R48, R60, RZ ;  /* 0x0000003c3030723c */ /* 0x000fe200000008ff */
[----:B------:R-:W-:-:S02]  /*0b50*/  HADD2.F32 R51, -RZ, R98.H0_H0 ;  /* 0x20000062ff337230 */ /* 0x000fc40000004100 */
[--C-:B------:R-:W-:Y:S02]  /*0b60*/  HADD2.F32 R50, -RZ, R99.reuse.H1_H1 ;  /* 0x30000063ff327230 */ /* 0x100fe40000004100 */
[----:B------:R-:W-:Y:S02]  /*0b70*/  HADD2.F32 R98, -RZ, R98.H1_H1 ;  /* 0x30000062ff627230 */ /* 0x000fe40000004100 */
[----:B------:R-:W-:Y:S01]  /*0b80*/  FADD R68, R51, R68 ;  /* 0x0000004433447221 */ /* 0x000fe20000000000 */
[----:B------:R-:W-:Y:S02]  /*0b90*/  HADD2.F32 R51, -RZ, R99.H0_H0 ;  /* 0x20000063ff337230 */ /* 0x000fe40000004100 */
[----:B------:R-:W-:Y:S01]  /*0ba0*/  FADD R71, R50, R71 ;  /* 0x0000004732477221 */ /* 0x000fe20000000000 */
[--C-:B------:R-:W-:Y:S02]  /*0bb0*/  HADD2.F32 R50, -RZ, R95.reuse.H1_H1 ;  /* 0x3000005fff327230 */ /* 0x100fe40000004100 */
[----:B------:R-:W-:Y:S01]  /*0bc0*/  FADD R69, R98, R69 ;  /* 0x0000004562457221 */ /* 0x000fe20000000000 */
[----:B------:R-:W-:-:S02]  /*0bd0*/  HADD2.F32 R99, -RZ, R95.H0_H0 ;  /* 0x2000005fff637230 */ /* 0x000fc40000004100 */
[----:B------:R-:W-:Y:S01]  /*0be0*/  FADD R70, R51, R70 ;  /* 0x0000004633467221 */ /* 0x000fe20000000000 */
[--C-:B------:R-:W-:Y:S01]  /*0bf0*/  HADD2.F32 R51, -RZ, R94.reuse.H0_H0 ;  /* 0x2000005eff337230 */ /* 0x100fe20000004100 */
[----:B------:R-:W-:Y:S01]  /*0c00*/  LOP3.LUT R95, R9, 0x20, R115, 0xf6, !PT ;  /* 0x00000020095f7812 */ /* 0x000fe200078ef673 */
[----:B------:R-:W-:Y:S02]  /*0c10*/  HADD2.F32 R94, -RZ, R94.H1_H1 ;  /* 0x3000005eff5e7230 */ /* 0x000fe40000004100 */
[----:B------:R-:W-:Y:S01]  /*0c20*/  FADD R75, R50, R75 ;  /* 0x0000004b324b7221 */ /* 0x000fe20000000000 */
[----:B------:R-:W-:Y:S01]  /*0c30*/  FADD R74, R99, R74 ;  /* 0x0000004a634a7221 */ /* 0x000fe20000000000 */
[----:B------:R-:W-:Y:S01]  /*0c40*/  FADD R72, R51, R72 ;  /* 0x0000004833487221 */ /* 0x000fe20000000000 */
[----:B------:R-:W-:Y:S01]  /*0c50*/  IADD3 R50, PT, PT, R95, R12, RZ ;  /* 0x0000000c5f327210 */ /* 0x000fe20007ffe0ff */
[----:B------:R-:W-:Y:S01]  /*0c60*/  FADD R73, R94, R73 ;  /* 0x000000495e497221 */ /* 0x000fe20000000000 */
[----:B------:R-:W-:Y:S01]  /*0c70*/  IADD3 R51, PT, PT, R11, R3, RZ ;  /* 0x000000030b337210 */ /* 0x000fe20007ffe0ff */
[--C-:B------:R-:W-:Y:S01]  /*0c80*/  HADD2.F32 R95, -RZ, R54.reuse.H0_H0 ;  /* 0x20000036ff5f7230 */ /* 0x100fe20000004100 */
[----:B------:R-:W-:Y:S01]  /*0c90*/  MOV R94, UR11 ;  /* 0x0000000b005e7c02 */ /* 0x000fe20008000f00 */
[----:B------:R-:W-:Y:S01]  /*0ca0*/  HADD2.F32 R54, -RZ, R54.H1_H1 ;  /* 0x30000036ff367230 */ /* 0x000fe20000004100 */
[----:B------:R-:W-:Y:S01]  /*0cb0*/  MOV R99, UR11 ;  /* 0x0000000b00637c02 */ /* 0x000fe20008000f00 */
[----:B------:R-:W-:-:S02]  /*0cc0*/  HADD2.F32 R125, -RZ, R46.H0_H0 ;  /* 0x2000002eff7d7230 */ /* 0x000fc40000004100 */
[----:B------:R-:W-:Y:S01]  /*0cd0*/  FADD R86, R95, R86 ;  /* 0x000000565f567221 */ /* 0x000fe20000000000 */
[----:B------:R-:W-:Y:S02]  /*0ce0*/  IMAD R51, R94, -0x6000, R51 ;  /* 0xffffa0005e337824 */ /* 0x000fe400078e0233 */
[----:B------:R-:W-:Y:S01]  /*0cf0*/  FADD R87, R54, R87 ;  /* 0x0000005736577221 */ /* 0x000fe20000000000 */
[--C-:B------:R-:W-:Y:S01]  /*0d00*/  HADD2.F32 R95, -RZ, R55.reuse.H0_H0 ;  /* 0x20000037ff5f7230 */ /* 0x100fe20000004100 */
[----:B------:R-:W-:Y:S01]  /*0d10*/  IADD3 R54, P0, PT, R2, UR6, RZ ;  /* 0x0000000602367c10 */ /* 0x000fe2000ff1e0ff */
[----:B------:R-:W-:Y:S01]  /*0d20*/  HADD2.F32 R94, -RZ, R55.H1_H1 ;  /* 0x30000037ff5e7230 */ /* 0x000fe20000004100 */
[----:B------:R-:W-:Y:S01]  /*0d30*/  MOV R98, UR12 ;  /* 0x0000000c00627c02 */ /* 0x000fe20008000f00 */
[--C-:B------:R-:W-:Y:S02]  /*0d40*/  HADD2.F32 R55, -RZ, R42.reuse.H0_H0 ;  /* 0x2000002aff377230 */ /* 0x100fe40000004100 */
[----:B------:R-:W-:Y:S01]  /*0d50*/  FADD R84, R95, R84 ;  /* 0x000000545f547221 */ /* 0x000fe20000000000 */
[----:B------:R-:W-:-:S02]  /*0d60*/  HADD2.F32 R42, -RZ, R42.H1_H1 ;  /* 0x3000002aff2a7230 */ /* 0x000fc40000004100 */
[----:B------:R-:W-:Y:S01]  /*0d70*/  FADD R85, R94, R85 ;  /* 0x000000555e557221 */ /* 0x000fe20000000000 */
[----:B------:R-:W-:Y:S02]  /*0d80*/  IMAD R50, R99, -0x6000, R50 ;  /* 0xffffa00063327824 */ /* 0x000fe400078e0232 */
[----:B------:R-:W-:Y:S01]  /*0d90*/  FADD R82, R55, R82 ;  /* 0x0000005237527221 */ /* 0x000fe20000000000 */
[----:B------:R-:W-:Y:S01]  /*0da0*/  IADD3.X R55, PT, PT, R0, UR7, RZ, P0, !PT ;  /* 0x0000000700377c10 */ /* 0x000fe200087fe4ff */
[----:B------:R-:W-:Y:S01]  /*0db0*/  FADD R83, R42, R83 ;  /* 0x000000532a537221 */ /* 0x000fe20000000000 */
[----:B------:R-:W-:Y:S01]  /*0dc0*/  MOV R99, UR14 ;  /* 0x0000000e00637c02 */ /* 0x000fe20008000f00 */
[--C-:B------:R-:W-:Y:S01]  /*0dd0*/  HADD2.F32 R95, -RZ, R43.reuse.H0_H0 ;  /* 0x2000002bff5f7230 */ /* 0x100fe20000004100 */
[----:B------:R-:W-:Y:S01]  /*0de0*/  LOP3.LUT R115, R115, 0x20, RZ, 0x3c, !PT ;  /* 0x0000002073737812 */ /* 0x000fe200078e3cff */
[----:B------:R-:W-:Y:S01]  /*0df0*/  HADD2.F32 R42, -RZ, R43.H1_H1 ;  /* 0x3000002bff2a7230 */ /* 0x000fe20000004100 */
[----:B------:R-:W-:Y:S01]  /*0e00*/  UIMAD UR6, UR18, UR19, URZ ;  /* 0x00000013120672a4 */ /* 0x000fe2000f8e02ff */
[----:B------:R-:W-:-:S02]  /*0e10*/  HADD2.F32 R43, -RZ, R109.H0_H0 ;  /* 0x2000006dff2b7230 */ /* 0x000fc40000004100 */
[----:B------:R-:W-:Y:S01]  /*0e20*/  FADD R118, R95, R80 ;  /* 0x000000505f767221 */ /* 0x000fe20000000000 */
[----:B------:R-:W-:Y:S01]  /*0e30*/  IMAD R123, R98, -0x6000, R123 ;  /* 0xffffa000627b7824 */ /* 0x000fe200078e027b */
[----:B------:R-:W-:Y:S01]  /*0e40*/  IADD3 R115, PT, PT, R115, R4, RZ ;  /* 0x0000000473737210 */ /* 0x000fe20007ffe0ff */
[----:B------:R-:W-:-:S04]  /*0e50*/  IMAD.WIDE R116, R99, 0x10, R54 ;  /* 0x0000001063747825 */ /* 0x000fc800078e0236 */
[----:B------:R-:W-:Y:S01]  /*0e60*/  FADD R92, R43, R92 ;  /* 0x0000005c2b5c7221 */ /* 0x000fe20000000000 */
[----:B------:R-:W-:Y:S01]  /*0e70*/  FADD R125, R125, R62 ;  /* 0x0000003e7d7d7221 */ /* 0x000fe20000000000 */
[----:B------:R-:W-:Y:S01]  /*0e80*/  USHF.L.U32 UR6, UR6, 0x7, URZ ;  /* 0x0000000706067899 */ /* 0x000fe200080006ff */
[--C-:B------:R-:W-:Y:S01]  /*0e90*/  HADD2.F32 R99, -RZ, R108.reuse.H0_H0 ;  /* 0x2000006cff637230 */ /* 0x100fe20000004100 */
[----:B------:R-:W-:Y:S01]  /*0ea0*/  MOV R95, R117 ;  /* 0x00000075005f7202 */ /* 0x000fe20000000f00 */
[----:B------:R-:W-:Y:S02]  /*0eb0*/  HADD2.F32 R98, -RZ, R108.H1_H1 ;  /* 0x3000006cff627230 */ /* 0x000fe40000004100 */
[----:B------:R-:W-:Y:S01]  /*0ec0*/  FADD R108, R42, R81 ;  /* 0x000000512a6c7221 */ /* 0x000fe20000000000 */
[----:B------:R-:W-:Y:S01]  /*0ed0*/  HADD2.F32 R43, -RZ, R106.H0_H0 ;  /* 0x2000006aff2b7230 */ /* 0x000fe20000004100 */
[----:B------:R-:W-:Y:S01]  /*0ee0*/  MOV R94, R116 ;  /* 0x00000074005e7202 */ /* 0x000fe20000000f00 */
[----:B------:R-:W-:Y:S01]  /*0ef0*/  HADD2.F32 R42, -RZ, R107.H1_H1 ;  /* 0x3000006bff2a7230 */ /* 0x000fe20000004100 */
[----:B------:R-:W-:Y:S01]  /*0f00*/  UIMAD.WIDE UR6, UR6, 0x2, UR22 ;  /* 0x00000002060678a5 */ /* 0x000fe2000f8e0216 */
[----:B------:R-:W-:-:S02]  /*0f10*/  HADD2.F32 R54, -RZ, R109.H1_H1 ;  /* 0x3000006dff367230 */ /* 0x000fc40000004100 */
[----:B------:R-:W-:Y:S01]  /*0f20*/  FADD R104, R43, R104 ;  /* 0x000000682b687221 */ /* 0x000fe20000000000 */
[----:B------:R-:W-:Y:S02]  /*0f30*/  HADD2.F32 R109, -RZ, R107.H0_H0 ;  /* 0x2000006bff6d7230 */ /* 0x000fe40000004100 */
[----:B------:R-:W-:Y:S01]  /*0f40*/  FADD R107, R42, R53 ;  /* 0x000000352a6b7221 */ /* 0x000fe20000000000 */
[--C-:B------:R-:W-:Y:S02]  /*0f50*/  HADD2.F32 R43, -RZ, R41.reuse.H0_H0 ;  /* 0x20000029ff2b7230 */ /* 0x100fe40000004100 */
[----:B------:R-:W-:Y:S01]  /*0f60*/  FADD R99, R99, R58 ;  /* 0x0000003a63637221 */ /* 0x000fe20000000000 */
[----:B------:R-:W-:Y:S02]  /*0f70*/  HADD2.F32 R42, -RZ, R41.H1_H1 ;  /* 0x30000029ff2a7230 */ /* 0x000fe40000004100 */
[----:B------:R-:W-:Y:S01]  /*0f80*/  FADD R98, R98, R59 ;  /* 0x0000003b62627221 */ /* 0x000fe20000000000 */
[----:B------:R-:W-:-:S02]  /*0f90*/  HADD2.F32 R41, -RZ, R44.H0_H0 ;  /* 0x2000002cff297230 */ /* 0x000fc40000004100 */
        /* <DEDUP_REMOVED lines=8> */
[----:B------:R-:W-:Y:S01]  /*1020*/  FADD R117, R40, R57 ;  /* 0x0000003928757221 */ /* 0x000fe20000000000 */
[----:B------:R-:W-:Y:S02]  /*1030*/  HADD2.F32 R40, -RZ, R45.H1_H1 ;  /* 0x3000002dff287230 */ /* 0x000fe40000004100 */
[----:B------:R-:W-:Y:S01]  /*1040*/  FADD R64, R41, R64 ;  /* 0x0000004029407221 */ /* 0x000fe20000000000 */
[----:B------:R-:W-:Y:S02]  /*1050*/  HADD2.F32 R41, -RZ, R110.H0_H0 ;  /* 0x2000006eff297230 */ /* 0x000fe40000004100 */
[----:B------:R-:W-:Y:S01]  /*1060*/  FADD R80, R43, R76 ;  /* 0x0000004c2b507221 */ /* 0x000fe20000000000 */
[----:B------:R-:W-:Y:S02]  /*1070*/  HADD2.F32 R44, -RZ, R44.H1_H1 ;  /* 0x3000002cff2c7230 */ /* 0x000fe40000004100 */
[----:B------:R-:W-:Y:S01]  /*1080*/  FADD R65, R40, R65 ;  /* 0x0000004128417221 */ /* 0x000fe20000000000 */
[----:B------:R-:W-:-:S02]  /*1090*/  HADD2.F32 R46, -RZ, R46.H1_H1 ;  /* 0x3000002eff2e7230 */ /* 0x000fc40000004100 */
[----:B------:R-:W-:Y:S01]  /*10a0*/  FADD R120, R41, R96 ;  /* 0x0000006029787221 */ /* 0x000fe20000000000 */
[----:B------:R-:W-:Y:S01]  /*10b0*/  MOV R96, UR11 ;  /* 0x0000000b00607c02 */ /* 0x000fe20008000f00 */
[----:B------:R-:W-:Y:S01]  /*10c0*/  HADD2.F32 R110, -RZ, R110.H1_H1 ;  /* 0x3000006eff6e7230 */ /* 0x000fe20000004100 */
[----:B------:R-:W-:Y:S01]  /*10d0*/  USHF.L.U32 UR11, UR19, 0x3, URZ ;  /* 0x00000003130b7899 */ /* 0x000fe200080006ff */
[----:B------:R-:W-:Y:S02]  /*10e0*/  HADD2.F32 R40, -RZ, R47.H1_H1 ;  /* 0x3000002fff287230 */ /* 0x000fe40000004100 */
[----:B------:R-:W-:Y:S01]  /*10f0*/  FADD R67, R44, R67 ;  /* 0x000000432c437221 */ /* 0x000fe20000000000 */
[----:B------:R-:W-:Y:S02]  /*1100*/  IMAD R96, R96, -0x6000, R13 ;  /* 0xffffa00060607824 */ /* 0x000fe400078e020d */
[----:B------:R-:W-:Y:S01]  /*1110*/  FADD R81, R46, R63 ;  /* 0x0000003f2e517221 */ /* 0x000fe20000000000 */
[----:B------:R-:W-:-:S02]  /*1120*/  HADD2.F32 R43, -RZ, R111.H0_H0 ;  /* 0x2000006fff2b7230 */ /* 0x000fc40000004100 */
[----:B------:R-:W-:Y:S01]  /*1130*/  FADD R119, R110, R97 ;  /* 0x000000616e777221 */ /* 0x000fe20000000000 */
[----:B------:R-:W-:Y:S01]  /*1140*/  IMAD R124, R124, -0x6000, R115 ;  /* 0xffffa0007c7c7824 */ /* 0x000fe200078e0273 */
[----:B------:R-:W-:Y:S01]  /*1150*/  LDSM.16.M88.4 R44, [R50] ;  /* 0x00000000322c783b */ /* 0x000fe20000000200 */
[----:B------:R-:W-:Y:S01]  /*1160*/  FADD R115, R42, R89 ;  /* 0x000000592a737221 */ /* 0x000fe20000000000 */
[----:B------:R-:W-:Y:S01]  /*1170*/  FADD R121, R40, R77 ;  /* 0x0000004d28797221 */ /* 0x000fe20000000000 */
[----:B------:R-:W-:Y:S01]  /*1180*/  HADD2.F32 R42, -RZ, R111.H1_H1 ;  /* 0x3000006fff2a7230 */ /* 0x000fe20000004100 */
[----:B------:R-:W-:Y:S01]  /*1190*/  LDSM.16.M88.2 R96, [R96] ;  /* 0x000000006060783b */ /* 0x000fe20000000100 */
[----:B------:R-:W-:Y:S01]  /*11a0*/  MOV R76, R94 ;  /* 0x0000005e004c7202 */ /* 0x000fe20000000f00 */
[----:B------:R-:W-:Y:S01]  /*11b0*/  HADD2.F32 R106, -RZ, R106.H1_H1 ;  /* 0x3000006aff6a7230 */ /* 0x000fe20000004100 */
[----:B------:R-:W-:Y:S01]  /*11c0*/  MOV R77, R95 ;  /* 0x0000005f004d7202 */ /* 0x000fe20000000f00 */
[----:B------:R-:W-:Y:S01]  /*11d0*/  FADD R111, R43, R90 ;  /* 0x0000005a2b6f7221 */ /* 0x000fe20000000000 */
[----:B------:R-:W-:Y:S01]  /*11e0*/  MOV R62, UR11 ;  /* 0x0000000b003e7c02 */ /* 0x000fe20008000f00 */
[----:B------:R-:W-:-:S02]  /*11f0*/  HADD2.F32 R41, -RZ, R48.H0_H0 ;  /* 0x20000030ff297230 */ /* 0x000fc40000004100 */
[----:B------:R-:W-:Y:S01]  /*1200*/  FADD R105, R106, R105 ;  /* 0x000000696a697221 */ /* 0x000fe20000000000 */
[----:B------:R-:W-:Y:S02]  /*1210*/  HADD2.F32 R48, -RZ, R48.H1_H1 ;  /* 0x30000030ff307230 */ /* 0x000fe40000004100 */
[----:B------:R-:W-:Y:S01]  /*1220*/  FADD R110, R42, R91 ;  /* 0x0000005b2a6e7221 */ /* 0x000fe20000000000 */
[--C-:B------:R-:W-:Y:S02]  /*1230*/  HADD2.F32 R43, -RZ, R49.reuse.H0_H0 ;  /* 0x20000031ff2b7230 */ /* 0x100fe40000004100 */
[----:B------:R-:W-:Y:S01]  /*1240*/  FADD R106, R55, R56 ;  /* 0x00000038376a7221 */ /* 0x000fe20000000000 */
[----:B------:R-:W-:Y:S02]  /*1250*/  HADD2.F32 R40, -RZ, R49.H1_H1 ;  /* 0x30000031ff287230 */ /* 0x000fe40000004100 */
[----:B------:R-:W-:Y:S01]  /*1260*/  FADD R102, R41, R102 ;  /* 0x0000006629667221 */ /* 0x000fe20000000000 */
[----:B------:R-:W-:-:S04]  /*1270*/  IMAD.WIDE.U32 R62, R62, 0x10, R76 ;  /* 0x000000103e3e7825 */ /* 0x000fc800078e004c */
[----:B------:R-:W-:Y:S01]  /*1280*/  FADD R103, R48, R103 ;  /* 0x0000006730677221 */ /* 0x000fe20000000000 */
[----:B------:R-:W-:Y:S01]  /*1290*/  FADD R100, R43, R100 ;  /* 0x000000642b647221 */ /* 0x000fe20000000000 */
[----:B------:R-:W-:Y:S01]  /*12a0*/  FADD R101, R40, R101 ;  /* 0x0000006528657221 */ /* 0x000fe20000000000 */
[----:B------:R-:W-:Y:S01]  /*12b0*/  LDSM.16.M88.2 R94, [R51+0x200] ;  /* 0x00020000335e783b */ /* 0x000fe20000000100 */
[----:B------:R-:W-:Y:S02]  /*12c0*/  IADD3 R3, PT, PT, R3, 0x2000, RZ ;  /* 0x0000200003037810 */ /* 0x000fe40007ffe0ff */
[----:B------:R-:W-:Y:S01]  /*12d0*/  IADD3 R4, PT, PT, R4, 0x2000, RZ ;  /* 0x0000200004047810 */ /* 0x000fe20007ffe0ff */
[----:B------:R-:W-:Y:S01]  /*12e0*/  LDSM.16.M88.2 R90, [R51+0x400] ;  /* 0x00040000335a783b */ /* 0x000fe20000000100 */
[----:B------:R-:W-:Y:S02]  /*12f0*/  IADD3 R12, PT, PT, R12, 0x2000, RZ ;  /* 0x000020000c0c7810 */ /* 0x000fe40007ffe0ff */
[----:B------:R-:W-:Y:S01]  /*1300*/  IADD3 R13, PT, PT, R13, 0x2000, RZ ;  /* 0x000020000d0d7810 */ /* 0x000fe20007ffe0ff */
[----:B------:R-:W-:Y:S04]  /*1310*/  LDSM.16.M88.2 R88, [R51+0x600] ;  /* 0x000600003358783b */ /* 0x000fe80000000100 */
[----:B------:R-:W1:Y:S04]  /*1320*/  LDSM.16.M88.4 R40, [R122+0xc00] ;  /* 0x000c00007a28783b */ /* 0x000e680000000200 */
[----:B------:R-:W2:Y:S04]  /*1330*/  LDSM.16.M88.4 R48, [R124+0x400] ;  /* 0x000400007c30783b */ /* 0x000ea80000000200 */
[----:B------:R-:W3:Y:S04]  /*1340*/  LDSM.16.M88.4 R52, [R124+0x800] ;  /* 0x000800007c34783b */ /* 0x000ee80000000200 */
[----:B------:R-:W4:Y:S04]  /*1350*/  LDSM.16.M88.4 R56, [R124+0xc00] ;  /* 0x000c00007c38783b */ /* 0x000f280000000200 */
[----:B------:R-:W-:Y:S01]  /*1360*/  @!PT LDS RZ, [RZ] ;  /* 0x00000000fffff984 */ /* 0x000fe20000000800 */
[----:B------:R-:W-:Y:S01]  /*1370*/  @!PT LDS RZ, [RZ] ;  /* 0x00000000fffff984 */ /* 0x000fe20000000800 */
[----:B------:R-:W-:Y:S01]  /*1380*/  @!PT LDS RZ, [RZ] ;  /* 0x00000000fffff984 */ /* 0x000fe20000000800 */
[----:B------:R5:W-:Y:S04]  /*1390*/  LDGSTS.E.BYPASS.LTC128B.128 [R123+0x4000], desc[UR16][R76.64+0x80] ;  /* 0x040000804c7b7fae */ /* 0x000be8000b981a10 */
[----:B------:R5:W-:Y:S02]  /*13a0*/  LDGSTS.E.BYPASS.LTC128B.128 [R123+0x5000], desc[UR16][R62.64+0x80] ;  /* 0x050000803e7b7fae */ /* 0x000be4000b981a10 */
[----:B-----5:R-:W-:-:S02]  /*13b0*/  MOV R77, UR14 ;  /* 0x0000000e004d7c02 */ /* 0x020fc40008000f00 */
[C---:B------:R-:W-:Y:S02]  /*13c0*/  IADD3 R76, PT, PT, R7.reuse, UR9, RZ ;  /* 0x00000009074c7c10 */ /* 0x040fe4000fffe0ff */
[----:B------:R-:W-:Y:S02]  /*13d0*/  IADD3 R62, P0, PT, R2, UR6, RZ ;  /* 0x00000006023e7c10 */ /* 0x000fe4000ff1e0ff */
[----:B------:R-:W-:Y:S02]  /*13e0*/  IADD3 R7, PT, PT, R7, 0x2000, RZ ;  /* 0x0000200007077810 */ /* 0x000fe40007ffe0ff */
[----:B------:R-:W-:Y:S01]  /*13f0*/  IADD3.X R63, PT, PT, R0, UR7, RZ, P0, !PT ;  /* 0x00000007003f7c10 */ /* 0x000fe200087fe4ff */
[----:B-1----:R-:W-:Y:S02]  /*1400*/  HMMA.16816.F16 R34, R40, R34, RZ ;  /* 0x000000222822723c */ /* 0x002fe400000008ff */
[----:B------:R-:W-:Y:S01]  /*1410*/  IMAD.WIDE R62, R77, 0x10, R62 ;  /* 0x000000104d3e7825 */ /* 0x000fe200078e023e */
[----:B------:R-:W-:-:S05]  /*1420*/  MOV R77, UR12 ;  /* 0x0000000c004d7c02 */ /* 0x000fca0008000f00 */
[----:B------:R-:W-:Y:S01]  /*1430*/  IMAD R122, R77, -0x6000, R76 ;  /* 0xffffa0004d7a7824 */ /* 0x000fe200078e024c */
[----:B------:R-:W-:Y:S01]  /*1440*/  MOV R77, UR11 ;  /* 0x0000000b004d7c02 */ /* 0x000fe20008000f00 */
[C---:B------:R-:W-:Y:S03]  /*1450*/  HMMA.16816.F16 R36, R40.reuse, R36, RZ ;  /* 0x000000242824723c */ /* 0x040fe600000008ff */
[----:B------:R1:W-:Y:S05]  /*1460*/  LDGSTS.E.BYPASS.LTC128B.128 [R122+0x4000], desc[UR16][R62.64+0x80] ;  /* 0x040000803e7a7fae */ /* 0x0003ea000b981a10 */
[----:B------:R-:W-:Y:S01]  /*1470*/  HMMA.16816.F16 R38, R40, R38, RZ ;  /* 0x000000262826723c */ /* 0x000fe200000008ff */
[----:B-1----:R-:W-:-:S07]  /*1480*/  IMAD.WIDE.U32 R62, R77, 0x10, R62 ;  /* 0x000000104d3e7825 */ /* 0x002fce00078e003e */
[----:B------:R-:W-:Y:S01]  /*1490*/  HMMA.16816.F16 R60, R40, R60, RZ ;  /* 0x0000003c283c723c */ /* 0x000fe200000008ff */
[----:B------:R1:W-:Y:S07]  /*14a0*/  LDGSTS.E.BYPASS.LTC128B.128 [R122+0x5000], desc[UR16][R62.64+0x80] ;  /* 0x050000803e7a7fae */ /* 0x0003ee000b981a10 */
[C---:B------:R-:W-:Y:S01]  /*14b0*/  HMMA.16816.F16 R76, R44.reuse, R94, RZ ;  /* 0x0000005e2c4c723c */ /* 0x040fe200000008ff */
[----:B------:R-:W0:Y:S07]  /*14c0*/  LDGDEPBAR ;  /* 0x00000000000079af */ /* 0x000e2e0000000000 */
[-C--:B-1----:R-:W-:Y:S08]  /*14d0*/  HMMA.16816.F16 R62, R44, R96.reuse, RZ ;  /* 0x000000602c3e723c */ /* 0x082ff000000008ff */
[----:B--2---:R-:W-:Y:S11]  /*14e0*/  HMMA.16816.F16 R42, R48, R96, RZ ;  /* 0x00000060302a723c */ /* 0x004ff600000008ff */
[----:B------:R-:W-:-:S02]  /*14f0*/  HADD2.F32 R41, -RZ, R62.H0_H0 ;  /* 0x2000003eff297230 */ /* 0x000fc40000004100 */
[----:B------:R-:W-:Y:S02]  /*1500*/  HADD2.F32 R40, -RZ, R62.H1_H1 ;  /* 0x3000003eff287230 */ /* 0x000fe40000004100 */
[--C-:B------:R-:W-:Y:S02]  /*1510*/  HADD2.F32 R62, -RZ, R76.reuse.H0_H0 ;  /* 0x2000004cff3e7230 */ /* 0x100fe40000004100 */
[----:B------:R-:W-:Y:S01]  /*1520*/  FADD R66, R66, R41 ;  /* 0x0000002942427221 */ /* 0x000fe20000000000 */
[--C-:B------:R-:W-:Y:S02]  /*1530*/  HADD2.F32 R41, -RZ, R63.reuse.H0_H0 ;  /* 0x2000003fff297230 */ /* 0x100fe40000004100 */
[----:B------:R-:W-:Y:S01]  /*1540*/  FADD R67, R67, R40 ;  /* 0x0000002843437221 */ /* 0x000fe20000000000 */
[----:B------:R-:W-:Y:S02]  /*1550*/  HADD2.F32 R40, -RZ, R63.H1_H1 ;  /* 0x3000003fff287230 */ /* 0x000fe40000004100 */
[----:B------:R-:W-:Y:S01]  /*1560*/  FADD R62, R125, R62 ;  /* 0x0000003e7d3e7221 */ /* 0x000fe20000000000 */
[----:B------:R-:W-:-:S02]  /*1570*/  HADD2.F32 R76, -RZ, R76.H1_H1 ;  /* 0x3000004cff4c7230 */ /* 0x000fc40000004100 */
[----:B------:R-:W-:Y:S01]  /*1580*/  FADD R64, R64, R41 ;  /* 0x0000002940407221 */ /* 0x000fe20000000000 */
[----:B------:R-:W-:Y:S02]  /*1590*/  FADD R65, R65, R40 ;  /* 0x0000002841417221 */ /* 0x000fe40000000000 */
[----:B------:R-:W-:Y:S01]  /*15a0*/  HMMA.16816.F16 R40, R44, R90, RZ ;  /* 0x0000005a2c28723c */ /* 0x000fe200000008ff */
[----:B------:R-:W-:-:S07]  /*15b0*/  FADD R63, R81, R76 ;  /* 0x0000004c513f7221 */ /* 0x000fce0000000000 */
[----:B------:R-:W-:Y:S01]  /*15c0*/  HMMA.16816.F16 R44, R44, R88, RZ ;  /* 0x000000582c2c723c */ /* 0x000fe200000008ff */
[----:B------:R-:W-:-:S05]  /*15d0*/  HADD2.F32 R47, -RZ, R77.H0_H0 ;  /* 0x2000004dff2f7230 */ /* 0x000fca0000004100 */
[----:B------:R-:W-:Y:S01]  /*15e0*/  FADD R76, R80, R47 ;  /* 0x0000002f504c7221 */ /* 0x000fe20000000000 */
[--C-:B------:R-:W-:Y:S01]  /*15f0*/  HADD2.F32 R47, -RZ, R42.reuse.H0_H0 ;  /* 0x2000002aff2f7230 */ /* 0x100fe20000004100 */
[----:B------:R-:W-:Y:S01]  /*1600*/  HMMA.16816.F16 R80, R48, R88, RZ ;  /* 0x000000583050723c */ /* 0x000fe200000008ff */
[----:B------:R-:W-:-:S03]  /*1610*/  HADD2.F32 R42, -RZ, R42.H1_H1 ;  /* 0x3000002aff2a7230 */ /* 0x000fc60000004100 */
[----:B------:R-:W-:Y:S01]  /*1620*/  FADD R68, R68, R47 ;  /* 0x0000002f44447221 */ /* 0x000fe20000000000 */
[--C-:B------:R-:W-:Y:S02]  /*1630*/  HADD2.F32 R47, -RZ, R43.reuse.H0_H0 ;  /* 0x2000002bff2f7230 */ /* 0x100fe40000004100 */
[----:B------:R-:W-:Y:S01]  /*1640*/  FADD R69, R69, R42 ;  /* 0x0000002a45457221 */ /* 0x000fe20000000000 */
[----:B------:R-:W-:Y:S02]  /*1650*/  HADD2.F32 R42, -RZ, R43.H1_H1 ;  /* 0x3000002bff2a7230 */ /* 0x000fe40000004100 */
[----:B------:R-:W-:Y:S02]  /*1660*/  FADD R70, R70, R47 ;  /* 0x0000002f46467221 */ /* 0x000fe40000000000 */
[----:B------:R-:W-:Y:S01]  /*1670*/  HMMA.16816.F16 R46, R48, R94, RZ ;  /* 0x0000005e302e723c */ /* 0x000fe200000008ff */
[----:B------:R-:W-:-:S15]  /*1680*/  FADD R71, R71, R42 ;  /* 0x0000002a47477221 */ /* 0x000fde0000000000 */
[----:B------:R-:W-:-:S03]  /*1690*/  NOP ;  /* 0x0000000000007918 */ /* 0x000fc60000000000 */
[--C-:B------:R-:W-:Y:S02]  /*16a0*/  HADD2.F32 R43, -RZ, R46.reuse.H0_H0 ;  /* 0x2000002eff2b7230 */ /* 0x100fe40000004100 */
[----:B------:R-:W-:-:S03]  /*16b0*/  HADD2.F32 R46, -RZ, R46.H1_H1 ;  /* 0x3000002eff2e7230 */ /* 0x000fc60000004100 */
[----:B------:R-:W-:Y:S01]  /*16c0*/  FADD R72, R72, R43 ;  /* 0x0000002b48487221 */ /* 0x000fe20000000000 */
[--C-:B------:R-:W-:Y:S02]  /*16d0*/  HADD2.F32 R43, -RZ, R47.reuse.H0_H0 ;  /* 0x2000002fff2b7230 */ /* 0x100fe40000004100 */
[----:B------:R-:W-:Y:S01]  /*16e0*/  FADD R73, R73, R46 ;  /* 0x0000002e49497221 */ /* 0x000fe20000000000 */
[----:B------:R-:W-:Y:S02]  /*16f0*/  HADD2.F32 R46, -RZ, R47.H1_H1 ;  /* 0x3000002fff2e7230 */ /* 0x000fe40000004100 */
[----:B------:R-:W-:Y:S02]  /*1700*/  FADD R74, R74, R43 ;  /* 0x0000002b4a4a7221 */ /* 0x000fe40000000000 */
[----:B------:R-:W-:Y:S01]  /*1710*/  HMMA.16816.F16 R42, R48, R90, RZ ;  /* 0x0000005a302a723c */ /* 0x000fe200000008ff */
[----:B------:R-:W-:-:S07]  /*1720*/  FADD R75, R75, R46 ;  /* 0x0000002e4b4b7221 */ /* 0x000fce0000000000 */
[-C--:B---3--:R-:W-:Y:S08]  /*1730*/  HMMA.16816.F16 R48, R52, R96.reuse, RZ ;  /* 0x000000603430723c */ /* 0x088ff000000008ff */
[----:B----4-:R-:W-:Y:S03]  /*1740*/  HMMA.16816.F16 R50, R56, R96, RZ ;  /* 0x000000603832723c */ /* 0x010fe600000008ff */
[----:B------:R-:W-:-:S02]  /*1750*/  HADD2.F32 R47, -RZ, R42.H0_H0 ;  /* 0x2000002aff2f7230 */ /* 0x000fc40000004100 */
[----:B------:R-:W-:-:S03]  /*1760*/  HADD2.F32 R42, -RZ, R42.H1_H1 ;  /* 0x3000002aff2a7230 */ /* 0x000fc60000004100 */
[----:B------:R-:W-:Y:S01]  /*1770*/  FADD R86, R86, R47 ;  /* 0x0000002f56567221 */ /* 0x000fe20000000000 */
[--C-:B------:R-:W-:Y:S02]  /*1780*/  HADD2.F32 R47, -RZ, R43.reuse.H0_H0 ;  /* 0x2000002bff2f7230 */ /* 0x100fe40000004100 */
[----:B------:R-:W-:Y:S01]  /*1790*/  FADD R87, R87, R42 ;  /* 0x0000002a57577221 */ /* 0x000fe20000000000 */
[----:B------:R-:W-:Y:S02]  /*17a0*/  HADD2.F32 R42, -RZ, R43.H1_H1 ;  /* 0x3000002bff2a7230 */ /* 0x000fe40000004100 */
[--C-:B------:R-:W-:Y:S02]  /*17b0*/  HADD2.F32 R43, -RZ, R80.reuse.H0_H0 ;  /* 0x20000050ff2b7230 */ /* 0x100fe40000004100 */
[----:B------:R-:W-:Y:S01]  /*17c0*/  FADD R84, R84, R47 ;  /* 0x0000002f54547221 */ /* 0x000fe20000000000 */
[----:B------:R-:W-:Y:S02]  /*17d0*/  HADD2.F32 R80, -RZ, R80.H1_H1 ;  /* 0x30000050ff507230 */ /* 0x000fe40000004100 */
[----:B------:R-:W-:Y:S01]  /*17e0*/  FADD R85, R85, R42 ;  /* 0x0000002a55557221 */ /* 0x000fe20000000000 */
[----:B------:R-:W-:-:S02]  /*17f0*/  HADD2.F32 R47, -RZ, R81.H0_H0 ;  /* 0x20000051ff2f7230 */ /* 0x000fc40000004100 */
[----:B------:R-:W-:Y:S01]  /*1800*/  FADD R82, R82, R43 ;  /* 0x0000002b52527221 */ /* 0x000fe20000000000 */
[----:B------:R-:W-:Y:S02]  /*1810*/  HADD2.F32 R81, -RZ, R81.H1_H1 ;  /* 0x30000051ff517230 */ /* 0x000fe40000004100 */
[----:B------:R-:W-:Y:S01]  /*1820*/  FADD R83, R83, R80 ;  /* 0x0000005053537221 */ /* 0x000fe20000000000 */
[----:B------:R-:W-:Y:S01]  /*1830*/  HMMA.16816.F16 R42, R52, R94, RZ ;  /* 0x0000005e342a723c */ /* 0x000fe200000008ff */
[----:B------:R-:W-:Y:S01]  /*1840*/  FADD R80, R118, R47 ;  /* 0x0000002f76507221 */ /* 0x000fe20000000000 */
[----:B------:R-:W-:-:S06]  /*1850*/  FADD R81, R108, R81 ;  /* 0x000000516c517221 */ /* 0x000fcc0000000000 */
[C---:B------:R-:W-:Y:S08]  /*1860*/  HMMA.16816.F16 R46, R52.reuse, R90, RZ ;  /* 0x0000005a342e723c */ /* 0x040ff000000008ff */
[----:B------:R-:W-:Y:S03]  /*1870*/  HMMA.16816.F16 R52, R52, R88, RZ ;  /* 0x000000583434723c */ /* 0x000fe600000008ff */
[----:B------:R-:W-:-:S05]  /*1880*/  HADD2.F32 R108, -RZ, R42.H1_H1 ;  /* 0x3000002aff6c7230 */ /* 0x000fca0000004100 */
[----:B------:R-:W-:Y:S01]  /*1890*/  HMMA.16816.F16 R94, R56, R94, RZ ;  /* 0x0000005e385e723c */ /* 0x000fe200000008ff */
[----:B------:R-:W-:-:S07]  /*18a0*/  FADD R105, R105, R108 ;  /* 0x0000006c69697221 */ /* 0x000fce0000000000 */
[C---:B------:R-:W-:Y:S01]  /*18b0*/  HMMA.16816.F16 R54, R56.reuse, R90, RZ ;  /* 0x0000005a3836723c */ /* 0x040fe200000008ff */
[--C-:B------:R-:W-:Y:S02]  /*18c0*/  HADD2.F32 R90, -RZ, R41.reuse.H0_H0 ;  /* 0x20000029ff5a7230 */ /* 0x100fe40000004100 */
[----:B------:R-:W-:Y:S02]  /*18d0*/  HADD2.F32 R91, -RZ, R46.H1_H1 ;  /* 0x3000002eff5b7230 */ /* 0x000fe40000004100 */
[----:B------:R-:W-:Y:S02]  /*18e0*/  HADD2.F32 R41, -RZ, R41.H1_H1 ;  /* 0x30000029ff297230 */ /* 0x000fe40000004100 */
[----:B------:R-:W-:Y:S01]  /*18f0*/  FADD R90, R111, R90 ;  /* 0x0000005a6f5a7221 */ /* 0x000fe20000000000 */
[----:B------:R-:W-:Y:S01]  /*1900*/  HADD2.F32 R111, -RZ, R42.H0_H0 ;  /* 0x2000002aff6f7230 */ /* 0x000fe20000004100 */
[----:B------:R-:W-:Y:S01]  /*1910*/  HMMA.16816.F16 R56, R56, R88, RZ ;  /* 0x000000583838723c */ /* 0x000fe200000008ff */
[----:B------:R-:W-:-:S02]  /*1920*/  HADD2.F32 R59, -RZ, R78.H0_H0 ;  /* 0x2000004eff3b7230 */ /* 0x000fc40000004100 */
[--C-:B------:R-:W-:Y:S02]  /*1930*/  HADD2.F32 R58, -RZ, R79.reuse.H1_H1 ;  /* 0x3000004fff3a7230 */ /* 0x100fe40000004100 */
[----:B------:R-:W-:Y:S01]  /*1940*/  FADD R104, R104, R111 ;  /* 0x0000006f68687221 */ /* 0x000fe20000000000 */
[----:B------:R-:W-:Y:S02]  /*1950*/  HADD2.F32 R78, -RZ, R78.H1_H1 ;  /* 0x3000004eff4e7230 */ /* 0x000fe40000004100 */
[----:B------:R-:W-:Y:S01]  /*1960*/  FADD R14, R59, R14 ;  /* 0x0000000e3b0e7221 */ /* 0x000fe20000000000 */
[----:B------:R-:W-:Y:S02]  /*1970*/  HADD2.F32 R59, -RZ, R79.H0_H0 ;  /* 0x2000004fff3b7230 */ /* 0x000fe40000004100 */
[----:B------:R-:W-:Y:S01]  /*1980*/  FADD R17, R58, R17 ;  /* 0x000000113a117221 */ /* 0x000fe20000000000 */
[--C-:B------:R-:W-:Y:S02]  /*1990*/  HADD2.F32 R79, -RZ, R34.reuse.H0_H0 ;  /* 0x20000022ff4f7230 */ /* 0x100fe40000004100 */
[----:B------:R-:W-:Y:S01]  /*19a0*/  FADD R15, R78, R15 ;  /* 0x0000000f4e0f7221 */ /* 0x000fe20000000000 */
[----:B------:R-:W-:-:S02]  /*19b0*/  HADD2.F32 R34, -RZ, R34.H1_H1 ;  /* 0x30000022ff227230 */ /* 0x000fc40000004100 */
[----:B------:R-:W-:Y:S01]  /*19c0*/  FADD R16, R59, R16 ;  /* 0x000000103b107221 */ /* 0x000fe20000000000 */
[--C-:B------:R-:W-:Y:S02]  /*19d0*/  HADD2.F32 R59, -RZ, R35.reuse.H0_H0 ;  /* 0x20000023ff3b7230 */ /* 0x100fe40000004100 */
[----:B------:R-:W-:Y:S01]  /*19e0*/  FADD R18, R79, R18 ;  /* 0x000000124f127221 */ /* 0x000fe20000000000 */
[----:B------:R-:W-:Y:S02]  /*19f0*/  HADD2.F32 R58, -RZ, R48.H0_H0 ;  /* 0x20000030ff3a7230 */ /* 0x000fe40000004100 */
        /* <DEDUP_REMOVED lines=27> */
[----:B------:R-:W-:-:S02]  /*1bb0*/  HADD2.F32 R34, -RZ, R61.H1_H1 ;  /* 0x3000003dff227230 */ /* 0x000fc40000004100 */
[----:B------:R-:W-:Y:S01]  /*1bc0*/  FADD R96, R120, R35 ;  /* 0x0000002378607221 */ /* 0x000fe20000000000 */
[----:B------:R-:W-:Y:S02]  /*1bd0*/  HADD2.F32 R40, -RZ, R40.H1_H1 ;  /* 0x30000028ff287230 */ /* 0x000fe40000004100 */
[----:B------:R-:W-:Y:S01]  /*1be0*/  FADD R59, R98, R59 ;  /* 0x0000003b623b7221 */ /* 0x000fe20000000000 */
[----:B------:R-:W-:Y:S02]  /*1bf0*/  HADD2.F32 R38, -RZ, R38.H1_H1 ;  /* 0x30000026ff267230 */ /* 0x000fe40000004100 */
[----:B------:R-:W-:Y:S01]  /*1c00*/  FADD R33, R34, R33 ;  /* 0x0000002122217221 */ /* 0x000fe20000000000 */
[----:B------:R-:W-:Y:S02]  /*1c10*/  HADD2.F32 R60, -RZ, R60.H1_H1 ;  /* 0x3000003cff3c7230 */ /* 0x000fe40000004100 */
[----:B------:R-:W-:Y:S01]  /*1c20*/  FADD R97, R119, R40 ;  /* 0x0000002877617221 */ /* 0x000fe20000000000 */
        /* <DEDUP_REMOVED lines=8> */
[----:B------:R-:W-:-:S02]  /*1cb0*/  HADD2.F32 R79, -RZ, R46.H0_H0 ;  /* 0x2000002eff4f7230 */ /* 0x000fc40000004100 */
[--C-:B------:R-:W-:Y:S02]  /*1cc0*/  HADD2.F32 R88, -RZ, R47.reuse.H0_H0 ;  /* 0x2000002fff587230 */ /* 0x100fe40000004100 */
[----:B------:R-:W-:Y:S02]  /*1cd0*/  HADD2.F32 R89, -RZ, R47.H1_H1 ;  /* 0x3000002fff597230 */ /* 0x000fe40000004100 */
[----:B------:R-:W-:Y:S02]  /*1ce0*/  HADD2.F32 R35, -RZ, R44.H0_H0 ;  /* 0x2000002cff237230 */ /* 0x000fe40000004100 */
[----:B------:R-:W-:Y:S01]  /*1cf0*/  FADD R88, R116, R88 ;  /* 0x0000005874587221 */ /* 0x000fe20000000000 */
[----:B------:R-:W-:Y:S02]  /*1d00*/  HADD2.F32 R34, -RZ, R45.H0_H0 ;  /* 0x2000002dff227230 */ /* 0x000fe40000004100 */
[----:B------:R-:W-:Y:S01]  /*1d10*/  FADD R89, R115, R89 ;  /* 0x0000005973597221 */ /* 0x000fe20000000000 */
[----:B------:R-:W-:-:S02]  /*1d20*/  HADD2.F32 R48, -RZ, R50.H0_H0 ;  /* 0x20000032ff307230 */ /* 0x000fc40000004100 */
[----:B------:R-:W-:Y:S01]  /*1d30*/  FADD R102, R102, R35 ;  /* 0x0000002366667221 */ /* 0x000fe20000000000 */
[----:B------:R-:W-:Y:S02]  /*1d40*/  HADD2.F32 R47, -RZ, R51.H0_H0 ;  /* 0x20000033ff2f7230 */ /* 0x000fe40000004100 */
[----:B------:R-:W-:Y:S01]  /*1d50*/  FADD R100, R100, R34 ;  /* 0x0000002264647221 */ /* 0x000fe20000000000 */
        /* <DEDUP_REMOVED lines=28> */
[----:B------:R-:W-:-:S02]  /*1f20*/  HADD2.F32 R54, -RZ, R54.H1_H1 ;  /* 0x30000036ff367230 */ /* 0x000fc40000004100 */
        /* <DEDUP_REMOVED lines=18> */
[----:B------:R-:W-:Y:S06]  /*2050*/  BRA.U UP0, `(.L_x_8) ;  /* 0xffffffe500e87547 */ /* 0x000fec000b83ffff */
.L_x_7:
[----:B------:R-:W1:Y:S01]  /*2060*/  LDC R8, c[0x0][0x39c] ;  /* 0x0000e700ff087b82 */ /* 0x000e620000000800 */
[----:B------:R-:W-:Y:S02]  /*2070*/  SHF.R.U32.HI R0, RZ, 0x1, R114 ;  /* 0x00000001ff007819 */ /* 0x000fe40000011672 */
[----:B------:R-:W-:Y:S02]  /*2080*/  LOP3.LUT R2, R114, 0x1f, RZ, 0xc0, !PT ;  /* 0x0000001f72027812 */ /* 0x000fe400078ec0ff */
[----:B------:R-:W-:Y:S02]  /*2090*/  LOP3.LUT R3, R0, 0x30, RZ, 0xc0, !PT ;  /* 0x0000003000037812 */ /* 0x000fe400078ec0ff */
[----:B------:R-:W-:Y:S01]  /*20a0*/  SHF.R.U32.HI R2, RZ, 0x2, R2 ;  /* 0x00000002ff027819 */ /* 0x000fe20000011602 */
[----:B------:R-:W2:Y:S01]  /*20b0*/  LDC.64 R36, c[0x0][0x390] ;  /* 0x0000e400ff247b82 */ /* 0x000ea20000000a00 */
[----:B------:R-:W-:Y:S02]  /*20c0*/  MOV R5, UR15 ;  /* 0x0000000f00057c02 */ /* 0x000fe40008000f00 */
[----:B------:R-:W-:-:S02]  /*20d0*/  LOP3.LUT R114, R3, 0x3, R114, 0xf8, !PT ;  /* 0x0000000303727812 */ /* 0x000fc400078ef872 */
[----:B------:R-:W-:Y:S02]  /*20e0*/  MOV R7, UR18 ;  /* 0x0000001200077c02 */ /* 0x000fe40008000f00 */
[----:B------:R-:W-:Y:S02]  /*20f0*/  LEA R3, R5, R2, 0x7 ;  /* 0x0000000205037211 */ /* 0x000fe400078e38ff */
[----:B------:R-:W-:Y:S02]  /*2100*/  LOP3.LUT R0, R0, 0x1ffc0, RZ, 0xc0, !PT ;  /* 0x0001ffc000007812 */ /* 0x000fe400078ec0ff */
[----:B------:R-:W-:Y:S02]  /*2110*/  LEA R114, R7, R114, 0x6 ;  /* 0x0000007207727211 */ /* 0x000fe400078e30ff */
[----:B------:R-:W-:Y:S02]  /*2120*/  IADD3 R0, PT, PT, R0, R3, RZ ;  /* 0x0000000300007210 */ /* 0x000fe40007ffe0ff */
[----:B------:R-:W-:-:S05]  /*2130*/  SHF.L.U32 R3, R114, 0x1, RZ ;  /* 0x0000000172037819 */ /* 0x000fca00000006ff */
[----:B-1----:R-:W-:-:S04]  /*2140*/  IMAD R5, R0, R8, R3 ;  /* 0x0000000800057224 */ /* 0x002fc800078e0203 */
[--C-:B--2---:R-:W-:Y:S01]  /*2150*/  IMAD.WIDE R2, R5, 0x4, R36.reuse ;  /* 0x0000000405027825 */ /* 0x104fe200078e0224 */
        /* <DEDUP_REMOVED lines=47> */
.L_x_9:
        /* <DEDUP_REMOVED lines=11> */
.L_x_21:


//--------------------- .text._Z14mma_matmul_3_1PK6__halfS1_Pfiii --------------------------
	.section	.text._Z14mma_matmul_3_1PK6__halfS1_Pfiii,"ax",@progbits
	.align	128
        .global         _Z14mma_matmul_3_1PK6__halfS1_Pfiii
        .type           _Z14mma_matmul_3_1PK6__halfS1_Pfiii,@function
        .size           _Z14mma_matmul_3_1PK6__halfS1_Pfiii,(.L_x_22 - _Z14mma_matmul_3_1PK6__halfS1_Pfiii)
        .other          _Z14mma_matmul_3_1PK6__halfS1_Pfiii,@"STO_CUDA_ENTRY STV_DEFAULT"
_Z14mma_matmul_3_1PK6__halfS1_Pfiii:
.text._Z14mma_matmul_3_1PK6__halfS1_Pfiii:
        /* <DEDUP_REMOVED lines=17> */
[----:B------:R-:W-:Y:S02]  /*0110*/  CS2R R32, SRZ ;  /* 0x0000000000207805 */ /* 0x000fe4000001ff00 */
[----:B------:R-:W-:Y:S01]  /*0120*/  CS2R R38, SRZ ;  /* 0x0000000000267805 */ /* 0x000fe2000001ff00 */
[----:B------:R-:W5:Y:S01]  /*0130*/  S2UR UR6, SR_CgaCtaId ;  /* 0x00000000000679c3 */ /* 0x000f620000008800 */
[----:B------:R-:W-:Y:S02]  /*0140*/  CS2R R36, SRZ ;  /* 0x0000000000247805 */ /* 0x000fe4000001ff00 */
[----:B------:R-:W-:Y:S02]  /*0150*/  CS2R R42, SRZ ;  /* 0x00000000002a7805 */ /* 0x000fe4000001ff00 */
[----:B------:R-:W-:-:S02]  /*0160*/  CS2R R40, SRZ ;  /* 0x0000000000287805 */ /* 0x000fc4000001ff00 */
[----:B------:R-:W-:Y:S02]  /*0170*/  CS2R R46, SRZ ;  /* 0x00000000002e7805 */ /* 0x000fe4000001ff00 */
[----:B------:R-:W-:Y:S02]  /*0180*/  CS2R R44, SRZ ;  /* 0x00000000002c7805 */ /* 0x000fe4000001ff00 */
[----:B------:R-:W-:Y:S02]  /*0190*/  CS2R R50, SRZ ;  /* 0x0000000000327805 */ /* 0x000fe4000001ff00 */
[----:B------:R-:W-:Y:S01]  /*01a0*/  CS2R R48, SRZ ;  /* 0x0000000000307805 */ /* 0x000fe2000001ff00 */
[----:B------:R-:W3:Y:S01]  /*01b0*/  LDC.64 R4, c[0x0][0x388] ;  /* 0x0000e200ff047b82 */ /* 0x000ee20000000a00 */
[----:B--2---:R-:W-:Y:S01]  /*01c0*/  IMAD.SHL.U32 R108, R15, 0x8, RZ ;  /* 0x000000080f6c7824 */ /* 0x004fe200078e00ff */
[----:B------:R-:W-:Y:S02]  /*01d0*/  CS2R R54, SRZ ;  /* 0x0000000000367805 */ /* 0x000fe4000001ff00 */
[----:B------:R-:W-:-:S02]  /*01e0*/  CS2R R52, SRZ ;  /* 0x0000000000347805 */ /* 0x000fc4000001ff00 */
[----:B------:R-:W-:Y:S02]  /*01f0*/  CS2R R58, SRZ ;  /* 0x00000000003a7805 */ /* 0x000fe4000001ff00 */
[----:B------:R-:W-:Y:S02]  /*0200*/  CS2R R56, SRZ ;  /* 0x0000000000387805 */ /* 0x000fe4000001ff00 */
[----:B------:R-:W-:Y:S02]  /*0210*/  CS2R R62, SRZ ;  /* 0x00000000003e7805 */ /* 0x000fe4000001ff00 */
[----:B------:R-:W-:Y:S02]  /*0220*/  CS2R R60, SRZ ;  /* 0x00000000003c7805 */ /* 0x000fe4000001ff00 */
[----:B------:R-:W-:Y:S02]  /*0230*/  CS2R R66, SRZ ;  /* 0x0000000000427805 */ /* 0x000fe4000001ff00 */
[----:B------:R-:W-:Y:S01]  /*0240*/  CS2R R64, SRZ ;  /* 0x0000000000407805 */ /* 0x000fe2000001ff00 */
[----:B-1----:R-:W-:Y:S01]  /*0250*/  IMAD R10, R107, UR4, R0 ;  /* 0x000000046b0a7c24 */ /* 0x002fe2000f8e0200 */
[----:B------:R-:W-:Y:S01]  /*0260*/  UMOV UR4, 0x400 ;  /* 0x0000040000047882 */ /* 0x000fe20000000000 */
[----:B------:R-:W-:Y:S01]  /*0270*/  CS2R R70, SRZ ;  /* 0x0000000000467805 */ /* 0x000fe2000001ff00 */
[----:B------:R-:W-:Y:S01]  /*0280*/  UIADD3 UR5, UPT, UPT, UR4, 0x6000, URZ ;  /* 0x0000600004057890 */ /* 0x000fe2000fffe0ff */
[----:B----4-:R-:W-:Y:S01]  /*0290*/  IMAD R8, R106, R15, RZ ;  /* 0x0000000f6a087224 */ /* 0x010fe200078e02ff */
[----:B------:R-:W-:Y:S01]  /*02a0*/  LOP3.LUT R12, R10, 0x1f, RZ, 0xc0, !PT ;  /* 0x0000001f0a0c7812 */ /* 0x000fe200078ec0ff */
[----:B-----5:R-:W-:Y:S01]  /*02b0*/  ULEA UR4, UR6, UR4, 0x18 ;  /* 0x0000000406047291 */ /* 0x020fe2000f8ec0ff */
[----:B------:R-:W-:Y:S01]  /*02c0*/  SHF.R.U32.HI R11, RZ, 0x5, R10 ;  /* 0x00000005ff0b7819 */ /* 0x000fe2000001160a */
[----:B------:R-:W-:Y:S01]  /*02d0*/  IMAD.SHL.U32 R9, R8, 0x80, RZ ;  /* 0x0000008008097824 */ /* 0x000fe200078e00ff */
[----:B------:R-:W-:Y:S01]  /*02e0*/  SHF.R.U32.HI R2, RZ, 0x2, R12 ;  /* 0x00000002ff027819 */ /* 0x000fe2000001160c */
[----:B------:R-:W-:Y:S01]  /*02f0*/  ULEA UR5, UR6, UR5, 0x18 ;  /* 0x0000000506057291 */ /* 0x000fe2000f8ec0ff */
[----:B------:R-:W-:-:S02]  /*0300*/  LOP3.LUT R14, R10, 0x3, RZ, 0xc0, !PT ;  /* 0x000000030a0e7812 */ /* 0x000fc400078ec0ff */
[----:B------:R-:W-:Y:S02]  /*0310*/  CS2R R68, SRZ ;  /* 0x0000000000447805 */ /* 0x000fe4000001ff00 */
[----:B------:R-:W-:Y:S01]  /*0320*/  CS2R R74, SRZ ;  /* 0x00000000004a7805 */ /* 0x000fe2000001ff00 */
[----:B------:R-:W-:Y:S01]  /*0330*/  IMAD R6, R11, 0x8, R2 ;  /* 0x000000080b067824 */ /* 0x000fe200078e0202 */
[----:B------:R-:W-:Y:S01]  /*0340*/  CS2R R72, SRZ ;  /* 0x0000000000487805 */ /* 0x000fe2000001ff00 */
[----:B------:R-:W1:Y:S01]  /*0350*/  LDC.64 R2, c[0x0][0x380] ;  /* 0x0000e000ff027b82 */ /* 0x000e620000000a00 */
[----:B---3--:R-:W-:Y:S01]  /*0360*/  IMAD.WIDE R4, R9, 0x2, R4 ;  /* 0x0000000209047825 */ /* 0x008fe200078e0204 */
[----:B------:R-:W-:Y:S02]  /*0370*/  CS2R R78, SRZ ;  /* 0x00000000004e7805 */ /* 0x000fe4000001ff00 */
[----:B------:R-:W-:Y:S01]  /*0380*/  CS2R R76, SRZ ;  /* 0x00000000004c7805 */ /* 0x000fe2000001ff00 */
[----:B------:R-:W-:-:S05]  /*0390*/  IMAD R6, R6, R15, RZ ;  /* 0x0000000f06067224 */ /* 0x000fca00078e02ff */
[----:B------:R-:W-:-:S04]  /*03a0*/  SHF.R.S32.HI R7, RZ, 0x1f, R6 ;  /* 0x0000001fff077819 */ /* 0x000fc80000011406 */
[----:B------:R-:W-:Y:S01]  /*03b0*/  LEA.HI R7, R7, R6, RZ, 0x3 ;  /* 0x0000000607077211 */ /* 0x000fe200078f18ff */
[----:B------:R-:W-:-:S03]  /*03c0*/  IMAD R6, R15, UR7, RZ ;  /* 0x000000070f067c24 */ /* 0x000fc6000f8e02ff */
[----:B------:R-:W-:Y:S01]  /*03d0*/  SHF.R.S32.HI R13, RZ, 0x3, R7 ;  /* 0x00000003ff0d7819 */ /* 0x000fe20000011407 */
[----:B------:R-:W-:Y:S01]  /*03e0*/  IMAD.SHL.U32 R7, R6, 0x80, RZ ;  /* 0x0000008006077824 */ /* 0x000fe200078e00ff */
[----:B------:R-:W-:Y:S02]  /*03f0*/  SHF.R.U32.HI R6, RZ, 0x3, R12 ;  /* 0x00000003ff067819 */ /* 0x000fe4000001160c */
[----:B------:R-:W-:Y:S01]  /*0400*/  IADD3 R14, P0, PT, R13, R14, RZ ;  /* 0x0000000e0d0e7210 */ /* 0x000fe20007f1e0ff */
[----:B-1----:R-:W-:-:S03]  /*0410*/  IMAD.WIDE R2, R7, 0x2, R2 ;  /* 0x0000000207027825 */ /* 0x002fc600078e0202 */
[----:B------:R-:W-:Y:S01]  /*0420*/  LEA.HI.X.SX32 R7, R13, RZ, 0x1, P0 ;  /* 0x000000ff0d077211 */ /* 0x000fe200000f0eff */
[----:B------:R-:W-:-:S03]  /*0430*/  IMAD.SHL.U32 R117, R14, 0x10, RZ ;  /* 0x000000100e757824 */ /* 0x000fc600078e00ff */
[----:B------:R-:W-:Y:S01]  /*0440*/  SHF.L.U64.HI R7, R14, 0x4, R7 ;  /* 0x000000040e077819 */ /* 0x000fe20000010207 */
[----:B------:R-:W-:Y:S01]  /*0450*/  IMAD R11, R11, 0x4, R6 ;  /* 0x000000040b0b7824 */ /* 0x000fe200078e0206 */
[----:B------:R-:W-:Y:S02]  /*0460*/  IADD3 R118, P0, PT, R2, R117, RZ ;  /* 0x0000007502767210 */ /* 0x000fe40007f1e0ff */
[----:B------:R-:W-:-:S03]  /*0470*/  LOP3.LUT R2, R6, 0x7, R10, 0x78, !PT ;  /* 0x0000000706027812 */ /* 0x000fc600078e780a */
[--C-:B------:R-:W-:Y:S01]  /*0480*/  IMAD.X R119, R3, 0x1, R7.reuse, P0 ;  /* 0x0000000103777824 */ /* 0x100fe200000e0607 */
[----:B------:R-:W-:Y:S01]  /*0490*/  IADD3 R116, P0, PT, R4, R117, RZ ;  /* 0x0000007504747210 */ /* 0x000fe20007f1e0ff */
[----:B------:R-:W-:Y:S01]  /*04a0*/  IMAD.SHL.U32 R4, R11, 0x80, RZ ;  /* 0x000000800b047824 */ /* 0x000fe200078e00ff */
[C---:B------:R-:W-:Y:S02]  /*04b0*/  LEA R3, R2.reuse, UR4, 0x4 ;  /* 0x0000000402037c11 */ /* 0x040fe4000f8e20ff */
[----:B------:R-:W-:Y:S01]  /*04c0*/  LEA R2, R2, UR5, 0x4 ;  /* 0x0000000502027c11 */ /* 0x000fe2000f8e20ff */
[----:B------:R-:W-:Y:S01]  /*04d0*/  IMAD.X R117, R5, 0x1, R7, P0 ;  /* 0x0000000105757824 */ /* 0x000fe200000e0607 */
[----:B------:R-:W-:Y:S01]  /*04e0*/  ISETP.GE.AND P0, PT, R15, 0x20, PT ;  /* 0x000000200f00780c */ /* 0x000fe20003f06270 */
[--C-:B------:R-:W-:Y:S02]  /*04f0*/  IMAD.IADD R7, R3, 0x1, R4.reuse ;  /* 0x0000000103077824 */ /* 0x100fe400078e0204 */
[----:B------:R-:W-:-:S02]  /*0500*/  IMAD.IADD R9, R2, 0x1, R4 ;  /* 0x0000000102097824 */ /* 0x000fc400078e0204 */
[C---:B------:R-:W-:Y:S01]  /*0510*/  IMAD.WIDE R2, R108.reuse, 0x10, R118 ;  /* 0x000000106c027825 */ /* 0x040fe200078e0276 */
[----:B------:R-:W-:Y:S01]  /*0520*/  @!PT LDS RZ, [RZ] ;  /* 0x00000000fffff984 */ /* 0x000fe20000000800 */
[----:B------:R-:W-:Y:S01]  /*0530*/  @!PT LDS RZ, [RZ] ;  /* 0x00000000fffff984 */ /* 0x000fe20000000800 */
[----:B------:R-:W-:Y:S01]  /*0540*/  @!PT LDS RZ, [RZ] ;  /* 0x00000000fffff984 */ /* 0x000fe20000000800 */
[----:B------:R1:W-:Y:S03]  /*0550*/  LDGSTS.E.BYPASS.LTC128B.128 [R7], desc[UR8][R118.64] ;  /* 0x0000000076077fae */ /* 0x0003e6000b981a08 */
[----:B------:R-:W-:Y:S01]  /*0560*/  IMAD.WIDE R4, R108, 0x10, R116 ;  /* 0x000000106c047825 */ /* 0x000fe200078e0274 */
[----:B------:R1:W-:Y:S04]  /*0570*/  LDGSTS.E.BYPASS.LTC128B.128 [R7+0x1000], desc[UR8][R2.64] ;  /* 0x0100000002077fae */ /* 0x0003e8000b981a08 */
[----:B------:R1:W-:Y:S04]  /*0580*/  LDGSTS.E.BYPASS.LTC128B.128 [R9], desc[UR8][R116.64] ;  /* 0x0000000074097fae */ /* 0x0003e8000b981a08 */
[----:B------:R1:W-:Y:S04]  /*0590*/  LDGSTS.E.BYPASS.LTC128B.128 [R9+0x1000], desc[UR8][R4.64] ;  /* 0x0100000004097fae */ /* 0x0003e8000b981a08 */
[----:B------:R-:W0:Y:S04]  /*05a0*/  LDGDEPBAR ;  /* 0x00000000000079af */ /* 0x000e280000000000 */
[----:B------:R1:W-:Y:S04]  /*05b0*/  LDGSTS.E.BYPASS.LTC128B.128 [R7+0x2000], desc[UR8][R118.64+0x40] ;  /* 0x0200004076077fae */ /* 0x0003e8000b981a08 */
[----:B------:R1:W-:Y:S04]  /*05c0*/  LDGSTS.E.BYPASS.LTC128B.128 [R7+0x3000], desc[UR8][R2.64+0x40] ;  /* 0x0300004002077fae */ /* 0x0003e8000b981a08 */
[----:B------:R1:W-:Y:S04]  /*05d0*/  LDGSTS.E.BYPASS.LTC128B.128 [R9+0x2000], desc[UR8][R116.64+0x40] ;  /* 0x0200004074097fae */ /* 0x0003e8000b981a08 */
[----:B------:R1:W-:Y:S04]  /*05e0*/  LDGSTS.E.BYPASS.LTC128B.128 [R9+0x3000], desc[UR8][R4.64+0x40] ;  /* 0x0300004004097fae */ /* 0x0003e8000b981a08 */
[----:B------:R-:W0:Y:S01]  /*05f0*/  LDGDEPBAR ;  /* 0x00000000000079af */ /* 0x000e220000000000 */
[----:B------:R-:W-:Y:S05]  /*0600*/  @!P0 BRA `(.L_x_10) ;  /* 0x0000001400708947 */ /* 0x000fea0003800000 */
[----:B-1----:R-:W-:Y:S01]  /*0610*/  IMAD.SHL.U32 R2, R10, 0x4, RZ ;  /* 0x000000040a027824 */ /* 0x002fe200078e00ff */
[----:B------:R-:W-:Y:S01]  /*0620*/  SHF.R.U32.HI R10, RZ, 0x1, R10 ;  /* 0x00000001ff0a7819 */ /* 0x000fe2000001160a */
[----:B------:R-:W-:Y:S01]  /*0630*/  IMAD.MOV.U32 R111, RZ, RZ, RZ ;  /* 0x000000ffff6f7224 */ /* 0x000fe200078e00ff */
[----:B------:R-:W-:Y:S01]  /*0640*/  LOP3.LUT R4, R15, 0x7fffffe0, RZ, 0xc0, !PT ;  /* 0x7fffffe00f047812 */ /* 0x000fe200078ec0ff */
[----:B------:R-:W-:Y:S01]  /*0650*/  IMAD.MOV.U32 R31, RZ, RZ, RZ ;  /* 0x000000ffff1f7224 */ /* 0x000fe200078e00ff */
[----:B------:R-:W-:Y:S02]  /*0660*/  LOP3.LUT R3, R2, 0x4, RZ, 0xc0, !PT ;  /* 0x0000000402037812 */ /* 0x000fe400078ec0ff */
[----:B------:R-:W-:Y:S02]  /*0670*/  LOP3.LUT R10, R10, 0x3, RZ, 0xc0, !PT ;  /* 0x000000030a0a7812 */ /* 0x000fe400078ec0ff */
[----:B------:R-:W-:Y:S02]  /*0680*/  LEA.HI R5, R12, R3, RZ, 0x1c ;  /* 0x000000030c057211 */ /* 0x000fe400078fe0ff */
[----:B------:R-:W-:-:S02]  /*0690*/  LOP3.LUT R3, R10, R6, R3, 0x1e, !PT ;  /* 0x000000060a037212 */ /* 0x000fc400078e1e03 */
[----:B------:R-:W-:Y:S02]  /*06a0*/  LOP3.LUT R5, R5, R10, RZ, 0x3c, !PT ;  /* 0x0000000a05057212 */ /* 0x000fe400078e3cff */
[----:B------:R-:W-:Y:S01]  /*06b0*/  ISETP.NE.AND P0, PT, R4, 0x20, PT ;  /* 0x000000200400780c */ /* 0x000fe20003f05270 */
[----:B------:R-:W-:Y:S01]  /*06c0*/  IMAD.SHL.U32 R3, R3, 0x10, RZ ;  /* 0x0000001003037824 */ /* 0x000fe200078e00ff */
[----:B------:R-:W-:Y:S01]  /*06d0*/  SHF.R.S32.HI R2, RZ, 0x1f, R15 ;  /* 0x0000001fff027819 */ /* 0x000fe2000001140f */
[----:B------:R-:W-:-:S03]  /*06e0*/  IMAD.SHL.U32 R5, R5, 0x10, RZ ;  /* 0x0000001005057824 */ /* 0x000fc600078e00ff */
[----:B------:R-:W-:Y:S02]  /*06f0*/  LOP3.LUT R3, R3, 0x20, RZ, 0x3c, !PT ;  /* 0x0000002003037812 */ /* 0x000fe400078e3cff */
[----:B------:R-:W-:Y:S02]  /*0700*/  LOP3.LUT R5, R5, 0x20, RZ, 0x3c, !PT ;  /* 0x0000002005057812 */ /* 0x000fe400078e3cff */
[----:B------:R-:W-:Y:S01]  /*0710*/  LEA.HI R2, R2, R15, RZ, 0x5 ;  /* 0x0000000f02027211 */ /* 0x000fe200078f28ff */
[----:B------:R-:W-:Y:S02]  /*0720*/  VIADD R109, R3, UR5 ;  /* 0x00000005036d7c36 */ /* 0x000fe40008000000 */
[----:B------:R-:W-:Y:S01]  /*0730*/  VIADD R110, R5, UR4 ;  /* 0x00000004056e7c36 */ /* 0x000fe20008000000 */
        /* <DEDUP_REMOVED lines=35> */
[----:B------:R-:W-:-:S07]  /*0970*/  CS2R R76, SRZ ;  /* 0x00000000004c7805 */ /* 0x000fce000001ff00 */
.L_x_12:
[----:B------:R-:W1:Y:S01]  /*0980*/  LDCU UR6, c[0x0][0x360] ;  /* 0x00006c00ff0677ac */ /* 0x000e620008000800 */
[----:B------:R-:W-:Y:S01]  /*0990*/  IMAD.HI.U32 R2, R104, -0x55555555, RZ ;  /* 0xaaaaaaab68027827 */ /* 0x000fe200078e00ff */
[----:B------:R-:W-:-:S04]  /*09a0*/  DEPBAR.LE SB0, 0x1 ;  /* 0x000080400000791a */ /* 0x000fc80000000000 */
[----:B------:R-:W-:-:S05]  /*09b0*/  SHF.R.U32.HI R3, RZ, 0x1, R2 ;  /* 0x00000001ff037819 */ /* 0x000fca0000011602 */
[----:B------:R-:W-:-:S04]  /*09c0*/  IMAD R3, R3, -0x3, R104 ;  /* 0xfffffffd03037824 */ /* 0x000fc800078e0268 */
[----:B------:R-:W-:Y:S02]  /*09d0*/  IMAD.SHL.U32 R3, R3, 0x40, RZ ;  /* 0x0000004003037824 */ /* 0x000fe400078e00ff */
[----:B-1----:R-:W-:-:S04]  /*09e0*/  IMAD R114, R107, UR6, R0 ;  /* 0x000000066b727c24 */ /* 0x002fc8000f8e0200 */
[C---:B------:R-:W-:Y:S01]  /*09f0*/  IMAD.SHL.U32 R4, R114.reuse, 0x4, RZ ;  /* 0x0000000472047824 */ /* 0x040fe200078e00ff */
[----:B------:R-:W-:Y:S02]  /*0a00*/  LOP3.LUT R2, R114, 0x1f, RZ, 0xc0, !PT ;  /* 0x0000001f72027812 */ /* 0x000fe400078ec0ff */
[----:B------:R-:W-:Y:S02]  /*0a10*/  SHF.R.U32.HI R101, RZ, 0x1, R114 ;  /* 0x00000001ff657819 */ /* 0x000fe40000011672 */
[----:B------:R-:W-:Y:S02]  /*0a20*/  LOP3.LUT R4, R4, 0x4, RZ, 0xc0, !PT ;  /* 0x0000000404047812 */ /* 0x000fe400078ec0ff */
[----:B------:R-:W-:Y:S02]  /*0a30*/  SHF.R.U32.HI R111, RZ, 0x3, R2 ;  /* 0x00000003ff6f7819 */ /* 0x000fe40000011602 */
[----:B------:R-:W-:Y:S02]  /*0a40*/  LEA.HI R2, R2, R4, RZ, 0x1c ;  /* 0x0000000402027211 */ /* 0x000fe400078fe0ff */
[----:B------:R-:W-:-:S02]  /*0a50*/  SHF.R.U32.HI R5, RZ, 0x2, R114 ;  /* 0x00000002ff057819 */ /* 0x000fc40000011672 */
[----:B------:R-:W-:Y:S02]  /*0a60*/  LOP3.LUT R100, R101, 0x7, RZ, 0xc0, !PT ;  /* 0x0000000765647812 */ /* 0x000fe400078ec0ff */
[----:B------:R-:W-:Y:S02]  /*0a70*/  LOP3.LUT R4, R111, R4, RZ, 0xfc, !PT ;  /* 0x000000046f047212 */ /* 0x000fe400078efcff */
[----:B------:R-:W-:Y:S02]  /*0a80*/  LOP3.LUT R100, R100, 0xffe0, R5, 0xf8, !PT ;  /* 0x0000ffe064647812 */ /* 0x000fe400078ef805 */
[--C-:B------:R-:W-:Y:S02]  /*0a90*/  LOP3.LUT R2, R2, 0x3, R101.reuse, 0x78, !PT ;  /* 0x0000000302027812 */ /* 0x100fe400078e7865 */
[--C-:B------:R-:W-:Y:S01]  /*0aa0*/  LOP3.LUT R4, R4, 0x3, R101.reuse, 0x78, !PT ;  /* 0x0000000304047812 */ /* 0x100fe200078e7865 */
[C---:B------:R-:W-:Y:S01]  /*0ab0*/  IMAD.IADD R115, R3.reuse, 0x1, R100 ;  /* 0x0000000103737824 */ /* 0x040fe200078e0264 */
[----:B------:R-:W-:-:S02]  /*0ac0*/  LOP3.LUT R105, R3, 0x33, R101, 0xf8, !PT ;  /* 0x0000003303697812 */ /* 0x000fc400078ef865 */
[----:B------:R-:W-:Y:S02]  /*0ad0*/  LEA R99, R2, UR4, 0x4 ;  /* 0x0000000402637c11 */ /* 0x000fe4000f8e20ff */
[----:B------:R-:W-:Y:S02]  /*0ae0*/  LEA R98, R4, UR5, 0x4 ;  /* 0x0000000504627c11 */ /* 0x000fe4000f8e20ff */
[----:B------:R-:W-:Y:S01]  /*0af0*/  LOP3.LUT R113, R111, 0x7, R114, 0x78, !PT ;  /* 0x000000076f717812 */ /* 0x000fe200078e7872 */
[----:B------:R-:W-:Y:S01]  /*0b00*/  IMAD R112, R115, 0x80, R99 ;  /* 0x0000008073707824 */ /* 0x000fe200078e0263 */
[----:B------:R-:W-:Y:S01]  /*0b10*/  BAR.SYNC.DEFER_BLOCKING 0x0 ;  /* 0x0000000000007b1d */ /* 0x000fe20000010000 */
[C---:B------:R-:W-:Y:S02]  /*0b20*/  IMAD R2, R105.reuse, 0x80, R98 ;  /* 0x0000008069027824 */ /* 0x040fe400078e0262 */
[----:B------:R-:W-:Y:S02]  /*0b30*/  IMAD R105, R105, 0x80, R109 ;  /* 0x0000008069697824 */ /* 0x000fe400078e026d */
[----:B------:R-:W-:Y:S01]  /*0b40*/  IMAD R115, R115, 0x80, R110 ;  /* 0x0000008073737824 */ /* 0x000fe200078e026e */
[----:B------:R-:W-:Y:S04]  /*0b50*/  LDSM.16.M88.2 R96, [R2] ;  /* 0x000000000260783b */ /* 0x000fe80000000100 */
[----:B------:R-:W1:Y:S04]  /*0b60*/  LDSM.16.M88.4 R8, [R112] ;  /* 0x000000007008783b */ /* 0x000e680000000200 */
[----:B------:R-:W2:Y:S04]  /*0b70*/  LDSM.16.M88.2 R94, [R2+0x200] ;  /* 0x00020000025e783b */ /* 0x000ea80000000100 */
[----:B------:R-:W3:Y:S04]  /*0b80*/  LDSM.16.M88.2 R86, [R2+0x400] ;  /* 0x000400000256783b */ /* 0x000ee80000000100 */
[----:B------:R-:W4:Y:S04]  /*0b90*/  LDSM.16.M88.2 R84, [R2+0x600] ;  /* 0x000600000254783b */ /* 0x000f280000000100 */
[----:B------:R-:W5:Y:S04]  /*0ba0*/  LDSM.16.M88.4 R4, [R112+0x800] ;  /* 0x000800007004783b */ /* 0x000f680000000200 */
[----:B------:R-:W5:Y:S04]  /*0bb0*/  LDSM.16.M88.4 R80, [R112+0xc00] ;  /* 0x000c00007050783b */ /* 0x000f680000000200 */
[----:B------:R1:W5:Y:S04]  /*0bc0*/  LDSM.16.M88.4 R12, [R112+0x400] ;  /* 0x00040000700c783b */ /* 0x0003680000000200 */
[----:B------:R-:W-:Y:S04]  /*0bd0*/  LDSM.16.M88.2 R92, [R105] ;  /* 0x00000000695c783b */ /* 0x000fe80000000100 */
[----:B------:R-:W-:Y:S01]  /*0be0*/  LDSM.16.M88.2 R90, [R105+0x200] ;  /* 0x00020000695a783b */ /* 0x000fe20000000100 */
[----:B-1----:R-:W-:-:S03]  /*0bf0*/  VIADD R112, R104, 0x2 ;  /* 0x0000000268707836 */ /* 0x002fc60000000000 */
[----:B------:R-:W-:Y:S02]  /*0c00*/  LDSM.16.M88.2 R88, [R105+0x400] ;  /* 0x000400006958783b */ /* 0x000fe40000000100 */
[C---:B------:R-:W-:Y:S01]  /*0c10*/  ISETP.NE.AND P0, PT, R112.reuse, R103, PT ;  /* 0x000000677000720c */ /* 0x040fe20003f05270 */
[C---:B------:R-:W-:Y:S01]  /*0c20*/  HMMA.16816.F32 R76, R8.reuse, R96, R76 ;  /* 0x00000060084c723c */ /* 0x040fe2000000184c */
[----:B------:R1:W-:Y:S07]  /*0c30*/  LDSM.16.M88.2 R2, [R105+0x600] ;  /* 0x000600006902783b */ /* 0x0003ee0000000100 */
[C---:B--2---:R-:W-:Y:S08]  /*0c40*/  HMMA.16816.F32 R72, R8.reuse, R94, R72 ;  /* 0x0000005e0848723c */ /* 0x044ff00000001848 */
[C---:B---3--:R-:W-:Y:S08]  /*0c50*/  HMMA.16816.F32 R68, R8.reuse, R86, R68 ;  /* 0x000000560844723c */ /* 0x048ff00000001844 */
[----:B----4-:R-:W-:Y:S01]  /*0c60*/  HMMA.16816.F32 R64, R8, R84, R64 ;  /* 0x000000540840723c */ /* 0x010fe20000001840 */
[----:B------:R-:W2:Y:S07]  /*0c70*/  LDSM.16.M88.4 R8, [R115] ;  /* 0x000000007308783b */ /* 0x000eae0000000200 */
[C---:B-----5:R-:W-:Y:S08]  /*0c80*/  HMMA.16816.F32 R44, R4.reuse, R96, R44 ;  /* 0x00000060042c723c */ /* 0x060ff0000000182c */
[C---:B------:R-:W-:Y:S08]  /*0c90*/  HMMA.16816.F32 R40, R4.reuse, R94, R40 ;  /* 0x0000005e0428723c */ /* 0x040ff00000001828 */
[C---:B------:R-:W-:Y:S08]  /*0ca0*/  HMMA.16816.F32 R36, R4.reuse, R86, R36 ;  /* 0x000000560424723c */ /* 0x040ff00000001824 */
[-C--:B------:R-:W-:Y:S08]  /*0cb0*/  HMMA.16816.F32 R32, R4, R84.reuse, R32 ;  /* 0x000000540420723c */ /* 0x080ff00000001820 */
[----:B------:R-:W-:Y:S01]  /*0cc0*/  HMMA.16816.F32 R4, R80, R84, R28 ;  /* 0x000000545004723c */ /* 0x000fe2000000181c */
[----:B------:R-:W-:-:S05]  /*0cd0*/  IMAD.HI.U32 R28, R112, -0x55555555, RZ ;  /* 0xaaaaaaab701c7827 */ /* 0x000fca00078e00ff */
[----:B------:R-:W-:Y:S01]  /*0ce0*/  SHF.R.U32.HI R29, RZ, 0x1, R28 ;  /* 0x00000001ff1d7819 */ /* 0x000fe2000001161c */
[C---:B------:R-:W-:Y:S01]  /*0cf0*/  IMAD.SHL.U32 R28, R104.reuse, 0x4, RZ ;  /* 0x00000004681c7824 */ /* 0x040fe200078e00ff */
[----:B------:R-:W-:Y:S01]  /*0d00*/  HMMA.16816.F32 R48, R12, R84, R48 ;  /* 0x000000540c30723c */ /* 0x000fe20000001830 */
[----:B------:R-:W-:Y:S01]  /*0d10*/  SHF.R.U32.HI R84, RZ, 0x3, R114 ;  /* 0x00000003ff547819 */ /* 0x000fe20000011672 */
[----:B------:R-:W-:Y:S02]  /*0d20*/  VIADD R114, R104, 0x1 ;  /* 0x0000000168727836 */ /* 0x000fe40000000000 */
[----:B------:R-:W-:Y:S01]  /*0d30*/  IMAD R30, R29, -0x3, R112 ;  /* 0xfffffffd1d1e7824 */ /* 0x000fe200078e0270 */
[----:B-1----:R-:W-:Y:S02]  /*0d40*/  LOP3.LUT R105, R111, 0x1ffffffc, R84, 0xf8, !PT ;  /* 0x1ffffffc6f697812 */ /* 0x002fe400078ef854 */
[C---:B------:R-:W-:Y:S01]  /*0d50*/  LEA R111, R113.reuse, UR4, 0x4 ;  /* 0x00000004716f7c11 */ /* 0x040fe2000f8e20ff */
[----:B--2---:R-:W-:Y:S01]  /*0d60*/  HMMA.16816.F32 R76, R8, R92, R76 ;  /* 0x0000005c084c723c */ /* 0x004fe2000000184c */
[----:B------:R-:W-:-:S07]  /*0d70*/  LEA R113, R113, UR5, 0x4 ;  /* 0x0000000571717c11 */ /* 0x000fce000f8e20ff */
[C---:B------:R-:W-:Y:S08]  /*0d80*/  HMMA.16816.F32 R72, R8.reuse, R90, R72 ;  /* 0x0000005a0848723c */ /* 0x040ff00000001848 */
[C---:B------:R-:W-:Y:S08]  /*0d90*/  HMMA.16816.F32 R68, R8.reuse, R88, R68 ;  /* 0x000000580844723c */ /* 0x040ff00000001844 */
[----:B------:R-:W-:Y:S01]  /*0da0*/  HMMA.16816.F32 R64, R8, R2, R64 ;  /* 0x000000020840723c */ /* 0x000fe20000001840 */
[----:B------:R-:W-:Y:S01]  /*0db0*/  VIMNMX R9, PT, PT, R28, 0x1f4, PT ;  /* 0x000001f41c097848 */ /* 0x000fe20003fe0100 */
[----:B------:R-:W-:-:S02]  /*0dc0*/  IMAD R10, R30, 0x40, R105 ;  /* 0x000000401e0a7824 */ /* 0x000fc400078e0269 */
[----:B------:R-:W1:Y:S04]  /*0dd0*/  LDSM.16.M88.4 R28, [R115+0xc00] ;  /* 0x000c0000731c783b */ /* 0x000e680000000200 */
[-C--:B------:R-:W-:Y:S08]  /*0de0*/  HMMA.16816.F32 R52, R12, R86.reuse, R52 ;  /* 0x000000560c34723c */ /* 0x080ff00000001834 */
[----:B------:R-:W-:Y:S01]  /*0df0*/  HMMA.16816.F32 R24, R80, R86, R24 ;  /* 0x000000565018723c */ /* 0x000fe20000001818 */
[----:B------:R-:W-:-:S04]  /*0e00*/  IMAD.WIDE R86, R9, 0x10, R118 ;  /* 0x0000001009567825 */ /* 0x000fc800078e0276 */
[----:B------:R-:W-:-:S03]  /*0e10*/  IMAD.WIDE R8, R9, 0x10, R116 ;  /* 0x0000001009087825 */ /* 0x000fc600078e0274 */
[----:B------:R-:W-:Y:S01]  /*0e20*/  HMMA.16816.F32 R56, R12, R94, R56 ;  /* 0x0000005e0c38723c */ /* 0x000fe20000001838 */
[----:B------:R-:W-:-:S07]  /*0e30*/  IMAD.WIDE.U32 R84, R108, 0x10, R86 ;  /* 0x000000106c547825 */ /* 0x000fce00078e0056 */
[----:B------:R-:W-:Y:S01]  /*0e40*/  HMMA.16816.F32 R20, R80, R94, R20 ;  /* 0x0000005e5014723c */ /* 0x000fe20000001814 */
[----:B------:R-:W-:Y:S02]  /*0e50*/  IMAD R95, R10, 0x80, R111 ;  /* 0x000000800a5f7824 */ /* 0x000fe400078e026f */
[----:B------:R-:W-:-:S05]  /*0e60*/  IMAD.HI.U32 R94, R114, -0x55555555, RZ ;  /* 0xaaaaaaab725e7827 */ /* 0x000fca00078e00ff */
[-C--:B------:R-:W-:Y:S01]  /*0e70*/  HMMA.16816.F32 R60, R12, R96.reuse, R60 ;  /* 0x000000600c3c723c */ /* 0x080fe2000000183c */
[----:B------:R-:W2:Y:S07]  /*0e80*/  LDSM.16.M88.4 R12, [R115+0x400] ;  /* 0x00040000730c783b */ /* 0x000eae0000000200 */
[----:B------:R-:W-:Y:S01]  /*0e90*/  HMMA.16816.F32 R16, R80, R96, R16 ;  /* 0x000000605010723c */ /* 0x000fe20000001810 */
[----:B------:R-:W-:Y:S01]  /*0ea0*/  IMAD R97, R10, 0x80, R113 ;  /* 0x000000800a617824 */ /* 0x000fe200078e0271 */
[----:B------:R3:W4:Y:S01]  /*0eb0*/  LDSM.16.M88.4 R80, [R115+0x800] ;  /* 0x000800007350783b */ /* 0x0007220000000200 */
[----:B------:R-:W-:-:S03]  /*0ec0*/  IMAD.WIDE.U32 R10, R108, 0x10, R8 ;  /* 0x000000106c0a7825 */ /* 0x000fc600078e0008 */
[----:B------:R-:W-:Y:S01]  /*0ed0*/  @!PT LDS RZ, [RZ] ;  /* 0x00000000fffff984 */ /* 0x000fe20000000800 */
[----:B------:R-:W-:Y:S01]  /*0ee0*/  @!PT LDS RZ, [RZ] ;  /* 0x00000000fffff984 */ /* 0x000fe20000000800 */
[----:B------:R-:W-:Y:S01]  /*0ef0*/  @!PT LDS RZ, [RZ] ;  /* 0x00000000fffff984 */ /* 0x000fe20000000800 */
[----:B------:R5:W-:Y:S02]  /*0f00*/  LDGSTS.E.BYPASS.LTC128B.128 [R95], desc[UR8][R86.64+0x80] ;  /* 0x00000080565f7fae */ /* 0x000be4000b981a08 */
[C---:B-1----:R-:W-:Y:S02]  /*0f10*/  HMMA.16816.F32 R20, R28.reuse, R90, R20 ;  /* 0x0000005a1c14723c */ /* 0x042fe40000001814 */
[----:B------:R-:W-:Y:S04]  /*0f20*/  LDGSTS.E.BYPASS.LTC128B.128 [R95+0x1000], desc[UR8][R84.64+0x80] ;  /* 0x01000080545f7fae */ /* 0x000fe8000b981a08 */
[----:B------:R-:W-:Y:S02]  /*0f30*/  LDGSTS.E.BYPASS.LTC128B.128 [R97], desc[UR8][R8.64+0x80] ;  /* 0x0000008008617fae */ /* 0x000fe4000b981a08 */
[----:B------:R-:W-:Y:S02]  /*0f40*/  HMMA.16816.F32 R24, R28, R88, R24 ;  /* 0x000000581c18723c */ /* 0x000fe40000001818 */
[----:B------:R1:W-:Y:S01]  /*0f50*/  LDGSTS.E.BYPASS.LTC128B.128 [R97+0x1000], desc[UR8][R10.64+0x80] ;  /* 0x010000800a617fae */ /* 0x0003e2000b981a08 */
[----:B-----5:R-:W-:-:S03]  /*0f60*/  SHF.R.U32.HI R87, RZ, 0x1, R94 ;  /* 0x00000001ff577819 */ /* 0x020fc6000001165e */
[----:B------:R-:W0:Y:S02]  /*0f70*/  LDGDEPBAR ;  /* 0x00000000000079af */ /* 0x000e240000000000 */
[----:B------:R-:W-:Y:S01]  /*0f80*/  IMAD R87, R87, -0x3, R114 ;  /* 0xfffffffd57577824 */ /* 0x000fe200078e0272 */
[----:B------:R-:W-:Y:S01]  /*0f90*/  HMMA.16816.F32 R16, R28, R92, R16 ;  /* 0x0000005c1c10723c */ /* 0x000fe20000001810 */
[----:B------:R-:W-:Y:S02]  /*0fa0*/  IMAD.SHL.U32 R114, R114, 0x4, RZ ;  /* 0x0000000472727824 */ /* 0x000fe400078e00ff */
[----:B------:R-:W-:-:S04]  /*0fb0*/  IMAD.SHL.U32 R87, R87, 0x40, RZ ;  /* 0x0000004057577824 */ /* 0x000fc800078e00ff */
[----:B---3--:R-:W-:Y:S01]  /*0fc0*/  IMAD.IADD R115, R100, 0x1, R87 ;  /* 0x0000000164737824 */ /* 0x008fe200078e0257 */
[----:B------:R-:W-:Y:S01]  /*0fd0*/  LOP3.LUT R120, R87, 0x33, R101, 0xf8, !PT ;  /* 0x0000003357787812 */ /* 0x000fe200078ef865 */
[C---:B--2---:R-:W-:Y:S02]  /*0fe0*/  HMMA.16816.F32 R60, R12.reuse, R92, R60 ;  /* 0x0000005c0c3c723c */ /* 0x044fe4000000183c */
[C---:B------:R-:W-:Y:S02]  /*0ff0*/  IMAD R121, R115.reuse, 0x80, R99 ;  /* 0x0000008073797824 */ /* 0x040fe400078e0263 */
[C---:B------:R-:W-:Y:S02]  /*1000*/  IMAD R122, R120.reuse, 0x80, R98 ;  /* 0x00000080787a7824 */ /* 0x040fe400078e0262 */
[----:B------:R-:W-:Y:S02]  /*1010*/  IMAD R120, R120, 0x80, R109 ;  /* 0x0000008078787824 */ /* 0x000fe400078e026d */
[----:B------:R-:W-:Y:S01]  /*1020*/  HMMA.16816.F32 R56, R12, R90, R56 ;  /* 0x0000005a0c38723c */ /* 0x000fe20000001838 */
[----:B------:R-:W-:Y:S01]  /*1030*/  IMAD R115, R115, 0x80, R110 ;  /* 0x0000008073737824 */ /* 0x000fe200078e026e */
[----:B------:R-:W-:-:S04]  /*1040*/  DEPBAR.LE SB0, 0x1 ;  /* 0x000080400000791a */ /* 0x000fc80000000000 */
[----:B------:R-:W-:Y:S02]  /*1050*/  BAR.SYNC.DEFER_BLOCKING 0x0 ;  /* 0x0000000000007b1d */ /* 0x000fe40000010000 */
[C---:B------:R-:W-:Y:S08]  /*1060*/  HMMA.16816.F32 R52, R12.reuse, R88, R52 ;  /* 0x000000580c34723c */ /* 0x040ff00000001834 */
[----:B------:R-:W-:Y:S08]  /*1070*/  HMMA.16816.F32 R48, R12, R2, R48 ;  /* 0x000000020c30723c */ /* 0x000ff00000001830 */
[C---:B----4-:R-:W-:Y:S01]  /*1080*/  HMMA.16816.F32 R44, R80.reuse, R92, R44 ;  /* 0x0000005c502c723c */ /* 0x050fe2000000182c */
[----:B------:R-:W-:Y:S07]  /*1090*/  LDSM.16.M88.2 R100, [R122] ;  /* 0x000000007a64783b */ /* 0x000fee0000000100 */
[C---:B------:R-:W-:Y:S01]  /*10a0*/  HMMA.16816.F32 R40, R80.reuse, R90, R40 ;  /* 0x0000005a5028723c */ /* 0x040fe20000001828 */
[----:B------:R-:W-:Y:S04]  /*10b0*/  LDSM.16.M88.2 R98, [R122+0x200] ;  /* 0x000200007a62783b */ /* 0x000fe80000000100 */
[----:B-1----:R-:W-:Y:S03]  /*10c0*/  LDSM.16.M88.2 R96, [R122+0x400] ;  /* 0x000400007a60783b */ /* 0x002fe60000000100 */
[C---:B------:R-:W-:Y:S01]  /*10d0*/  HMMA.16816.F32 R36, R80.reuse, R88, R36 ;  /* 0x000000585024723c */ /* 0x040fe20000001824 */
[----:B------:R-:W-:Y:S04]  /*10e0*/  LDSM.16.M88.2 R94, [R122+0x600] ;  /* 0x000600007a5e783b */ /* 0x000fe80000000100 */
[----:B------:R-:W1:Y:S03]  /*10f0*/  LDSM.16.M88.4 R12, [R121+0x400] ;  /* 0x00040000790c783b */ /* 0x000e660000000200 */
[-C--:B------:R-:W-:Y:S01]  /*1100*/  HMMA.16816.F32 R32, R80, R2.reuse, R32 ;  /* 0x000000025020723c */ /* 0x080fe20000001820 */
[----:B------:R-:W2:Y:S04]  /*1110*/  LDSM.16.M88.4 R8, [R121+0x800] ;  /* 0x000800007908783b */ /* 0x000ea80000000200 */
[----:B------:R-:W3:Y:S03]  /*1120*/  LDSM.16.M88.4 R84, [R121] ;  /* 0x000000007954783b */ /* 0x000ee60000000200 */
[----:B------:R-:W-:Y:S01]  /*1130*/  HMMA.16816.F32 R4, R28, R2, R4 ;  /* 0x000000021c04723c */ /* 0x000fe20000001804 */
[----:B------:R-:W-:Y:S04]  /*1140*/  LDSM.16.M88.2 R92, [R120] ;  /* 0x00000000785c783b */ /* 0x000fe80000000100 */
[----:B------:R-:W-:Y:S04]  /*1150*/  LDSM.16.M88.2 R90, [R120+0x200] ;  /* 0x00020000785a783b */ /* 0x000fe80000000100 */
[----:B------:R-:W-:Y:S04]  /*1160*/  LDSM.16.M88.2 R88, [R120+0x400] ;  /* 0x000400007858783b */ /* 0x000fe80000000100 */
[----:B------:R-:W-:Y:S04]  /*1170*/  LDSM.16.M88.2 R2, [R120+0x600] ;  /* 0x000600007802783b */ /* 0x000fe80000000100 */
[----:B------:R-:W-:Y:S04]  /*1180*/  LDSM.16.M88.4 R80, [R121+0xc00] ;  /* 0x000c00007950783b */ /* 0x000fe80000000200 */
[----:B------:R-:W-:Y:S01]  /*1190*/  LDSM.16.M88.4 R28, [R115+0xc00] ;  /* 0x000c0000731c783b */ /* 0x000fe20000000200 */
[C---:B-1----:R-:W-:Y:S08]  /*11a0*/  HMMA.16816.F32 R60, R12.reuse, R100, R60 ;  /* 0x000000640c3c723c */ /* 0x042ff0000000183c */
[C---:B------:R-:W-:Y:S08]  /*11b0*/  HMMA.16816.F32 R56, R12.reuse, R98, R56 ;  /* 0x000000620c38723c */ /* 0x040ff00000001838 */
[C---:B------:R-:W-:Y:S08]  /*11c0*/  HMMA.16816.F32 R52, R12.reuse, R96, R52 ;  /* 0x000000600c34723c */ /* 0x040ff00000001834 */
[----:B------:R-:W-:Y:S01]  /*11d0*/  HMMA.16816.F32 R48, R12, R94, R48 ;  /* 0x0000005e0c30723c */ /* 0x000fe20000001830 */
[----:B------:R-:W1:Y:S07]  /*11e0*/  LDSM.16.M88.4 R12, [R115+0x400] ;  /* 0x00040000730c783b */ /* 0x000e6e0000000200 */
[C---:B--2---:R-:W-:Y:S08]  /*11f0*/  HMMA.16816.F32 R44, R8.reuse, R100, R44 ;  /* 0x00000064082c723c */ /* 0x044ff0000000182c */
[C---:B------:R-:W-:Y:S08]  /*1200*/  HMMA.16816.F32 R40, R8.reuse, R98, R40 ;  /* 0x000000620828723c */ /* 0x040ff00000001828 */
[C---:B------:R-:W-:Y:S08]  /*1210*/  HMMA.16816.F32 R36, R8.reuse, R96, R36 ;  /* 0x000000600824723c */ /* 0x040ff00000001824 */
[----:B------:R-:W-:Y:S01]  /*1220*/  HMMA.16816.F32 R32, R8, R94, R32 ;  /* 0x0000005e0820723c */ /* 0x000fe20000001820 */
[----:B------:R-:W2:Y:S07]  /*1230*/  LDSM.16.M88.4 R8, [R115+0x800] ;  /* 0x000800007308783b */ /* 0x000eae0000000200 */
[C---:B---3--:R-:W-:Y:S08]  /*1240*/  HMMA.16816.F32 R76, R84.reuse, R100, R76 ;  /* 0x00000064544c723c */ /* 0x048ff0000000184c */
[C---:B------:R-:W-:Y:S08]  /*1250*/  HMMA.16816.F32 R72, R84.reuse, R98, R72 ;  /* 0x000000625448723c */ /* 0x040ff00000001848 */
[C---:B------:R-:W-:Y:S08]  /*1260*/  HMMA.16816.F32 R68, R84.reuse, R96, R68 ;  /* 0x000000605444723c */ /* 0x040ff00000001844 */
[----:B------:R-:W-:Y:S01]  /*1270*/  HMMA.16816.F32 R64, R84, R94, R64 ;  /* 0x0000005e5440723c */ /* 0x000fe20000001840 */
[----:B------:R-:W3:Y:S07]  /*1280*/  LDSM.16.M88.4 R84, [R115] ;  /* 0x000000007354783b */ /* 0x000eee0000000200 */
[C---:B-1----:R-:W-:Y:S08]  /*1290*/  HMMA.16816.F32 R60, R12.reuse, R92, R60 ;  /* 0x0000005c0c3c723c */ /* 0x042ff0000000183c */
[C---:B------:R-:W-:Y:S08]  /*12a0*/  HMMA.16816.F32 R56, R12.reuse, R90, R56 ;  /* 0x0000005a0c38723c */ /* 0x040ff00000001838 */
[C---:B------:R-:W-:Y:S08]  /*12b0*/  HMMA.16816.F32 R52, R12.reuse, R88, R52 ;  /* 0x000000580c34723c */ /* 0x040ff00000001834 */
[----:B------:R-:W-:Y:S01]  /*12c0*/  HMMA.16816.F32 R48, R12, R2, R48 ;  /* 0x000000020c30723c */ /* 0x000fe20000001830 */
[----:B------:R-:W-:-:S02]  /*12d0*/  VIADD R12, R104, 0x3 ;  /* 0x00000003680c7836 */ /* 0x000fc40000000000 */
[----:B------:R-:W-:Y:S02]  /*12e0*/  IMAD.MOV.U32 R104, RZ, RZ, R112 ;  /* 0x000000ffff687224 */ /* 0x000fe400078e0070 */
[----:B------:R-:W-:-:S03]  /*12f0*/  IMAD.HI.U32 R13, R12, -0x55555555, RZ ;  /* 0xaaaaaaab0c0d7827 */ /* 0x000fc600078e00ff */
[----:B------:R-:W-:Y:S02]  /*1300*/  HMMA.16816.F32 R16, R80, R100, R16 ;  /* 0x000000645010723c */ /* 0x000fe40000001810 */
[----:B------:R-:W-:-:S05]  /*1310*/  SHF.R.U32.HI R13, RZ, 0x1, R13 ;  /* 0x00000001ff0d7819 */ /* 0x000fca000001160d */
[----:B------:R-:W-:Y:S01]  /*1320*/  IMAD R12, R13, -0x3, R12 ;  /* 0xfffffffd0d0c7824 */ /* 0x000fe200078e020c */
[----:B------:R-:W-:Y:S03]  /*1330*/  HMMA.16816.F32 R20, R80, R98, R20 ;  /* 0x000000625014723c */ /* 0x000fe60000001814 */
[----:B------:R-:W-:-:S04]  /*1340*/  IMAD R14, R12, 0x40, R105 ;  /* 0x000000400c0e7824 */ /* 0x000fc800078e0269 */
[C---:B------:R-:W-:Y:S01]  /*1350*/  IMAD R111, R14.reuse, 0x80, R111 ;  /* 0x000000800e6f7824 */ /* 0x040fe200078e026f */
[----:B------:R-:W-:Y:S01]  /*1360*/  HMMA.16816.F32 R24, R80, R96, R24 ;  /* 0x000000605018723c */ /* 0x000fe20000001818 */
[----:B------:R-:W-:-:S07]  /*1370*/  IMAD R113, R14, 0x80, R113 ;  /* 0x000000800e717824 */ /* 0x000fce00078e0271 */
[----:B------:R-:W-:Y:S08]  /*1380*/  HMMA.16816.F32 R4, R80, R94, R4 ;  /* 0x0000005e5004723c */ /* 0x000ff00000001804 */
[C---:B--2---:R-:W-:Y:S08]  /*1390*/  HMMA.16816.F32 R44, R8.reuse, R92, R44 ;  /* 0x0000005c082c723c */ /* 0x044ff0000000182c */
[C---:B------:R-:W-:Y:S08]  /*13a0*/  HMMA.16816.F32 R40, R8.reuse, R90, R40 ;  /* 0x0000005a0828723c */ /* 0x040ff00000001828 */
[C---:B------:R-:W-:Y:S08]  /*13b0*/  HMMA.16816.F32 R36, R8.reuse, R88, R36 ;  /* 0x000000580824723c */ /* 0x040ff00000001824 */
[----:B------:R-:W-:Y:S01]  /*13c0*/  HMMA.16816.F32 R32, R8, R2, R32 ;  /* 0x000000020820723c */ /* 0x000fe20000001820 */
[----:B------:R-:W-:-:S05]  /*13d0*/  VIMNMX R11, PT, PT, R114, 0x1f4, PT ;  /* 0x000001f4720b7848 */ /* 0x000fca0003fe0100 */
[C---:B------:R-:W-:Y:S02]  /*13e0*/  IMAD.WIDE R8, R11.reuse, 0x10, R118 ;  /* 0x000000100b087825 */ /* 0x040fe400078e0276 */
[C---:B------:R-:W-:Y:S02]  /*13f0*/  HMMA.16816.F32 R16, R28.reuse, R92, R16 ;  /* 0x0000005c1c10723c */ /* 0x040fe40000001810 */
[----:B------:R-:W-:Y:S01]  /*1400*/  IMAD.WIDE R10, R11, 0x10, R116 ;  /* 0x000000100b0a7825 */ /* 0x000fe200078e0274 */
[----:B------:R-:W-:Y:S01]  /*1410*/  @!PT LDS RZ, [RZ] ;  /* 0x00000000fffff984 */ /* 0x000fe20000000800 */
[----:B------:R-:W-:Y:S01]  /*1420*/  @!PT LDS RZ, [RZ] ;  /* 0x00000000fffff984 */ /* 0x000fe20000000800 */
[----:B------:R-:W-:Y:S01]  /*1430*/  @!PT LDS RZ, [RZ] ;  /* 0x00000000fffff984 */ /* 0x000fe20000000800 */
[----:B------:R1:W-:Y:S03]  /*1440*/  LDGSTS.E.BYPASS.LTC128B.128 [R111], desc[UR8][R8.64+0x80] ;  /* 0x00000080086f7fae */ /* 0x0003e6000b981a08 */
[C---:B------:R-:W-:Y:S02]  /*1450*/  IMAD.WIDE.U32 R12, R108.reuse, 0x10, R8 ;  /* 0x000000106c0c7825 */ /* 0x040fe400078e0008 */
[C---:B------:R-:W-:Y:S02]  /*1460*/  HMMA.16816.F32 R20, R28.reuse, R90, R20 ;  /* 0x0000005a1c14723c */ /* 0x040fe40000001814 */
[----:B------:R-:W-:Y:S01]  /*1470*/  IMAD.WIDE.U32 R14, R108, 0x10, R10 ;  /* 0x000000106c0e7825 */ /* 0x000fe200078e000a */
[----:B------:R1:W-:Y:S04]  /*1480*/  LDGSTS.E.BYPASS.LTC128B.128 [R111+0x1000], desc[UR8][R12.64+0x80] ;  /* 0x010000800c6f7fae */ /* 0x0003e8000b981a08 */
[----:B------:R1:W-:Y:S01]  /*1490*/  LDGSTS.E.BYPASS.LTC128B.128 [R113], desc[UR8][R10.64+0x80] ;  /* 0x000000800a717fae */ /* 0x0003e2000b981a08 */
[----:B------:R-:W-:Y:S03]  /*14a0*/  HMMA.16816.F32 R24, R28, R88, R24 ;  /* 0x000000581c18723c */ /* 0x000fe60000001818 */
[----:B------:R1:W-:Y:S04]  /*14b0*/  LDGSTS.E.BYPASS.LTC128B.128 [R113+0x1000], desc[UR8][R14.64+0x80] ;  /* 0x010000800e717fae */ /* 0x0003e8000b981a08 */
[----:B------:R-:W0:Y:S01]  /*14c0*/  LDGDEPBAR ;  /* 0x00000000000079af */ /* 0x000e220000000000 */
[C---:B---3--:R-:W-:Y:S08]  /*14d0*/  HMMA.16816.F32 R76, R84.reuse, R92, R76 ;  /* 0x0000005c544c723c */ /* 0x048ff0000000184c */
[C---:B------:R-:W-:Y:S08]  /*14e0*/  HMMA.16816.F32 R72, R84.reuse, R90, R72 ;  /* 0x0000005a5448723c */ /* 0x040ff00000001848 */
[C---:B------:R-:W-:Y:S08]  /*14f0*/  HMMA.16816.F32 R68, R84.reuse, R88, R68 ;  /* 0x000000585444723c */ /* 0x040ff00000001844 */
[-C--:B------:R-:W-:Y:S08]  /*1500*/  HMMA.16816.F32 R64, R84, R2.reuse, R64 ;  /* 0x000000025440723c */ /* 0x080ff00000001840 */
[----:B------:R-:W-:Y:S01]  /*1510*/  HMMA.16816.F32 R28, R28, R2, R4 ;  /* 0x000000021c1c723c */ /* 0x000fe20000001804 */
[----:B------:R-:W-:-:S04]  /*1520*/  NOP ;  /* 0x0000000000007918 */ /* 0x000fc80000000000 */
[----:B-1----:R-:W-:-:S15]  /*1530*/  @P0 BRA `(.L_x_12) ;  /* 0xfffffff400100947 */ /* 0x002fde000383ffff */
[----:B------:R-:W-:-:S07]  /*1540*/  IMAD.MOV.U32 R111, RZ, RZ, R103 ;  /* 0x000000ffff6f7224 */ /* 0x000fce00078e0067 */
.L_x_11:
[----:B------:R-:W-:-:S04]  /*1550*/  LOP3.LUT R102, R102, 0x1, RZ, 0xc0, !PT ;  /* 0x0000000166667812 */ /* 0x000fc800078ec0ff */
[----:B------:R-:W-:-:S13]  /*1560*/  ISETP.NE.U32.AND P0, PT, R102, 0x1, PT ;  /* 0x000000016600780c */ /* 0x000fda0003f05070 */
[----:B------:R-:W-:Y:S05]  /*1570*/  @P0 BRA `(.L_x_10) ;  /* 0x0000000400940947 */ /* 0x000fea0003800000 */
[----:B------:R-:W1:Y:S01]  /*1580*/  LDCU UR6, c[0x0][0x360] ;  /* 0x00006c00ff0677ac */ /* 0x000e620008000800 */
[----:B------:R-:W-:-:S04]  /*1590*/  DEPBAR.LE SB0, 0x1 ;  /* 0x000080400000791a */ /* 0x000fc80000000000 */
[----:B------:R-:W-:-:S04]  /*15a0*/  IMAD.HI.U32 R2, R111, 0x55555556, RZ ;  /* 0x555555566f027827 */ /* 0x000fc800078e00ff */
[----:B------:R-:W-:Y:S02]  /*15b0*/  IMAD R2, R2, -0x3, R111 ;  /* 0xfffffffd02027824 */ /* 0x000fe400078e026f */
[----:B-1----:R-:W-:-:S04]  /*15c0*/  IMAD R113, R107, UR6, R0 ;  /* 0x000000066b717c24 */ /* 0x002fc8000f8e0200 */
[C---:B------:R-:W-:Y:S01]  /*15d0*/  IMAD.SHL.U32 R5, R113.reuse, 0x4, RZ ;  /* 0x0000000471057824 */ /* 0x040fe200078e00ff */
[----:B------:R-:W-:Y:S02]  /*15e0*/  LOP3.LUT R3, R113, 0x1f, RZ, 0xc0, !PT ;  /* 0x0000001f71037812 */ /* 0x000fe400078ec0ff */
[----:B------:R-:W-:Y:S02]  /*15f0*/  SHF.R.U32.HI R4, RZ, 0x1, R113 ;  /* 0x00000001ff047819 */ /* 0x000fe40000011671 */
[----:B------:R-:W-:Y:S02]  /*1600*/  LOP3.LUT R7, R5, 0x4, RZ, 0xc0, !PT ;  /* 0x0000000405077812 */ /* 0x000fe400078ec0ff */
[----:B------:R-:W-:Y:S02]  /*1610*/  SHF.R.U32.HI R112, RZ, 0x3, R3 ;  /* 0x00000003ff707819 */ /* 0x000fe40000011603 */
[----:B------:R-:W-:Y:S01]  /*1620*/  LEA.HI R9, R3, R7, RZ, 0x1c ;  /* 0x0000000703097211 */ /* 0x000fe200078fe0ff */
[----:B------:R-:W-:Y:S01]  /*1630*/  IMAD.SHL.U32 R3, R2, 0x40, RZ ;  /* 0x0000004002037824 */ /* 0x000fe200078e00ff */
[----:B------:R-:W-:-:S02]  /*1640*/  SHF.R.U32.HI R6, RZ, 0x2, R113 ;  /* 0x00000002ff067819 */ /* 0x000fc40000011671 */
[----:B------:R-:W-:Y:S02]  /*1650*/  LOP3.LUT R5, R4, 0x7, RZ, 0xc0, !PT ;  /* 0x0000000704057812 */ /* 0x000fe400078ec0ff */
[----:B------:R-:W-:Y:S02]  /*1660*/  LOP3.LUT R7, R112, R7, RZ, 0xfc, !PT ;  /* 0x0000000770077212 */ /* 0x000fe400078efcff */
[----:B------:R-:W-:Y:S02]  /*1670*/  LOP3.LUT R6, R5, 0xffe0, R6, 0xf8, !PT ;  /* 0x0000ffe005067812 */ /* 0x000fe400078ef806 */
[--C-:B------:R-:W-:Y:S02]  /*1680*/  LOP3.LUT R9, R9, 0x3, R4.reuse, 0x78, !PT ;  /* 0x0000000309097812 */ /* 0x100fe400078e7804 */
[--C-:B------:R-:W-:Y:S02]  /*1690*/  LOP3.LUT R7, R7, 0x3, R4.reuse, 0x78, !PT ;  /* 0x0000000307077812 */ /* 0x100fe400078e7804 */
[C---:B------:R-:W-:Y:S01]  /*16a0*/  LOP3.LUT R2, R3.reuse, 0x33, R4, 0xf8, !PT ;  /* 0x0000003303027812 */ /* 0x040fe200078ef804 */
[----:B------:R-:W-:Y:S01]  /*16b0*/  IMAD.IADD R3, R3, 0x1, R6 ;  /* 0x0000000103037824 */ /* 0x000fe200078e0206 */
[----:B------:R-:W-:-:S02]  /*16c0*/  LEA R114, R9, UR4, 0x4 ;  /* 0x0000000409727c11 */ /* 0x000fc4000f8e20ff */
[----:B------:R-:W-:Y:S01]  /*16d0*/  LEA R7, R7, UR5, 0x4 ;  /* 0x0000000507077c11 */ /* 0x000fe2000f8e20ff */
[C---:B------:R-:W-:Y:S01]  /*16e0*/  IMAD R109, R2.reuse, 0x80, R109 ;  /* 0x00000080026d7824 */ /* 0x040fe200078e026d */
[----:B------:R-:W-:Y:S01]  /*16f0*/  BAR.SYNC.DEFER_BLOCKING 0x0 ;  /* 0x0000000000007b1d */ /* 0x000fe20000010000 */
[C---:B------:R-:W-:Y:S02]  /*1700*/  IMAD R114, R3.reuse, 0x80, R114 ;  /* 0x0000008003727824 */ /* 0x040fe400078e0272 */
[----:B------:R-:W-:Y:S02]  /*1710*/  IMAD R12, R2, 0x80, R7 ;  /* 0x00000080020c7824 */ /* 0x000fe400078e0207 */
[----:B------:R-:W-:-:S03]  /*1720*/  IMAD R110, R3, 0x80, R110 ;  /* 0x00000080036e7824 */ /* 0x000fc600078e026e */
[----:B------:R-:W-:Y:S04]  /*1730*/  LDSM.16.M88.2 R104, [R12] ;  /* 0x000000000c68783b */ /* 0x000fe80000000100 */
[----:B------:R-:W1:Y:S04]  /*1740*/  LDSM.16.M88.4 R8, [R114] ;  /* 0x000000007208783b */ /* 0x000e680000000200 */
[----:B------:R-:W2:Y:S04]  /*1750*/  LDSM.16.M88.2 R102, [R12+0x200] ;  /* 0x000200000c66783b */ /* 0x000ea80000000100 */
[----:B------:R-:W3:Y:S04]  /*1760*/  LDSM.16.M88.2 R100, [R12+0x400] ;  /* 0x000400000c64783b */ /* 0x000ee80000000100 */
[----:B------:R-:W4:Y:S04]  /*1770*/  LDSM.16.M88.2 R98, [R12+0x600] ;  /* 0x000600000c62783b */ /* 0x000f280000000100 */
[----:B------:R-:W5:Y:S04]  /*1780*/  LDSM.16.M88.4 R4, [R114+0x400] ;  /* 0x000400007204783b */ /* 0x000f680000000200 */
[----:B------:R-:W5:Y:S04]  /*1790*/  LDSM.16.M88.4 R84, [R114+0x800] ;  /* 0x000800007254783b */ /* 0x000f680000000200 */
[----:B------:R-:W-:Y:S04]  /*17a0*/  LDSM.16.M88.2 R96, [R109] ;  /* 0x000000006d60783b */ /* 0x000fe80000000100 */
[----:B------:R-:W-:Y:S04]  /*17b0*/  LDSM.16.M88.2 R94, [R109+0x200] ;  /* 0x000200006d5e783b */ /* 0x000fe80000000100 */
[----:B------:R-:W-:Y:S04]  /*17c0*/  LDSM.16.M88.2 R92, [R109+0x400] ;  /* 0x000400006d5c783b */ /* 0x000fe80000000100 */
[----:B------:R-:W-:Y:S04]  /*17d0*/  LDSM.16.M88.2 R2, [R109+0x600] ;  /* 0x000600006d02783b */ /* 0x000fe80000000100 */
[----:B------:R-:W5:Y:S01]  /*17e0*/  LDSM.16.M88.4 R12, [R110+0x400] ;  /* 0x000400006e0c783b */ /* 0x000f620000000200 */
[C---:B-1----:R-:W-:Y:S03]  /*17f0*/  HMMA.16816.F32 R76, R8.reuse, R104, R76 ;  /* 0x00000068084c723c */ /* 0x042fe6000000184c */
[----:B------:R-:W-:Y:S04]  /*1800*/  LDSM.16.M88.4 R88, [R114+0xc00] ;  /* 0x000c00007258783b */ /* 0x000fe80000000200 */
[----:B------:R-:W-:Y:S01]  /*1810*/  LDSM.16.M88.4 R80, [R110] ;  /* 0x000000006e50783b */ /* 0x000fe20000000200 */
[C---:B--2---:R-:W-:Y:S08]  /*1820*/  HMMA.16816.F32 R72, R8.reuse, R102, R72 ;  /* 0x000000660848723c */ /* 0x044ff00000001848 */
[C---:B---3--:R-:W-:Y:S08]  /*1830*/  HMMA.16816.F32 R68, R8.reuse, R100, R68 ;  /* 0x000000640844723c */ /* 0x048ff00000001844 */
[----:B----4-:R-:W-:Y:S01]  /*1840*/  HMMA.16816.F32 R64, R8, R98, R64 ;  /* 0x000000620840723c */ /* 0x010fe20000001840 */
[----:B------:R-:W1:Y:S07]  /*1850*/  LDSM.16.M88.4 R8, [R110+0x800] ;  /* 0x000800006e08783b */ /* 0x000e6e0000000200 */
[C---:B-----5:R-:W-:Y:S08]  /*1860*/  HMMA.16816.F32 R60, R4.reuse, R104, R60 ;  /* 0x00000068043c723c */ /* 0x060ff0000000183c */
[C---:B------:R-:W-:Y:S08]  /*1870*/  HMMA.16816.F32 R56, R4.reuse, R102, R56 ;  /* 0x000000660438723c */ /* 0x040ff00000001838 */
[C---:B------:R-:W-:Y:S08]  /*1880*/  HMMA.16816.F32 R52, R4.reuse, R100, R52 ;  /* 0x000000640434723c */ /* 0x040ff00000001834 */
[----:B------:R-:W-:Y:S01]  /*1890*/  HMMA.16816.F32 R48, R4, R98, R48 ;  /* 0x000000620430723c */ /* 0x000fe20000001830 */
[----:B------:R-:W2:Y:S07]  /*18a0*/  LDSM.16.M88.4 R4, [R110+0xc00] ;  /* 0x000c00006e04783b */ /* 0x000eae0000000200 */
[C---:B------:R-:W-:Y:S08]  /*18b0*/  HMMA.16816.F32 R44, R84.reuse, R104, R44 ;  /* 0x00000068542c723c */ /* 0x040ff0000000182c */
[C---:B------:R-:W-:Y:S08]  /*18c0*/  HMMA.16816.F32 R40, R84.reuse, R102, R40 ;  /* 0x000000665428723c */ /* 0x040ff00000001828 */
[C---:B------:R-:W-:Y:S08]  /*18d0*/  HMMA.16816.F32 R36, R84.reuse, R100, R36 ;  /* 0x000000645424723c */ /* 0x040ff00000001824 */
[----:B------:R-:W-:Y:S08]  /*18e0*/  HMMA.16816.F32 R32, R84, R98, R32 ;  /* 0x000000625420723c */ /* 0x000ff00000001820 */
[C---:B------:R-:W-:Y:S08]  /*18f0*/  HMMA.16816.F32 R60, R12.reuse, R96, R60 ;  /* 0x000000600c3c723c */ /* 0x040ff0000000183c */
[C---:B------:R-:W-:Y:S08]  /*1900*/  HMMA.16816.F32 R56, R12.reuse, R94, R56 ;  /* 0x0000005e0c38723c */ /* 0x040ff00000001838 */
[C---:B------:R-:W-:Y:S08]  /*1910*/  HMMA.16816.F32 R52, R12.reuse, R92, R52 ;  /* 0x0000005c0c34723c */ /* 0x040ff00000001834 */
[----:B------:R-:W-:Y:S01]  /*1920*/  HMMA.16816.F32 R48, R12, R2, R48 ;  /* 0x000000020c30723c */ /* 0x000fe20000001830 */
[----:B------:R-:W-:-:S02]  /*1930*/  VIADD R12, R111, 0x2 ;  /* 0x000000026f0c7836 */ /* 0x000fc40000000000 */
[----:B------:R-:W-:-:S05]  /*1940*/  IMAD.SHL.U32 R111, R111, 0x4, RZ ;  /* 0x000000046f6f7824 */ /* 0x000fca00078e00ff */
[----:B-1----:R-:W-:Y:S01]  /*1950*/  HMMA.16816.F32 R44, R8, R96, R44 ;  /* 0x00000060082c723c */ /* 0x002fe2000000182c */
[----:B------:R-:W-:-:S05]  /*1960*/  VIMNMX R111, PT, PT, R111, 0x1f4, PT ;  /* 0x000001f46f6f7848 */ /* 0x000fca0003fe0100 */
[C---:B------:R-:W-:Y:S02]  /*1970*/  IMAD.WIDE.U32 R118, R111.reuse, 0x10, R118 ;  /* 0x000000106f767825 */ /* 0x040fe400078e0076 */
[----:B------:R-:W-:Y:S02]  /*1980*/  HMMA.16816.F32 R40, R8, R94, R40 ;  /* 0x0000005e0828723c */ /* 0x000fe40000001828 */
[----:B------:R-:W-:-:S06]  /*1990*/  IMAD.WIDE.U32 R116, R111, 0x10, R116 ;  /* 0x000000106f747825 */ /* 0x000fcc00078e0074 */
[C---:B------:R-:W-:Y:S08]  /*19a0*/  HMMA.16816.F32 R36, R8.reuse, R92, R36 ;  /* 0x0000005c0824723c */ /* 0x040ff00000001824 */
[----:B------:R-:W-:Y:S01]  /*19b0*/  HMMA.16816.F32 R32, R8, R2, R32 ;  /* 0x000000020820723c */ /* 0x000fe20000001820 */
[----:B------:R-:W-:Y:S01]  /*19c0*/  SHF.R.U32.HI R11, RZ, 0x3, R113 ;  /* 0x00000003ff0b7819 */ /* 0x000fe20000011671 */
[----:B------:R-:W-:-:S03]  /*19d0*/  IMAD.HI.U32 R9, R12, 0x55555556, RZ ;  /* 0x555555560c097827 */ /* 0x000fc600078e00ff */
[C---:B------:R-:W-:Y:S01]  /*19e0*/  LOP3.LUT R8, R112.reuse, 0x1ffffffc, R11, 0xf8, !PT ;  /* 0x1ffffffc70087812 */ /* 0x040fe200078ef80b */
[----:B------:R-:W-:Y:S01]  /*19f0*/  IMAD R9, R9, -0x3, R12 ;  /* 0xfffffffd09097824 */ /* 0x000fe200078e020c */
[----:B------:R-:W-:Y:S01]  /*1a00*/  LOP3.LUT R112, R112, 0x7, R113, 0x78, !PT ;  /* 0x0000000770707812 */ /* 0x000fe200078e7871 */
[----:B------:R-:W-:Y:S02]  /*1a10*/  HMMA.16816.F32 R16, R88, R104, R16 ;  /* 0x000000685810723c */ /* 0x000fe40000001810 */
[----:B------:R-:W-:Y:S01]  /*1a20*/  IMAD R10, R9, 0x40, R8 ;  /* 0x00000040090a7824 */ /* 0x000fe200078e0208 */
[C---:B------:R-:W-:Y:S02]  /*1a30*/  LEA R9, R112.reuse, UR4, 0x4 ;  /* 0x0000000470097c11 */ /* 0x040fe4000f8e20ff */
[----:B------:R-:W-:-:S03]  /*1a40*/  LEA R13, R112, UR5, 0x4 ;  /* 0x00000005700d7c11 */ /* 0x000fc6000f8e20ff */
[----:B------:R-:W-:Y:S01]  /*1a50*/  HMMA.16816.F32 R20, R88, R102, R20 ;  /* 0x000000665814723c */ /* 0x000fe20000001814 */
[----:B------:R-:W-:Y:S02]  /*1a60*/  IMAD R11, R10, 0x80, R9 ;  /* 0x000000800a0b7824 */ /* 0x000fe400078e0209 */
[----:B------:R-:W-:-:S03]  /*1a70*/  IMAD.WIDE.U32 R8, R108, 0x10, R118 ;  /* 0x000000106c087825 */ /* 0x000fc600078e0076 */
[----:B------:R-:W-:Y:S01]  /*1a80*/  @!PT LDS RZ, [RZ] ;  /* 0x00000000fffff984 */ /* 0x000fe20000000800 */
[----:B------:R-:W-:Y:S01]  /*1a90*/  @!PT LDS RZ, [RZ] ;  /* 0x00000000fffff984 */ /* 0x000fe20000000800 */
[----:B------:R-:W-:Y:S01]  /*1aa0*/  @!PT LDS RZ, [RZ] ;  /* 0x00000000fffff984 */ /* 0x000fe20000000800 */
[----:B------:R3:W-:Y:S01]  /*1ab0*/  LDGSTS.E.BYPASS.LTC128B.128 [R11], desc[UR8][R118.64+0x80] ;  /* 0x00000080760b7fae */ /* 0x0007e2000b981a08 */
[----:B------:R-:W-:Y:S01]  /*1ac0*/  IMAD R13, R10, 0x80, R13 ;  /* 0x000000800a0d7824 */ /* 0x000fe200078e020d */
[C---:B------:R-:W-:Y:S01]  /*1ad0*/  HMMA.16816.F32 R24, R88.reuse, R100, R24 ;  /* 0x000000645818723c */ /* 0x040fe20000001818 */
[----:B------:R-:W-:Y:S01]  /*1ae0*/  IMAD.WIDE.U32 R108, R108, 0x10, R116 ;  /* 0x000000106c6c7825 */ /* 0x000fe200078e0074 */
[----:B------:R3:W-:Y:S04]  /*1af0*/  LDGSTS.E.BYPASS.LTC128B.128 [R11+0x1000], desc[UR8][R8.64+0x80] ;  /* 0x01000080080b7fae */ /* 0x0007e8000b981a08 */
[----:B------:R3:W-:Y:S02]  /*1b00*/  LDGSTS.E.BYPASS.LTC128B.128 [R13], desc[UR8][R116.64+0x80] ;  /* 0x00000080740d7fae */ /* 0x0007e4000b981a08 */
[----:B------:R-:W-:Y:S02]  /*1b10*/  HMMA.16816.F32 R28, R88, R98, R28 ;  /* 0x00000062581c723c */ /* 0x000fe4000000181c */
[----:B------:R3:W-:Y:S04]  /*1b20*/  LDGSTS.E.BYPASS.LTC128B.128 [R13+0x1000], desc[UR8][R108.64+0x80] ;  /* 0x010000806c0d7fae */ /* 0x0007e8000b981a08 */
[----:B------:R-:W0:Y:S02]  /*1b30*/  LDGDEPBAR ;  /* 0x00000000000079af */ /* 0x000e240000000000 */
[C---:B------:R-:W-:Y:S08]  /*1b40*/  HMMA.16816.F32 R76, R80.reuse, R96, R76 ;  /* 0x00000060504c723c */ /* 0x040ff0000000184c */
[C---:B------:R-:W-:Y:S08]  /*1b50*/  HMMA.16816.F32 R72, R80.reuse, R94, R72 ;  /* 0x0000005e5048723c */ /* 0x040ff00000001848 */
[C---:B------:R-:W-:Y:S08]  /*1b60*/  HMMA.16816.F32 R68, R80.reuse, R92, R68 ;  /* 0x0000005c5044723c */ /* 0x040ff00000001844 */
[----:B------:R-:W-:Y:S08]  /*1b70*/  HMMA.16816.F32 R64, R80, R2, R64 ;  /* 0x000000025040723c */ /* 0x000ff00000001840 */
[C---:B--2---:R-:W-:Y:S08]  /*1b80*/  HMMA.16816.F32 R16, R4.reuse, R96, R16 ;  /* 0x000000600410723c */ /* 0x044ff00000001810 */
[C---:B------:R-:W-:Y:S08]  /*1b90*/  HMMA.16816.F32 R20, R4.reuse, R94, R20 ;  /* 0x0000005e0414723c */ /* 0x040ff00000001814 */
[C---:B------:R-:W-:Y:S08]  /*1ba0*/  HMMA.16816.F32 R24, R4.reuse, R92, R24 ;  /* 0x0000005c0418723c */ /* 0x040ff00000001818 */
[----:B---3--:R-:W-:-:S15]  /*1bb0*/  HMMA.16816.F32 R28, R4, R2, R28 ;  /* 0x00000002041c723c */ /* 0x008fde000000181c */
[----:B------:R-:W-:-:S05]  /*1bc0*/  NOP ;  /* 0x0000000000007918 */ /* 0x000fca0000000000 */
.L_x_10:
[----:B------:R-:W2:Y:S01]  /*1bd0*/  LDCU UR4, c[0x0][0x360] ;  /* 0x00006c00ff0477ac */ /* 0x000ea20008000800 */
[----:B------:R-:W3:Y:S08]  /*1be0*/  LDC R8, c[0x0][0x39c] ;  /* 0x0000e700ff087b82 */ /* 0x000ef00000000800 */
[----:B------:R-:W4:Y:S01]  /*1bf0*/  LDC.64 R80, c[0x0][0x390] ;  /* 0x0000e400ff507b82 */ /* 0x000f220000000a00 */
[----:B--2---:R-:W-:Y:S01]  /*1c00*/  IMAD R0, R107, UR4, R0 ;  /* 0x000000046b007c24 */ /* 0x004fe2000f8e0200 */
[----:B------:R-:W-:-:S04]  /*1c10*/  USHF.L.U32 UR4, UR7, 0x7, URZ ;  /* 0x0000000707047899 */ /* 0x000fc800080006ff */
[--C-:B-1----:R-:W-:Y:S02]  /*1c20*/  SHF.R.U32.HI R2, RZ, 0x1, R0.reuse ;  /* 0x00000001ff027819 */ /* 0x102fe40000011600 */
[----:B------:R-:W-:Y:S02]  /*1c30*/  LOP3.LUT R3, R0, 0x1f, RZ, 0xc0, !PT ;  /* 0x0000001f00037812 */ /* 0x000fe400078ec0ff */
[C---:B------:R-:W-:Y:S02]  /*1c40*/  LOP3.LUT R5, R2.reuse, 0x30, RZ, 0xc0, !PT ;  /* 0x0000003002057812 */ /* 0x040fe400078ec0ff */
[----:B------:R-:W-:Y:S02]  /*1c50*/  LEA.HI R3, R3, UR4, RZ, 0x1e ;  /* 0x0000000403037c11 */ /* 0x000fe4000f8ff0ff */
[----:B------:R-:W-:Y:S02]  /*1c60*/  LOP3.LUT R5, R5, 0x3, R0, 0xf8, !PT ;  /* 0x0000000305057812 */ /* 0x000fe400078ef800 */
[----:B------:R-:W-:-:S03]  /*1c70*/  LOP3.LUT R2, R2, 0x1ffc0, RZ, 0xc0, !PT ;  /* 0x0001ffc002027812 */ /* 0x000fc600078ec0ff */
[----:B------:R-:W-:Y:S02]  /*1c80*/  IMAD R5, R106, 0x40, R5 ;  /* 0x000000406a057824 */ /* 0x000fe400078e0205 */
[----:B------:R-:W-:Y:S02]  /*1c90*/  IMAD.IADD R2, R2, 0x1, R3 ;  /* 0x0000000102027824 */ /* 0x000fe400078e0203 */
[----:B------:R-:W-:-:S04]  /*1ca0*/  IMAD.SHL.U32 R3, R5, 0x2, RZ ;  /* 0x0000000205037824 */ /* 0x000fc800078e00ff */
[----:B---3--:R-:W-:-:S04]  /*1cb0*/  IMAD R5, R2, R8, R3 ;  /* 0x0000000802057224 */ /* 0x008fc800078e0203 */
[----:B------:R-:W-:Y:S02]  /*1cc0*/  IMAD R7, R8, 0x8, R5 ;  /* 0x0000000808077824 */ /* 0x000fe400078e0205 */
[----:B----4-:R-:W-:-:S04]  /*1cd0*/  IMAD.WIDE R2, R5, 0x4, R80 ;  /* 0x0000000405027825 */ /* 0x010fc800078e0250 */
[C-C-:B------:R-:W-:Y:S01]  /*1ce0*/  IMAD R9, R8.reuse, 0x10, R5.reuse ;  /* 0x0000001008097824 */ /* 0x140fe200078e0205 */
[----:B------:R1:W-:Y:S01]  /*1cf0*/  STG.E.64 desc[UR8][R2.64], R76 ;  /* 0x0000004c02007986 */ /* 0x0003e2000c101b08 */
[----:B------:R-:W-:Y:S02]  /*1d00*/  IMAD R11, R8, 0x20, R5 ;  /* 0x00000020080b7824 */ /* 0x000fe400078e0205 */
[----:B------:R-:W-:-:S04]  /*1d10*/  IMAD.WIDE R4, R7, 0x4, R80 ;  /* 0x0000000407047825 */ /* 0x000fc800078e0250 */
[C---:B------:R-:W-:Y:S01]  /*1d20*/  IMAD R83, R8.reuse, 0x10, R11 ;  /* 0x0000001008537824 */ /* 0x040fe200078e020b */
[----:B------:R-:W-:Y:S01]  /*1d30*/  STG.E.64 desc[UR8][R4.64], R78 ;  /* 0x0000004e04007986 */ /* 0x000fe2000c101b08 */
[C---:B------:R-:W-:Y:S02]  /*1d40*/  IMAD R13, R8.reuse, 0x8, R9 ;  /* 0x00000008080d7824 */ /* 0x040fe400078e0209 */
[----:B------:R-:W-:Y:S01]  /*1d50*/  IMAD R15, R8, 0x8, R11 ;  /* 0x00000008080f7824 */ /* 0x000fe200078e020b */
[----:B------:R-:W-:Y:S01]  /*1d60*/  STG.E.64 desc[UR8][R2.64+0x20], R72 ;  /* 0x0000204802007986 */ /* 0x000fe2000c101b08 */
[----:B------:R-:W-:-:S03]  /*1d70*/  IMAD.WIDE R6, R9, 0x4, R80 ;  /* 0x0000000409067825 */ /* 0x000fc600078e0250 */
[----:B------:R-:W-:Y:S01]  /*1d80*/  STG.E.64 desc[UR8][R4.64+0x20], R74 ;  /* 0x0000204a04007986 */ /* 0x000fe2000c101b08 */
[----:B------:R-:W-:Y:S02]  /*1d90*/  IMAD R85, R8, 0x8, R83 ;  /* 0x0000000808557824 */ /* 0x000fe400078e0253 */
[--C-:B------:R-:W-:Y:S01]  /*1da0*/  IMAD.WIDE R8, R13, 0x4, R80.reuse ;  /* 0x000000040d087825 */ /* 0x100fe200078e0250 */
[----:B------:R-:W-:Y:S03]  /*1db0*/  STG.E.64 desc[UR8][R2.64+0x40], R68 ;  /* 0x0000404402007986 */ /* 0x000fe6000c101b08 */
[--C-:B------:R-:W-:Y:S01]  /*1dc0*/  IMAD.WIDE R10, R11, 0x4, R80.reuse ;  /* 0x000000040b0a7825 */ /* 0x100fe200078e0250 */
[----:B------:R-:W-:Y:S03]  /*1dd0*/  STG.E.64 desc[UR8][R4.64+0x40], R70 ;  /* 0x0000404604007986 */ /* 0x000fe6000c101b08 */
[--C-:B------:R-:W-:Y:S01]  /*1de0*/  IMAD.WIDE R12, R15, 0x4, R80.reuse ;  /* 0x000000040f0c7825 */ /* 0x100fe200078e0250 */
[----:B------:R-:W-:Y:S03]  /*1df0*/  STG.E.64 desc[UR8][R2.64+0x60], R64 ;  /* 0x0000604002007986 */ /* 0x000fe6000c101b08 */
[--C-:B------:R-:W-:Y:S01]  /*1e00*/  IMAD.WIDE R14, R83, 0x4, R80.reuse ;  /* 0x00000004530e7825 */ /* 0x100fe200078e0250 */
[----:B------:R-:W-:Y:S03]  /*1e10*/  STG.E.64 desc[UR8][R4.64+0x60], R66 ;  /* 0x0000604204007986 */ /* 0x000fe6000c101b08 */
[----:B-1----:R-:W-:Y:S01]  /*1e20*/  IMAD.WIDE R76, R85, 0x4, R80 ;  /* 0x00000004554c7825 */ /* 0x002fe200078e0250 */
        /* <DEDUP_REMOVED lines=25> */
.L_x_13:
        /* <DEDUP_REMOVED lines=12> */
.L_x_22:


//--------------------- .text._Z14mma_matmul_3_0PK6__halfS1_Pfiii --------------------------
	.section	.text._Z14mma_matmul_3_0PK6__halfS1_Pfiii,"ax",@progbits
	.align	128
        .global         _Z14mma_matmul_3_0PK6__halfS1_Pfiii
        .type           _Z14mma_matmul_3_0PK6__halfS1_Pfiii,@function
        .size           _Z14mma_matmul_3_0PK6__halfS1_Pfiii,(.L_x_23 - _Z14mma_matmul_3_0PK6__halfS1_Pfiii)
        .other          _Z14mma_matmul_3_0PK6__halfS1_Pfiii,@"STO_CUDA_ENTRY STV_DEFAULT"
_Z14mma_matmul_3_0PK6__halfS1_Pfiii:
.text._Z14mma_matmul_3_0PK6__halfS1_Pfiii:
[----:B------:R-:W-:Y:S01]  /*0000*/  LDC R1, c[0x0][0x37c] ;  /* 0x0000df00ff017b82 */ /* 0x000fe20000000800 */
[----:B------:R-:W1:Y:S01]  /*0010*/  S2R R0, SR_TID.Y ;  /* 0x0000000000007919 */ /* 0x000e620000002200 */
[----:B------:R-:W1:Y:S06]  /*0020*/  LDCU UR4, c[0x0][0x360] ;  /* 0x00006c00ff0477ac */ /* 0x000e6c0008000800 */
[----:B------:R-:W2:Y:S01]  /*0030*/  LDC.64 R8, c[0x0][0x388] ;  /* 0x0000e200ff087b82 */ /* 0x000ea20000000a00 */
[----:B------:R-:W-:Y:S01]  /*0040*/  CS2R R26, SRZ ;  /* 0x00000000001a7805 */ /* 0x000fe2000001ff00 */
[----:B------:R-:W1:Y:S01]  /*0050*/  S2R R3, SR_TID.X ;  /* 0x0000000000037919 */ /* 0x000e620000002100 */
[----:B------:R-:W3:Y:S01]  /*0060*/  LDCU UR7, c[0x0][0x3a0] ;  /* 0x00007400ff0777ac */ /* 0x000ee20008000800 */
[----:B------:R-:W-:-:S02]  /*0070*/  CS2R R24, SRZ ;  /* 0x0000000000187805 */ /* 0x000fc4000001ff00 */
[----:B------:R-:W-:Y:S01]  /*0080*/  CS2R R30, SRZ ;  /* 0x00000000001e7805 */ /* 0x000fe2000001ff00 */
[----:B------:R-:W4:Y:S01]  /*0090*/  S2R R2, SR_CTAID.Y ;  /* 0x0000000000027919 */ /* 0x000f220000002600 */
[----:B------:R-:W-:Y:S01]  /*00a0*/  UMOV UR5, 0x400 ;  /* 0x0000040000057882 */ /* 0x000fe20000000000 */
[----:B------:R-:W5:Y:S01]  /*00b0*/  LDCU.64 UR14, c[0x0][0x358] ;  /* 0x00006b00ff0e77ac */ /* 0x000f620008000a00 */
[----:B------:R-:W-:Y:S01]  /*00c0*/  CS2R R28, SRZ ;  /* 0x00000000001c7805 */ /* 0x000fe2000001ff00 */
[----:B------:R-:W5:Y:S01]  /*00d0*/  S2R R4, SR_CTAID.X ;  /* 0x0000000000047919 */ /* 0x000f620000002500 */
[----:B------:R-:W-:Y:S01]  /*00e0*/  CS2R R34, SRZ ;  /* 0x0000000000227805 */ /* 0x000fe2000001ff00 */
[----:B------:R-:W-:Y:S01]  /*00f0*/  UIADD3 UR6, UPT, UPT, UR5, 0x3000, URZ ;  /* 0x0000300005067890 */ /* 0x000fe2000fffe0ff */
[----:B------:R-:W-:Y:S01]  /*0100*/  CS2R R32, SRZ ;  /* 0x0000000000207805 */ /* 0x000fe2000001ff00 */
[----:B---3--:R-:W-:Y:S01]  /*0110*/  UISETP.GE.AND UP0, UPT, UR7, 0x20, UPT ;  /* 0x000000200700788c */ /* 0x008fe2000bf06270 */
[----:B-1----:R-:W-:Y:S01]  /*0120*/  IMAD R46, R0, UR4, R3 ;  /* 0x00000004002e7c24 */ /* 0x002fe2000f8e0203 */
[----:B------:R-:W1:Y:S04]  /*0130*/  S2UR UR4, SR_CgaCtaId ;  /* 0x00000000000479c3 */ /* 0x000e680000008800 */
[----:B------:R-:W-:-:S02]  /*0140*/  LOP3.LUT R12, R46, 0x1f, RZ, 0xc0, !PT ;  /* 0x0000001f2e0c7812 */ /* 0x000fc400078ec0ff */
[----:B------:R-:W-:Y:S02]  /*0150*/  SHF.R.U32.HI R45, RZ, 0x5, R46 ;  /* 0x00000005ff2d7819 */ /* 0x000fe4000001162e */
[--C-:B------:R-:W-:Y:S02]  /*0160*/  SHF.R.U32.HI R6, RZ, 0x2, R12.reuse ;  /* 0x00000002ff067819 */ /* 0x100fe4000001160c */
[----:B------:R-:W-:Y:S02]  /*0170*/  LOP3.LUT R14, R46, 0x3, RZ, 0xc0, !PT ;  /* 0x000000032e0e7812 */ /* 0x000fe400078ec0ff */
[----:B------:R-:W-:Y:S01]  /*0180*/  SHF.R.U32.HI R13, RZ, 0x3, R12 ;  /* 0x00000003ff0d7819 */ /* 0x000fe2000001160c */
[----:B------:R-:W-:Y:S02]  /*0190*/  IMAD R5, R45, 0x8, R6 ;  /* 0x000000082d057824 */ /* 0x000fe400078e0206 */
[----:B------:R-:W3:Y:S01]  /*01a0*/  LDC.64 R6, c[0x0][0x380] ;  /* 0x0000e000ff067b82 */ /* 0x000ee20000000a00 */
[----:B------:R-:W-:Y:S01]  /*01b0*/  LOP3.LUT R44, R13, 0x7, R46, 0x78, !PT ;  /* 0x000000070d2c7812 */ /* 0x000fe200078e782e */
[----:B------:R-:W-:Y:S01]  /*01c0*/  IMAD R5, R5, UR7, RZ ;  /* 0x0000000705057c24 */ /* 0x000fe2000f8e02ff */
[----:B------:R-:W-:-:S04]  /*01d0*/  LEA R45, R45, R13, 0x2 ;  /* 0x0000000d2d2d7211 */ /* 0x000fc800078e10ff */
[----:B------:R-:W-:Y:S01]  /*01e0*/  SHF.R.S32.HI R10, RZ, 0x1f, R5 ;  /* 0x0000001fff0a7819 */ /* 0x000fe20000011405 */
[----:B-1----:R-:W-:-:S03]  /*01f0*/  ULEA UR5, UR4, UR5, 0x18 ;  /* 0x0000000504057291 */ /* 0x002fc6000f8ec0ff */
[----:B------:R-:W-:Y:S01]  /*0200*/  LEA.HI R10, R10, R5, RZ, 0x3 ;  /* 0x000000050a0a7211 */ /* 0x000fe200078f18ff */
[----:B----4-:R-:W-:Y:S01]  /*0210*/  IMAD R5, R2, UR7, RZ ;  /* 0x0000000702057c24 */ /* 0x010fe2000f8e02ff */
[----:B------:R-:W-:Y:S02]  /*0220*/  ULEA UR6, UR4, UR6, 0x18 ;  /* 0x0000000604067291 */ /* 0x000fe4000f8ec0ff */
[----:B------:R-:W-:Y:S01]  /*0230*/  SHF.R.S32.HI R11, RZ, 0x3, R10 ;  /* 0x00000003ff0b7819 */ /* 0x000fe2000001140a */
[----:B------:R-:W-:Y:S01]  /*0240*/  IMAD.SHL.U32 R5, R5, 0x40, RZ ;  /* 0x0000004005057824 */ /* 0x000fe200078e00ff */
[----:B------:R-:W-:Y:S02]  /*0250*/  USHF.R.S32.HI UR4, URZ, 0x1f, UR7 ;  /* 0x0000001fff047899 */ /* 0x000fe40008011407 */
[----:B-----5:R-:W-:Y:S01]  /*0260*/  IMAD R10, R4, UR7, RZ ;  /* 0x00000007040a7c24 */ /* 0x020fe2000f8e02ff */
[----:B------:R-:W-:Y:S01]  /*0270*/  IADD3 R14, P0, PT, R11, R14, RZ ;  /* 0x0000000e0b0e7210 */ /* 0x000fe20007f1e0ff */
[----:B------:R-:W-:-:S03]  /*0280*/  ULEA.HI UR4, UR4, UR7, URZ, 0x5 ;  /* 0x0000000704047291 */ /* 0x000fc6000f8f28ff */
[----:B------:R-:W-:Y:S01]  /*0290*/  LEA.HI.X.SX32 R15, R11, RZ, 0x1, P0 ;  /* 0x000000ff0b0f7211 */ /* 0x000fe200000f0eff */
[----:B---3--:R-:W-:Y:S01]  /*02a0*/  IMAD.WIDE R6, R5, 0x2, R6 ;  /* 0x0000000205067825 */ /* 0x008fe200078e0206 */
[----:B------:R-:W-:Y:S02]  /*02b0*/  LEA R5, R44, UR5, 0x4 ;  /* 0x000000052c057c11 */ /* 0x000fe4000f8e20ff */
[C---:B------:R-:W-:Y:S01]  /*02c0*/  SHF.L.U64.HI R15, R14.reuse, 0x4, R15 ;  /* 0x000000040e0f7819 */ /* 0x040fe2000001020f */
[----:B------:R-:W-:Y:S01]  /*02d0*/  IMAD.SHL.U32 R51, R14, 0x10, RZ ;  /* 0x000000100e337824 */ /* 0x000fe200078e00ff */
[----:B------:R-:W-:Y:S01]  /*02e0*/  LEA R44, R44, UR6, 0x4 ;  /* 0x000000062c2c7c11 */ /* 0x000fe2000f8e20ff */
[----:B------:R-:W-:-:S03]  /*02f0*/  IMAD.SHL.U32 R11, R10, 0x40, RZ ;  /* 0x000000400a0b7824 */ /* 0x000fc600078e00ff */
[----:B------:R-:W-:Y:S01]  /*0300*/  IADD3 R52, P0, PT, R6, R51, RZ ;  /* 0x0000003306347210 */ /* 0x000fe20007f1e0ff */
[----:B--2---:R-:W-:Y:S01]  /*0310*/  IMAD.WIDE R8, R11, 0x2, R8 ;  /* 0x000000020b087825 */ /* 0x004fe200078e0208 */
[----:B------:R-:W-:-:S03]  /*0320*/  CS2R R10, SRZ ;  /* 0x00000000000a7805 */ /* 0x000fc6000001ff00 */
[----:B------:R-:W-:Y:S01]  /*0330*/  IMAD.X R53, R7, 0x1, R15, P0 ;  /* 0x0000000107357824 */ /* 0x000fe200000e060f */
[----:B------:R-:W-:Y:S01]  /*0340*/  IADD3 R50, P0, PT, R8, R51, RZ ;  /* 0x0000003308327210 */ /* 0x000fe20007f1e0ff */
[----:B------:R-:W-:-:S04]  /*0350*/  IMAD R7, R45, 0x80, R5 ;  /* 0x000000802d077824 */ /* 0x000fc800078e0205 */
[----:B------:R-:W-:Y:S01]  /*0360*/  IMAD.X R51, R9, 0x1, R15, P0 ;  /* 0x0000000109337824 */ /* 0x000fe200000e060f */
[----:B------:R-:W-:Y:S01]  /*0370*/  @!PT LDS RZ, [RZ] ;  /* 0x00000000fffff984 */ /* 0x000fe20000000800 */
[----:B------:R-:W-:Y:S01]  /*0380*/  @!PT LDS RZ, [RZ] ;  /* 0x00000000fffff984 */ /* 0x000fe20000000800 */
[----:B------:R-:W-:Y:S01]  /*0390*/  @!PT LDS RZ, [RZ] ;  /* 0x00000000fffff984 */ /* 0x000fe20000000800 */
[----:B------:R1:W-:Y:S01]  /*03a0*/  LDGSTS.E.BYPASS.LTC128B.128 [R7], desc[UR14][R52.64] ;  /* 0x0000000034077fae */ /* 0x0003e2000b981a0e */
[----:B------:R-:W-:Y:S01]  /*03b0*/  IMAD R15, R45, 0x80, R44 ;  /* 0x000000802d0f7824 */ /* 0x000fe200078e022c */
[----:B------:R-:W-:-:S04]  /*03c0*/  CS2R R8, SRZ ;  /* 0x0000000000087805 */ /* 0x000fc8000001ff00 */
[----:B------:R1:W-:Y:S04]  /*03d0*/  LDGSTS.E.BYPASS.LTC128B.128 [R15], desc[UR14][R50.64] ;  /* 0x00000000320f7fae */ /* 0x0003e8000b981a0e */
[----:B------:R-:W0:Y:S04]  /*03e0*/  LDGDEPBAR ;  /* 0x00000000000079af */ /* 0x000e280000000000 */
[----:B------:R1:W-:Y:S04]  /*03f0*/  LDGSTS.E.BYPASS.LTC128B.128 [R7+0x1000], desc[UR14][R52.64+0x40] ;  /* 0x0100004034077fae */ /* 0x0003e8000b981a0e */
[----:B------:R1:W-:Y:S04]  /*0400*/  LDGSTS.E.BYPASS.LTC128B.128 [R15+0x1000], desc[UR14][R50.64+0x40] ;  /* 0x01000040320f7fae */ /* 0x0003e8000b981a0e */
[----:B------:R-:W0:Y:S01]  /*0410*/  LDGDEPBAR ;  /* 0x00000000000079af */ /* 0x000e220000000000 */
[----:B------:R-:W-:Y:S05]  /*0420*/  BRA.U !UP0, `(.L_x_14) ;  /* 0x0000001908b47547 */ /* 0x000fea000b800000 */
[----:B-1----:R-:W-:Y:S01]  /*0430*/  IMAD.SHL.U32 R7, R46, 0x4, RZ ;  /* 0x000000042e077824 */ /* 0x002fe200078e00ff */
[----:B------:R-:W-:Y:S01]  /*0440*/  SHF.R.U32.HI R6, RZ, 0x1, R46 ;  /* 0x00000001ff067819 */ /* 0x000fe2000001162e */
[----:B------:R-:W-:-:S03]  /*0450*/  USHF.R.S32.HI UR7, URZ, 0x5, UR4 ;  /* 0x00000005ff077899 */ /* 0x000fc60008011404 */
[----:B------:R-:W-:Y:S01]  /*0460*/  LOP3.LUT R7, R7, 0x4, RZ, 0xc0, !PT ;  /* 0x0000000407077812 */ /* 0x000fe200078ec0ff */
[----:B------:R-:W-:Y:S01]  /*0470*/  UIADD3 UR4, UPT, UPT, UR7, -0x1, URZ ;  /* 0xffffffff07047890 */ /* 0x000fe2000fffe0ff */
[----:B------:R-:W-:Y:S02]  /*0480*/  LOP3.LUT R6, R6, 0x3, RZ, 0xc0, !PT ;  /* 0x0000000306067812 */ /* 0x000fe400078ec0ff */
[----:B------:R-:W-:Y:S01]  /*0490*/  LEA.HI R11, R12, R7, RZ, 0x1c ;  /* 0x000000070c0b7211 */ /* 0x000fe200078fe0ff */
[----:B------:R-:W-:Y:S01]  /*04a0*/  UISETP.GE.U32.AND UP0, UPT, UR4, 0x3, UPT ;  /* 0x000000030400788c */ /* 0x000fe2000bf06070 */
[----:B------:R-:W-:Y:S02]  /*04b0*/  LOP3.LUT R7, R6, R13, R7, 0x1e, !PT ;  /* 0x0000000d06077212 */ /* 0x000fe400078e1e07 */
[----:B------:R-:W-:Y:S01]  /*04c0*/  LOP3.LUT R11, R11, R6, RZ, 0x3c, !PT ;  /* 0x000000060b0b7212 */ /* 0x000fe200078e3cff */
[----:B------:R-:W-:Y:S02]  /*04d0*/  UMOV UR4, URZ ;  /* 0x000000ff00047c82 */ /* 0x000fe40008000000 */
[----:B------:R-:W-:Y:S01]  /*04e0*/  IMAD.SHL.U32 R7, R7, 0x10, RZ ;  /* 0x0000001007077824 */ /* 0x000fe200078e00ff */
[----:B------:R-:W-:-:S04]  /*04f0*/  SHF.L.U32 R11, R11, 0x4, RZ ;  /* 0x000000040b0b7819 */ /* 0x000fc800000006ff */
[----:B------:R-:W-:Y:S02]  /*0500*/  LOP3.LUT R7, R7, 0x20, RZ, 0x3c, !PT ;  /* 0x0000002007077812 */ /* 0x000fe400078e3cff */
[----:B------:R-:W-:Y:S01]  /*0510*/  LOP3.LUT R48, R11, 0x20, RZ, 0x3c, !PT ;  /* 0x000000200b307812 */ /* 0x000fe200078e3cff */
[----:B------:R-:W-:Y:S02]  /*0520*/  IMAD.MOV.U32 R11, RZ, RZ, RZ ;  /* 0x000000ffff0b7224 */ /* 0x000fe400078e00ff */
[----:B------:R-:W-:Y:S02]  /*0530*/  VIADD R47, R7, UR6 ;  /* 0x00000006072f7c36 */ /* 0x000fe40008000000 */
[----:B------:R-:W-:Y:S01]  /*0540*/  VIADD R48, R48, UR5 ;  /* 0x0000000530307c36 */ /* 0x000fe20008000000 */
[----:B------:R-:W-:Y:S06]  /*0550*/  BRA.U !UP0, `(.L_x_15) ;  /* 0x0000000d08787547 */ /* 0x000fec000b800000 */
[----:B------:R-:W-:Y:S02]  /*0560*/  CS2R R10, SRZ ;  /* 0x00000000000a7805 */ /* 0x000fe4000001ff00 */
[----:B------:R-:W-:Y:S02]  /*0570*/  CS2R R8, SRZ ;  /* 0x0000000000087805 */ /* 0x000fe4000001ff00 */
[----:B------:R-:W-:Y:S02]  /*0580*/  CS2R R26, SRZ ;  /* 0x00000000001a7805 */ /* 0x000fe4000001ff00 */
[----:B------:R-:W-:Y:S02]  /*0590*/  CS2R R24, SRZ ;  /* 0x0000000000187805 */ /* 0x000fe4000001ff00 */
[----:B------:R-:W-:Y:S02]  /*05a0*/  CS2R R30, SRZ ;  /* 0x00000000001e7805 */ /* 0x000fe4000001ff00 */
[----:B------:R-:W-:-:S02]  /*05b0*/  CS2R R28, SRZ ;  /* 0x00000000001c7805 */ /* 0x000fc4000001ff00 */
[----:B------:R-:W-:Y:S02]  /*05c0*/  CS2R R34, SRZ ;  /* 0x0000000000227805 */ /* 0x000fe4000001ff00 */
[----:B------:R-:W-:Y:S01]  /*05d0*/  CS2R R32, SRZ ;  /* 0x0000000000207805 */ /* 0x000fe2000001ff00 */
[----:B------:R-:W-:Y:S01]  /*05e0*/  ULOP3.LUT UR16, UR7, 0x3fffffc, URZ, 0xc0, !UPT ;  /* 0x03fffffc07107892 */ /* 0x000fe2000f8ec0ff */
[----:B------:R-:W-:-:S11]  /*05f0*/  UMOV UR4, URZ ;  /* 0x000000ff00047c82 */ /* 0x000fd60008000000 */
.L_x_16:
[----:B-1----:R-:W1:Y:S01]  /*0600*/  LDCU UR10, c[0x0][0x360] ;  /* 0x00006c00ff0a77ac */ /* 0x002e620008000800 */
[----:B------:R-:W-:-:S04]  /*0610*/  DEPBAR.LE SB0, 0x1 ;  /* 0x000080400000791a */ /* 0x000fc80000000000 */
[----:B------:R-:W-:Y:S02]  /*0620*/  UIMAD.WIDE.U32 UR8, UR4, -0x55555555, URZ ;  /* 0xaaaaaaab040878a5 */ /* 0x000fe4000f8e00ff */
[----:B------:R-:W-:Y:S02]  /*0630*/  UIADD3 UR11, UPT, UPT, UR4, 0x2, URZ ;  /* 0x00000002040b7890 */ /* 0x000fe4000fffe0ff */
[----:B------:R-:W-:Y:S02]  /*0640*/  USHF.R.U32.HI UR9, URZ, 0x1, UR9 ;  /* 0x00000001ff097899 */ /* 0x000fe40008011609 */
[----:B------:R-:W-:Y:S02]  /*0650*/  UIADD3 UR12, UPT, UPT, UR4, 0x1, URZ ;  /* 0x00000001040c7890 */ /* 0x000fe4000fffe0ff */
[----:B------:R-:W-:Y:S02]  /*0660*/  UIMAD UR9, UR9, -0x3, UR4 ;  /* 0xfffffffd090978a4 */ /* 0x000fe4000f8e0204 */
[----:B------:R-:W-:-:S02]  /*0670*/  UIADD3 UR13, UPT, UPT, UR4, 0x3, URZ ;  /* 0x00000003040d7890 */ /* 0x000fc4000fffe0ff */
[----:B------:R-:W-:Y:S01]  /*0680*/  USHF.L.U32 UR9, UR9, 0x5, URZ ;  /* 0x0000000509097899 */ /* 0x000fe200080006ff */
[----:B-1----:R-:W-:Y:S01]  /*0690*/  IMAD R6, R0, UR10, R3 ;  /* 0x0000000a00067c24 */ /* 0x002fe2000f8e0203 */
[----:B------:R-:W-:-:S03]  /*06a0*/  USHF.L.U32 UR10, UR4, 0x2, URZ ;  /* 0x00000002040a7899 */ /* 0x000fc600080006ff */
[C---:B------:R-:W-:Y:S01]  /*06b0*/  IMAD.SHL.U32 R13, R6.reuse, 0x4, RZ ;  /* 0x00000004060d7824 */ /* 0x040fe200078e00ff */
[--C-:B------:R-:W-:Y:S01]  /*06c0*/  SHF.R.U32.HI R7, RZ, 0x1, R6.reuse ;  /* 0x00000001ff077819 */ /* 0x100fe20000011606 */
[----:B------:R-:W-:Y:S01]  /*06d0*/  UISETP.LT.AND UP0, UPT, UR10, 0x1f4, UPT ;  /* 0x000001f40a00788c */ /* 0x000fe2000bf01270 */
[--C-:B------:R-:W-:Y:S02]  /*06e0*/  SHF.R.U32.HI R12, RZ, 0x3, R6.reuse ;  /* 0x00000003ff0c7819 */ /* 0x100fe40000011606 */
[----:B------:R-:W-:Y:S02]  /*06f0*/  SHF.R.U32.HI R14, RZ, 0x2, R6 ;  /* 0x00000002ff0e7819 */ /* 0x000fe40000011606 */
[----:B------:R-:W-:Y:S02]  /*0700*/  LOP3.LUT R6, R6, 0x1f, RZ, 0xc0, !PT ;  /* 0x0000001f06067812 */ /* 0x000fe400078ec0ff */
[----:B------:R-:W-:Y:S02]  /*0710*/  LOP3.LUT R13, R13, 0x4, RZ, 0xc0, !PT ;  /* 0x000000040d0d7812 */ /* 0x000fe400078ec0ff */
[----:B------:R-:W-:-:S02]  /*0720*/  LOP3.LUT R40, R14, 0x18, RZ, 0xc0, !PT ;  /* 0x000000180e287812 */ /* 0x000fc400078ec0ff */
[----:B------:R-:W-:Y:S02]  /*0730*/  LOP3.LUT R41, R7, 0x7, RZ, 0xc0, !PT ;  /* 0x0000000707297812 */ /* 0x000fe400078ec0ff */
[CC--:B------:R-:W-:Y:S02]  /*0740*/  LEA.HI R14, R6.reuse, R13.reuse, RZ, 0x1c ;  /* 0x0000000d060e7211 */ /* 0x0c0fe400078fe0ff */
[----:B------:R-:W-:Y:S02]  /*0750*/  LEA.HI R6, R6, R13, RZ, 0x1d ;  /* 0x0000000d06067211 */ /* 0x000fe400078fe8ff */
[----:B------:R-:W-:Y:S02]  /*0760*/  LOP3.LUT R41, R41, 0x7ff0, R12, 0xf8, !PT ;  /* 0x00007ff029297812 */ /* 0x000fe400078ef80c */
[--C-:B------:R-:W-:Y:S02]  /*0770*/  LOP3.LUT R40, R40, 0x3, R7.reuse, 0xf8, !PT ;  /* 0x0000000328287812 */ /* 0x100fe400078ef807 */
[--C-:B------:R-:W-:Y:S01]  /*0780*/  LOP3.LUT R6, R6, 0x3, R7.reuse, 0x78, !PT ;  /* 0x0000000306067812 */ /* 0x100fe200078e7807 */
[----:B------:R-:W-:Y:S01]  /*0790*/  VIADD R36, R41, UR9 ;  /* 0x0000000929247c36 */ /* 0x000fe20008000000 */
[----:B------:R-:W-:-:S02]  /*07a0*/  LOP3.LUT R14, R14, 0x3, R7, 0x78, !PT ;  /* 0x000000030e0e7812 */ /* 0x000fc400078e7807 */
[----:B------:R-:W-:Y:S01]  /*07b0*/  LOP3.LUT R37, R40, UR9, RZ, 0xfc, !PT ;  /* 0x0000000928257c12 */ /* 0x000fe2000f8efcff */
[----:B------:R-:W-:Y:S01]  /*07c0*/  UIMAD.WIDE.U32 UR8, UR11, -0x55555555, URZ ;  /* 0xaaaaaaab0b0878a5 */ /* 0x000fe2000f8e00ff */
[----:B------:R-:W-:Y:S01]  /*07d0*/  LEA R22, R6, UR6, 0x4 ;  /* 0x0000000606167c11 */ /* 0x000fe2000f8e20ff */
[----:B------:R-:W-:Y:S01]  /*07e0*/  USEL UR8, UR10, 0x1f4, UP0 ;  /* 0x000001f40a087887 */ /* 0x000fe20008000000 */
[----:B------:R-:W-:Y:S01]  /*07f0*/  LEA R23, R14, UR5, 0x4 ;  /* 0x000000050e177c11 */ /* 0x000fe2000f8e20ff */
[----:B------:R-:W-:Y:S01]  /*0800*/  USHF.R.U32.HI UR9, URZ, 0x1, UR9 ;  /* 0x00000001ff097899 */ /* 0x000fe20008011609 */
[C---:B------:R-:W-:Y:S02]  /*0810*/  IMAD R42, R36.reuse, 0x80, R48 ;  /* 0x00000080242a7824 */ /* 0x040fe400078e0230 */
[----:B------:R-:W-:Y:S01]  /*0820*/  LEA R38, R36, R23, 0x7 ;  /* 0x0000001724267211 */ /* 0x000fe200078e38ff */
[----:B------:R-:W-:Y:S01]  /*0830*/  BAR.SYNC.DEFER_BLOCKING 0x0 ;  /* 0x0000000000007b1d */ /* 0x000fe20000010000 */
[C---:B------:R-:W-:Y:S01]  /*0840*/  IMAD R39, R37.reuse, 0x80, R22 ;  /* 0x0000008025277824 */ /* 0x040fe200078e0216 */
[----:B------:R-:W-:Y:S01]  /*0850*/  UIMAD UR9, UR9, -0x3, UR11 ;  /* 0xfffffffd090978a4 */ /* 0x000fe2000f8e020b */
[----:B------:R-:W-:Y:S01]  /*0860*/  IMAD R43, R37, 0x80, R47 ;  /* 0x00000080252b7824 */ /* 0x000fe200078e022f */
[----:B------:R-:W-:Y:S01]  /*0870*/  USHF.L.U32 UR11, UR11, 0x2, URZ ;  /* 0x000000020b0b7899 */ /* 0x000fe200080006ff */
[----:B------:R-:W-:Y:S01]  /*0880*/  IMAD.U32 R37, RZ, RZ, UR8 ;  /* 0x00000008ff257e24 */ /* 0x000fe2000f8e00ff */
[----:B------:R-:W-:-:S06]  /*0890*/  USHF.L.U32 UR10, UR9, 0x5, URZ ;  /* 0x00000005090a7899 */ /* 0x000fcc00080006ff */
[----:B------:R-:W-:-:S04]  /*08a0*/  VIADD R36, R45, UR10 ;  /* 0x0000000a2d247c36 */ /* 0x000fc80008000000 */
[C---:B------:R-:W-:Y:S01]  /*08b0*/  IMAD R55, R36.reuse, 0x80, R44 ;  /* 0x0000008024377824 */ /* 0x040fe200078e022c */
[----:B------:R-:W-:Y:S01]  /*08c0*/  LEA R49, R36, R5, 0x7 ;  /* 0x0000000524317211 */ /* 0x000fe200078e38ff */
[----:B------:R-:W-:Y:S01]  /*08d0*/  IMAD.WIDE R36, R37, 0x10, R50 ;  /* 0x0000001025247825 */ /* 0x000fe200078e0232 */
[----:B------:R-:W-:Y:S04]  /*08e0*/  LDSM.16.M88.2 R20, [R39] ;  /* 0x000000002714783b */ /* 0x000fe80000000100 */
[----:B------:R-:W1:Y:S04]  /*08f0*/  LDSM.16.M88.4 R16, [R38] ;  /* 0x000000002610783b */ /* 0x000e680000000200 */
[----:B------:R2:W3:Y:S04]  /*0900*/  LDSM.16.M88.2 R6, [R39+0x200] ;  /* 0x000200002706783b */ /* 0x0004e80000000100 */
[----:B------:R4:W5:Y:S01]  /*0910*/  LDSM.16.M88.4 R12, [R38+0x400] ;  /* 0x00040000260c783b */ /* 0x0009620000000200 */
[----:B--2---:R-:W-:Y:S01]  /*0920*/  IMAD.U32 R39, RZ, RZ, UR8 ;  /* 0x00000008ff277e24 */ /* 0x004fe2000f8e00ff */
[----:B------:R-:W-:-:S03]  /*0930*/  UIMAD.WIDE.U32 UR8, UR12, -0x55555555, URZ ;  /* 0xaaaaaaab0c0878a5 */ /* 0x000fc6000f8e00ff */
[----:B----4-:R-:W-:Y:S01]  /*0940*/  IMAD.WIDE R38, R39, 0x10, R52 ;  /* 0x0000001027267825 */ /* 0x010fe200078e0234 */
[----:B------:R-:W-:-:S04]  /*0950*/  USHF.R.U32.HI UR9, URZ, 0x1, UR9 ;  /* 0x00000001ff097899 */ /* 0x000fc80008011609 */
[----:B------:R-:W-:Y:S02]  /*0960*/  UIMAD UR9, UR9, -0x3, UR12 ;  /* 0xfffffffd090978a4 */ /* 0x000fe4000f8e020c */
[----:B------:R-:W-:Y:S02]  /*0970*/  USHF.L.U32 UR12, UR12, 0x2, URZ ;  /* 0x000000020c0c7899 */ /* 0x000fe400080006ff */
[----:B------:R-:W-:Y:S02]  /*0980*/  USHF.L.U32 UR9, UR9, 0x5, URZ ;  /* 0x0000000509097899 */ /* 0x000fe400080006ff */
[----:B------:R-:W-:Y:S01]  /*0990*/  UISETP.LT.AND UP0, UPT, UR12, 0x1f4, UPT ;  /* 0x000001f40c00788c */ /* 0x000fe2000bf01270 */
[C---:B-1----:R-:W-:Y:S08]  /*09a0*/  HMMA.16816.F32 R32, R16.reuse, R20, R32 ;  /* 0x000000141020723c */ /* 0x042ff00000001820 */
[----:B---3--:R-:W-:Y:S01]  /*09b0*/  HMMA.16816.F32 R28, R16, R6, R28 ;  /* 0x00000006101c723c */ /* 0x008fe2000000181c */
[----:B------:R-:W-:Y:S07]  /*09c0*/  LDSM.16.M88.4 R16, [R42] ;  /* 0x000000002a10783b */ /* 0x000fee0000000200 */
[C---:B-----5:R-:W-:Y:S01]  /*09d0*/  HMMA.16816.F32 R24, R12.reuse, R20, R24 ;  /* 0x000000140c18723c */ /* 0x060fe20000001818 */
[----:B------:R-:W1:Y:S07]  /*09e0*/  LDSM.16.M88.2 R20, [R43] ;  /* 0x000000002b14783b */ /* 0x000e6e0000000100 */
[----:B------:R-:W-:Y:S01]  /*09f0*/  HMMA.16816.F32 R8, R12, R6, R8 ;  /* 0x000000060c08723c */ /* 0x000fe20000001808 */
[----:B------:R2:W3:Y:S04]  /*0a00*/  LDSM.16.M88.2 R6, [R43+0x200] ;  /* 0x000200002b06783b */ /* 0x0004e80000000100 */
[----:B------:R4:W5:Y:S04]  /*0a10*/  LDSM.16.M88.4 R12, [R42+0x400] ;  /* 0x000400002a0c783b */ /* 0x0009680000000200 */
[----:B------:R-:W-:Y:S01]  /*0a20*/  @!PT LDS RZ, [RZ] ;  /* 0x00000000fffff984 */ /* 0x000fe20000000800 */
[----:B------:R-:W-:Y:S01]  /*0a30*/  @!PT LDS RZ, [RZ] ;  /* 0x00000000fffff984 */ /* 0x000fe20000000800 */
[----:B------:R-:W-:Y:S01]  /*0a40*/  @!PT LDS RZ, [RZ] ;  /* 0x00000000fffff984 */ /* 0x000fe20000000800 */
[----:B------:R-:W-:Y:S04]  /*0a50*/  LDGSTS.E.BYPASS.LTC128B.128 [R49], desc[UR14][R38.64+0x80] ;  /* 0x0000008026317fae */ /* 0x000fe8000b981a0e */
[----:B------:R2:W-:Y:S04]  /*0a60*/  LDGSTS.E.BYPASS.LTC128B.128 [R55], desc[UR14][R36.64+0x80] ;  /* 0x0000008024377fae */ /* 0x0005e8000b981a0e */
[----:B------:R-:W0:Y:S01]  /*0a70*/  LDGDEPBAR ;  /* 0x00000000000079af */ /* 0x000e220000000000 */
[----:B--2---:R-:W-:Y:S01]  /*0a80*/  LOP3.LUT R36, R40, UR9, RZ, 0xfc, !PT ;  /* 0x0000000928247c12 */ /* 0x004fe2000f8efcff */
[----:B------:R-:W-:Y:S01]  /*0a90*/  VIADD R37, R41, UR9 ;  /* 0x0000000929257c36 */ /* 0x000fe20008000000 */
[----:B------:R-:W-:-:S02]  /*0aa0*/  UIMAD.WIDE.U32 UR8, UR13, -0x55555555, URZ ;  /* 0xaaaaaaab0d0878a5 */ /* 0x000fc4000f8e00ff */
[----:B------:R-:W-:Y:S01]  /*0ab0*/  USEL UR8, UR12, 0x1f4, UP0 ;  /* 0x000001f40c087887 */ /* 0x000fe20008000000 */
[C---:B------:R-:W-:Y:S01]  /*0ac0*/  IMAD R38, R37.reuse, 0x80, R23 ;  /* 0x0000008025267824 */ /* 0x040fe200078e0217 */
[----:B------:R-:W-:Y:S01]  /*0ad0*/  USHF.R.U32.HI UR9, URZ, 0x1, UR9 ;  /* 0x00000001ff097899 */ /* 0x000fe20008011609 */
[C---:B------:R-:W-:Y:S01]  /*0ae0*/  IMAD R39, R36.reuse, 0x80, R22 ;  /* 0x0000008024277824 */ /* 0x040fe200078e0216 */
[----:B-1----:R-:W-:Y:S01]  /*0af0*/  HMMA.16816.F32 R32, R16, R20, R32 ;  /* 0x000000141020723c */ /* 0x002fe20000001820 */
[----:B------:R-:W-:Y:S01]  /*0b00*/  LEA R36, R36, R47, 0x7 ;  /* 0x0000002f24247211 */ /* 0x000fe200078e38ff */
[----:B------:R-:W-:Y:S01]  /*0b10*/  UIMAD UR9, UR9, -0x3, UR13 ;  /* 0xfffffffd090978a4 */ /* 0x000fe2000f8e020d */
[----:B------:R-:W-:Y:S01]  /*0b20*/  IMAD.U32 R43, RZ, RZ, UR8 ;  /* 0x00000008ff2b7e24 */ /* 0x000fe2000f8e00ff */
[----:B------:R-:W-:Y:S01]  /*0b30*/  UISETP.LT.AND UP0, UPT, UR11, 0x1f4, UPT ;  /* 0x000001f40b00788c */ /* 0x000fe2000bf01270 */
[----:B------:R-:W-:Y:S01]  /*0b40*/  IMAD R37, R37, 0x80, R48 ;  /* 0x0000008025257824 */ /* 0x000fe200078e0230 */
[----:B------:R-:W-:Y:S01]  /*0b50*/  USHF.L.U32 UR12, UR9, 0x5, URZ ;  /* 0x00000005090c7899 */ /* 0x000fe200080006ff */
[----:B----4-:R-:W-:Y:S01]  /*0b60*/  IMAD.WIDE R42, R43, 0x10, R52 ;  /* 0x000000102b2a7825 */ /* 0x010fe200078e0234 */
[----:B------:R-:W-:-:S04]  /*0b70*/  DEPBAR.LE SB0, 0x1 ;  /* 0x000080400000791a */ /* 0x000fc80000000000 */
[----:B---3--:R-:W-:Y:S01]  /*0b80*/  HMMA.16816.F32 R28, R16, R6, R28 ;  /* 0x00000006101c723c */ /* 0x008fe2000000181c */
[----:B------:R-:W-:Y:S01]  /*0b90*/  BAR.SYNC.DEFER_BLOCKING 0x0 ;  /* 0x0000000000007b1d */ /* 0x000fe20000010000 */
[----:B------:R-:W-:Y:S02]  /*0ba0*/  USEL UR11, UR11, 0x1f4, UP0 ;  /* 0x000001f40b0b7887 */ /* 0x000fe40008000000 */
[----:B------:R-:W-:-:S04]  /*0bb0*/  USHF.L.U32 UR13, UR13, 0x2, URZ ;  /* 0x000000020d0d7899 */ /* 0x000fc800080006ff */
[----:B-----5:R-:W-:Y:S01]  /*0bc0*/  HMMA.16816.F32 R24, R12, R20, R24 ;  /* 0x000000140c18723c */ /* 0x020fe20000001818 */
[----:B------:R-:W-:-:S04]  /*0bd0*/  UISETP.LT.AND UP0, UPT, UR13, 0x1f4, UPT ;  /* 0x000001f40d00788c */ /* 0x000fc8000bf01270 */
[----:B------:R-:W-:-:S03]  /*0be0*/  USEL UR13, UR13, 0x1f4, UP0 ;  /* 0x000001f40d0d7887 */ /* 0x000fc60008000000 */
[----:B------:R-:W-:Y:S01]  /*0bf0*/  HMMA.16816.F32 R8, R12, R6, R8 ;  /* 0x000000060c08723c */ /* 0x000fe20000001808 */
[----:B------:R-:W-:Y:S04]  /*0c00*/  LDSM.16.M88.2 R20, [R39] ;  /* 0x000000002714783b */ /* 0x000fe80000000100 */
[----:B------:R-:W1:Y:S04]  /*0c10*/  LDSM.16.M88.4 R16, [R38] ;  /* 0x000000002610783b */ /* 0x000e680000000200 */
[----:B------:R2:W3:Y:S04]  /*0c20*/  LDSM.16.M88.2 R6, [R39+0x200] ;  /* 0x000200002706783b */ /* 0x0004e80000000100 */
[----:B------:R4:W5:Y:S01]  /*0c30*/  LDSM.16.M88.4 R12, [R38+0x400] ;  /* 0x00040000260c783b */ /* 0x0009620000000200 */
[----:B--2---:R-:W-:-:S02]  /*0c40*/  IMAD.U32 R39, RZ, RZ, UR8 ;  /* 0x00000008ff277e24 */ /* 0x004fc4000f8e00ff */
[----:B----4-:R-:W-:-:S04]  /*0c50*/  VIADD R38, R45, UR12 ;  /* 0x0000000c2d267c36 */ /* 0x010fc80008000000 */
[C---:B------:R-:W-:Y:S01]  /*0c60*/  IMAD R49, R38.reuse, 0x80, R5 ;  /* 0x0000008026317824 */ /* 0x040fe200078e0205 */
[----:B------:R-:W-:Y:S01]  /*0c70*/  LEA R55, R38, R44, 0x7 ;  /* 0x0000002c26377211 */ /* 0x000fe200078e38ff */
[----:B------:R-:W-:Y:S01]  /*0c80*/  IMAD.WIDE R38, R39, 0x10, R50 ;  /* 0x0000001027267825 */ /* 0x000fe200078e0232 */
        /* <DEDUP_REMOVED lines=11> */
[----:B------:R4:W-:Y:S01]  /*0d40*/  LDGSTS.E.BYPASS.LTC128B.128 [R49], desc[UR14][R42.64+0x80] ;  /* 0x000000802a317fae */ /* 0x0009e2000b981a0e */
[----:B--2---:R-:W-:-:S02]  /*0d50*/  LOP3.LUT R36, R40, UR10, RZ, 0xfc, !PT ;  /* 0x0000000a28247c12 */ /* 0x004fc4000f8efcff */
[----:B------:R-:W-:Y:S01]  /*0d60*/  LOP3.LUT R40, R40, UR12, RZ, 0xfc, !PT ;  /* 0x0000000c28287c12 */ /* 0x000fe2000f8efcff */
[----:B------:R2:W-:Y:S01]  /*0d70*/  LDGSTS.E.BYPASS.LTC128B.128 [R55], desc[UR14][R38.64+0x80] ;  /* 0x0000008026377fae */ /* 0x0005e2000b981a0e */
[C---:B----4-:R-:W-:Y:S01]  /*0d80*/  VIADD R37, R41.reuse, UR10 ;  /* 0x0000000a29257c36 */ /* 0x050fe20008000000 */
[----:B------:R-:W-:Y:S01]  /*0d90*/  UIADD3 UR10, UPT, UPT, UR4, 0x4, URZ ;  /* 0x00000004040a7890 */ /* 0x000fe2000fffe0ff */
[----:B------:R-:W-:Y:S01]  /*0da0*/  IADD3 R41, PT, PT, R41, UR12, RZ ;  /* 0x0000000c29297c10 */ /* 0x000fe2000fffe0ff */
[----:B------:R-:W0:Y:S01]  /*0db0*/  LDGDEPBAR ;  /* 0x00000000000079af */ /* 0x000e220000000000 */
[----:B------:R-:W-:Y:S02]  /*0dc0*/  UIADD3 UR4, UPT, UPT, UR4, 0x5, URZ ;  /* 0x0000000504047890 */ /* 0x000fe4000fffe0ff */
[----:B------:R-:W-:Y:S01]  /*0dd0*/  UIMAD.WIDE.U32 UR8, UR10, -0x55555555, URZ ;  /* 0xaaaaaaab0a0878a5 */ /* 0x000fe2000f8e00ff */
[----:B------:R-:W-:Y:S01]  /*0de0*/  IMAD R42, R37, 0x80, R23 ;  /* 0x00000080252a7824 */ /* 0x000fe200078e0217 */
[----:B------:R-:W-:Y:S01]  /*0df0*/  UISETP.NE.AND UP0, UPT, UR10, UR16, UPT ;  /* 0x000000100a00728c */ /* 0x000fe2000bf05270 */
[----:B------:R-:W-:Y:S01]  /*0e00*/  IMAD R43, R36, 0x80, R22 ;  /* 0x00000080242b7824 */ /* 0x000fe200078e0216 */
[----:B------:R-:W-:-:S04]  /*0e10*/  USHF.R.U32.HI UR9, URZ, 0x1, UR9 ;  /* 0x00000001ff097899 */ /* 0x000fc80008011609 */
[----:B------:R-:W-:Y:S01]  /*0e20*/  UIMAD UR9, UR9, -0x3, UR10 ;  /* 0xfffffffd090978a4 */ /* 0x000fe2000f8e020a */
[----:B-1----:R-:W-:Y:S01]  /*0e30*/  HMMA.16816.F32 R32, R16, R20, R32 ;  /* 0x000000141020723c */ /* 0x002fe20000001820 */
[----:B------:R-:W-:-:S07]  /*0e40*/  DEPBAR.LE SB0, 0x1 ;  /* 0x000080400000791a */ /* 0x000fce0000000000 */
[----:B---3--:R-:W-:Y:S01]  /*0e50*/  HMMA.16816.F32 R28, R16, R6, R28 ;  /* 0x00000006101c723c */ /* 0x008fe2000000181c */
[----:B------:R-:W-:Y:S07]  /*0e60*/  BAR.SYNC.DEFER_BLOCKING 0x0 ;  /* 0x0000000000007b1d */ /* 0x000fee0000010000 */
[C---:B-----5:R-:W-:Y:S08]  /*0e70*/  HMMA.16816.F32 R24, R12.reuse, R20, R24 ;  /* 0x000000140c18723c */ /* 0x060ff00000001818 */
[----:B------:R-:W-:Y:S01]  /*0e80*/  HMMA.16816.F32 R8, R12, R6, R8 ;  /* 0x000000060c08723c */ /* 0x000fe20000001808 */
[----:B------:R-:W-:Y:S04]  /*0e90*/  LDSM.16.M88.2 R20, [R43] ;  /* 0x000000002b14783b */ /* 0x000fe80000000100 */
[----:B------:R-:W1:Y:S04]  /*0ea0*/  LDSM.16.M88.4 R12, [R42] ;  /* 0x000000002a0c783b */ /* 0x000e680000000200 */
[----:B------:R3:W4:Y:S04]  /*0eb0*/  LDSM.16.M88.4 R16, [R42+0x400] ;  /* 0x000400002a10783b */ /* 0x0007280000000200 */
[----:B------:R5:W4:Y:S01]  /*0ec0*/  LDSM.16.M88.2 R6, [R43+0x200] ;  /* 0x000200002b06783b */ /* 0x000b220000000100 */
[----:B---3--:R-:W-:-:S02]  /*0ed0*/  IMAD R42, R37, 0x80, R48 ;  /* 0x00000080252a7824 */ /* 0x008fc400078e0230 */
[----:B-----5:R-:W-:-:S03]  /*0ee0*/  IMAD R43, R36, 0x80, R47 ;  /* 0x00000080242b7824 */ /* 0x020fc600078e022f */
[----:B--2---:R-:W-:Y:S01]  /*0ef0*/  LDSM.16.M88.4 R36, [R42+0x400] ;  /* 0x000400002a24783b */ /* 0x004fe20000000200 */
[-C--:B-1----:R-:W-:Y:S08]  /*0f00*/  HMMA.16816.F32 R32, R12, R20.reuse, R32 ;  /* 0x000000140c20723c */ /* 0x082ff00000001820 */
[----:B----4-:R-:W-:Y:S01]  /*0f10*/  HMMA.16816.F32 R24, R16, R20, R24 ;  /* 0x000000141018723c */ /* 0x010fe20000001818 */
[----:B------:R-:W-:Y:S01]  /*0f20*/  MOV R20, UR9 ;  /* 0x0000000900147c02 */ /* 0x000fe20008000f00 */
[----:B------:R-:W-:Y:S01]  /*0f30*/  IMAD.U32 R21, RZ, RZ, UR11 ;  /* 0x0000000bff157e24 */ /* 0x000fe2000f8e00ff */
[----:B------:R-:W-:-:S03]  /*0f40*/  UIMAD.WIDE.U32 UR8, UR4, -0x55555555, URZ ;  /* 0xaaaaaaab040878a5 */ /* 0x000fc6000f8e00ff */
[----:B------:R-:W-:Y:S01]  /*0f50*/  IMAD R20, R20, 0x20, R45 ;  /* 0x0000002014147824 */ /* 0x000fe200078e022d */
[----:B------:R-:W-:Y:S01]  /*0f60*/  USHF.R.U32.HI UR9, URZ, 0x1, UR9 ;  /* 0x00000001ff097899 */ /* 0x000fe20008011609 */
[-C--:B------:R-:W-:Y:S01]  /*0f70*/  HMMA.16816.F32 R28, R12, R6.reuse, R28 ;  /* 0x000000060c1c723c */ /* 0x080fe2000000181c */
[----:B------:R-:W-:Y:S01]  /*0f80*/  IMAD.U32 R13, RZ, RZ, UR11 ;  /* 0x0000000bff0d7e24 */ /* 0x000fe2000f8e00ff */
[----:B------:R-:W1:Y:S01]  /*0f90*/  LDSM.16.M88.2 R14, [R43] ;  /* 0x000000002b0e783b */ /* 0x000e620000000100 */
[C---:B------:R-:W-:Y:S01]  /*0fa0*/  IMAD R49, R20.reuse, 0x80, R5 ;  /* 0x0000008014317824 */ /* 0x040fe200078e0205 */
[----:B------:R-:W-:Y:S01]  /*0fb0*/  UIMAD UR9, UR9, -0x3, UR4 ;  /* 0xfffffffd090978a4 */ /* 0x000fe2000f8e0204 */
[----:B------:R-:W-:Y:S02]  /*0fc0*/  IMAD.WIDE R12, R13, 0x10, R52 ;  /* 0x000000100d0c7825 */ /* 0x000fe400078e0234 */
[----:B------:R-:W-:Y:S01]  /*0fd0*/  UMOV UR4, UR10 ;  /* 0x0000000a00047c82 */ /* 0x000fe20008000000 */
[----:B------:R-:W-:Y:S01]  /*0fe0*/  HMMA.16816.F32 R16, R16, R6, R8 ;  /* 0x000000061010723c */ /* 0x000fe20000001808 */
[----:B------:R-:W-:Y:S01]  /*0ff0*/  IMAD R55, R20, 0x80, R44 ;  /* 0x0000008014377824 */ /* 0x000fe200078e022c */
[----:B------:R2:W3:Y:S01]  /*1000*/  LDSM.16.M88.4 R8, [R42] ;  /* 0x000000002a08783b */ /* 0x0004e20000000200 */
[----:B------:R-:W-:-:S03]  /*1010*/  IMAD.WIDE R20, R21, 0x10, R50 ;  /* 0x0000001015147825 */ /* 0x000fc600078e0232 */
[----:B------:R4:W5:Y:S04]  /*1020*/  LDSM.16.M88.2 R6, [R43+0x200] ;  /* 0x000200002b06783b */ /* 0x0009680000000100 */
[----:B------:R-:W-:Y:S01]  /*1030*/  @!PT LDS RZ, [RZ] ;  /* 0x00000000fffff984 */ /* 0x000fe20000000800 */
[----:B------:R-:W-:Y:S01]  /*1040*/  @!PT LDS RZ, [RZ] ;  /* 0x00000000fffff984 */ /* 0x000fe20000000800 */
[----:B------:R-:W-:Y:S01]  /*1050*/  @!PT LDS RZ, [RZ] ;  /* 0x00000000fffff984 */ /* 0x000fe20000000800 */
[----:B------:R5:W-:Y:S01]  /*1060*/  LDGSTS.E.BYPASS.LTC128B.128 [R49], desc[UR14][R12.64+0x80] ;  /* 0x000000800c317fae */ /* 0x000be2000b981a0e */
[C---:B--2---:R-:W-:Y:S02]  /*1070*/  IMAD R42, R41.reuse, 0x80, R23 ;  /* 0x00000080292a7824 */ /* 0x044fe400078e0217 */
[----:B------:R-:W-:Y:S01]  /*1080*/  IMAD R41, R41, 0x80, R48 ;  /* 0x0000008029297824 */ /* 0x000fe200078e0230 */
[----:B------:R2:W-:Y:S01]  /*1090*/  LDGSTS.E.BYPASS.LTC128B.128 [R55], desc[UR14][R20.64+0x80] ;  /* 0x0000008014377fae */ /* 0x0005e2000b981a0e */
[C---:B----4-:R-:W-:Y:S02]  /*10a0*/  IMAD R43, R40.reuse, 0x80, R22 ;  /* 0x00000080282b7824 */ /* 0x050fe400078e0216 */
[----:B------:R-:W-:Y:S01]  /*10b0*/  IMAD R40, R40, 0x80, R47 ;  /* 0x0000008028287824 */ /* 0x000fe200078e022f */
[----:B------:R-:W0:Y:S01]  /*10c0*/  LDGDEPBAR ;  /* 0x00000000000079af */ /* 0x000e220000000000 */
[----:B-1----:R-:W-:Y:S01]  /*10d0*/  HMMA.16816.F32 R24, R36, R14, R24 ;  /* 0x0000000e2418723c */ /* 0x002fe20000001818 */
[----:B------:R-:W-:-:S04]  /*10e0*/  DEPBAR.LE SB0, 0x1 ;  /* 0x000080400000791a */ /* 0x000fc80000000000 */
[----:B------:R-:W-:Y:S03]  /*10f0*/  BAR.SYNC.DEFER_BLOCKING 0x0 ;  /* 0x0000000000007b1d */ /* 0x000fe60000010000 */
[C---:B---3--:R-:W-:Y:S08]  /*1100*/  HMMA.16816.F32 R32, R8.reuse, R14, R32 ;  /* 0x0000000e0820723c */ /* 0x048ff00000001820 */
[-C--:B-----5:R-:W-:Y:S08]  /*1110*/  HMMA.16816.F32 R28, R8, R6.reuse, R28 ;  /* 0x00000006081c723c */ /* 0x0a0ff0000000181c */
[----:B------:R-:W-:Y:S01]  /*1120*/  HMMA.16816.F32 R16, R36, R6, R16 ;  /* 0x000000062410723c */ /* 0x000fe20000001810 */
[----:B------:R-:W-:Y:S04]  /*1130*/  LDSM.16.M88.2 R12, [R43] ;  /* 0x000000002b0c783b */ /* 0x000fe80000000100 */
[----:B--2---:R-:W1:Y:S04]  /*1140*/  LDSM.16.M88.4 R20, [R42] ;  /* 0x000000002a14783b */ /* 0x004e680000000200 */
[----:B------:R-:W2:Y:S04]  /*1150*/  LDSM.16.M88.2 R10, [R43+0x200] ;  /* 0x000200002b0a783b */ /* 0x000ea80000000100 */
[----:B------:R-:W3:Y:S04]  /*1160*/  LDSM.16.M88.4 R36, [R42+0x400] ;  /* 0x000400002a24783b */ /* 0x000ee80000000200 */
[----:B------:R-:W-:Y:S04]  /*1170*/  LDSM.16.M88.2 R6, [R40] ;  /* 0x000000002806783b */ /* 0x000fe80000000100 */
[----:B------:R-:W-:Y:S01]  /*1180*/  LDSM.16.M88.2 R8, [R40+0x200] ;  /* 0x000200002808783b */ /* 0x000fe20000000100 */
[C---:B-1----:R-:W-:Y:S08]  /*1190*/  HMMA.16816.F32 R32, R20.reuse, R12, R32 ;  /* 0x0000000c1420723c */ /* 0x042ff00000001820 */
[----:B--2---:R-:W-:Y:S01]  /*11a0*/  HMMA.16816.F32 R28, R20, R10, R28 ;  /* 0x0000000a141c723c */ /* 0x004fe2000000181c */
[----:B------:R-:W1:Y:S07]  /*11b0*/  LDSM.16.M88.4 R20, [R41] ;  /* 0x000000002914783b */ /* 0x000e6e0000000200 */
[C---:B---3--:R-:W-:Y:S01]  /*11c0*/  HMMA.16816.F32 R24, R36.reuse, R12, R24 ;  /* 0x0000000c2418723c */ /* 0x048fe20000001818 */
[----:B------:R-:W2:Y:S07]  /*11d0*/  LDSM.16.M88.4 R12, [R41+0x400] ;  /* 0x00040000290c783b */ /* 0x000eae0000000200 */
[----:B------:R-:W-:Y:S01]  /*11e0*/  HMMA.16816.F32 R16, R36, R10, R16 ;  /* 0x0000000a2410723c */ /* 0x000fe20000001810 */
[----:B------:R-:W-:-:S04]  /*11f0*/  IMAD.U32 R10, RZ, RZ, UR9 ;  /* 0x00000009ff0a7e24 */ /* 0x000fc8000f8e00ff */
[----:B------:R-:W-:-:S04]  /*1200*/  IMAD R10, R10, 0x20, R45 ;  /* 0x000000200a0a7824 */ /* 0x000fc800078e022d */
[C---:B------:R-:W-:Y:S02]  /*1210*/  IMAD R37, R10.reuse, 0x80, R5 ;  /* 0x000000800a257824 */ /* 0x040fe400078e0205 */
[----:B------:R-:W-:Y:S01]  /*1220*/  IMAD R39, R10, 0x80, R44 ;  /* 0x000000800a277824 */ /* 0x000fe200078e022c */
[C---:B-1----:R-:W-:Y:S08]  /*1230*/  HMMA.16816.F32 R32, R20.reuse, R6, R32 ;  /* 0x000000061420723c */ /* 0x042ff00000001820 */
[----:B------:R-:W-:Y:S01]  /*1240*/  HMMA.16816.F32 R28, R20, R8, R28 ;  /* 0x00000008141c723c */ /* 0x000fe2000000181c */
[----:B------:R-:W-:Y:S01]  /*1250*/  MOV R23, UR13 ;  /* 0x0000000d00177c02 */ /* 0x000fe20008000f00 */
[----:B------:R-:W-:-:S04]  /*1260*/  IMAD.U32 R21, RZ, RZ, UR13 ;  /* 0x0000000dff157e24 */ /* 0x000fc8000f8e00ff */
[----:B------:R-:W-:Y:S02]  /*1270*/  IMAD.WIDE R22, R23, 0x10, R52 ;  /* 0x0000001017167825 */ /* 0x000fe400078e0234 */
[C---:B--2---:R-:W-:Y:S02]  /*1280*/  HMMA.16816.F32 R24, R12.reuse, R6, R24 ;  /* 0x000000060c18723c */ /* 0x044fe40000001818 */
[----:B------:R-:W-:Y:S01]  /*1290*/  IMAD.WIDE R20, R21, 0x10, R50 ;  /* 0x0000001015147825 */ /* 0x000fe200078e0232 */
[----:B------:R-:W-:Y:S01]  /*12a0*/  @!PT LDS RZ, [RZ] ;  /* 0x00000000fffff984 */ /* 0x000fe20000000800 */
[----:B------:R-:W-:Y:S01]  /*12b0*/  @!PT LDS RZ, [RZ] ;  /* 0x00000000fffff984 */ /* 0x000fe20000000800 */
[----:B------:R-:W-:Y:S01]  /*12c0*/  @!PT LDS RZ, [RZ] ;  /* 0x00000000fffff984 */ /* 0x000fe20000000800 */
[----:B------:R1:W-:Y:S04]  /*12d0*/  LDGSTS.E.BYPASS.LTC128B.128 [R37], desc[UR14][R22.64+0x80] ;  /* 0x0000008016257fae */ /* 0x0003e8000b981a0e */
[----:B------:R1:W-:Y:S01]  /*12e0*/  LDGSTS.E.BYPASS.LTC128B.128 [R39], desc[UR14][R20.64+0x80] ;  /* 0x0000008014277fae */ /* 0x0003e2000b981a0e */
[----:B------:R-:W-:Y:S03]  /*12f0*/  HMMA.16816.F32 R8, R12, R8, R16 ;  /* 0x000000080c08723c */ /* 0x000fe60000001810 */
[----:B------:R-:W0:Y:S01]  /*1300*/  LDGDEPBAR ;  /* 0x00000000000079af */ /* 0x000e220000000000 */
[----:B------:R-:W-:-:S01]  /*1310*/  NOP ;  /* 0x0000000000007918 */ /* 0x000fc20000000000 */
[----:B------:R-:W-:-:S15]  /*1320*/  BRA.U UP0, `(.L_x_16) ;  /* 0xfffffff100b47547 */ /* 0x000fde000b83ffff */
[----:B------:R-:W-:-:S05]  /*1330*/  UMOV UR4, UR16 ;  /* 0x0000001000047c82 */ /* 0x000fca0008000000 */
.L_x_15:
[----:B------:R-:W-:-:S09]  /*1340*/  ULOP3.LUT UP0, UR8, UR7, 0x3, URZ, 0xc0, !UPT ;  /* 0x0000000307087892 */ /* 0x000fd2000f80c0ff */
[----:B------:R-:W-:Y:S05]  /*1350*/  BRA.U !UP0, `(.L_x_14) ;  /* 0x0000000908e87547 */ /* 0x000fea000b800000 */
[----:B------:R-:W-:Y:S02]  /*1360*/  UISETP.NE.AND UP1, UPT, UR8, 0x1, UPT ;  /* 0x000000010800788c */ /* 0x000fe4000bf25270 */
[----:B------:R-:W-:-:S04]  /*1370*/  ULOP3.LUT UR7, UR7, 0x1, URZ, 0xc0, !UPT ;  /* 0x0000000107077892 */ /* 0x000fc8000f8ec0ff */
[----:B------:R-:W-:-:S03]  /*1380*/  UISETP.NE.U32.AND UP0, UPT, UR7, 0x1, UPT ;  /* 0x000000010700788c */ /* 0x000fc6000bf05070 */
[----:B------:R-:W-:Y:S08]  /*1390*/  BRA.U !UP1, `(.L_x_17) ;  /* 0x0000000509cc7547 */ /* 0x000ff0000b800000 */
[----:B------:R-:W2:Y:S01]  /*13a0*/  LDCU UR7, c[0x0][0x360] ;  /* 0x00006c00ff0777ac */ /* 0x000ea20008000800 */
[----:B------:R-:W-:-:S04]  /*13b0*/  DEPBAR.LE SB0, 0x1 ;  /* 0x000080400000791a */ /* 0x000fc80000000000 */
[----:B------:R-:W-:Y:S02]  /*13c0*/  UIMAD.WIDE.U32 UR8, UR4, 0x55555556, URZ ;  /* 0x55555556040878a5 */ /* 0x000fe4000f8e00ff */
[----:B------:R-:W-:Y:S02]  /*13d0*/  UIADD3 UR10, UPT, UPT, UR4, 0x2, URZ ;  /* 0x00000002040a7890 */ /* 0x000fe4000fffe0ff */
[----:B------:R-:W-:-:S04]  /*13e0*/  UIMAD UR9, UR9, -0x3, UR4 ;  /* 0xfffffffd090978a4 */ /* 0x000fc8000f8e0204 */
[----:B------:R-:W-:Y:S01]  /*13f0*/  USHF.L.U32 UR9, UR9, 0x5, URZ ;  /* 0x0000000509097899 */ /* 0x000fe200080006ff */
[----:B--2---:R-:W-:Y:S01]  /*1400*/  IMAD R6, R0, UR7, R3 ;  /* 0x0000000700067c24 */ /* 0x004fe2000f8e0203 */
[----:B------:R-:W-:-:S03]  /*1410*/  USHF.L.U32 UR7, UR4, 0x2, URZ ;  /* 0x0000000204077899 */ /* 0x000fc600080006ff */
[C---:B------:R-:W-:Y:S01]  /*1420*/  IMAD.SHL.U32 R14, R6.reuse, 0x4, RZ ;  /* 0x00000004060e7824 */ /* 0x040fe200078e00ff */
[--C-:B------:R-:W-:Y:S01]  /*1430*/  SHF.R.U32.HI R7, RZ, 0x1, R6.reuse ;  /* 0x00000001ff077819 */ /* 0x100fe20000011606 */
[----:B------:R-:W-:Y:S01]  /*1440*/  UISETP.LT.AND UP1, UPT, UR7, 0x1f4, UPT ;  /* 0x000001f40700788c */ /* 0x000fe2000bf21270 */
[--C-:B------:R-:W-:Y:S02]  /*1450*/  SHF.R.U32.HI R12, RZ, 0x3, R6.reuse ;  /* 0x00000003ff0c7819 */ /* 0x100fe40000011606 */
[----:B------:R-:W-:Y:S01]  /*1460*/  LOP3.LUT R13, R6, 0x1f, RZ, 0xc0, !PT ;  /* 0x0000001f060d7812 */ /* 0x000fe200078ec0ff */
[----:B------:R-:W-:Y:S01]  /*1470*/  USEL UR7, UR7, 0x1f4, UP1 ;  /* 0x000001f407077887 */ /* 0x000fe20008800000 */
[----:B------:R-:W-:Y:S02]  /*1480*/  SHF.R.U32.HI R6, RZ, 0x2, R6 ;  /* 0x00000002ff067819 */ /* 0x000fe40000011606 */
[----:B------:R-:W-:Y:S02]  /*1490*/  LOP3.LUT R14, R14, 0x4, RZ, 0xc0, !PT ;  /* 0x000000040e0e7812 */ /* 0x000fe400078ec0ff */
[----:B------:R-:W-:-:S02]  /*14a0*/  LOP3.LUT R42, R6, 0x18, RZ, 0xc0, !PT ;  /* 0x00000018062a7812 */ /* 0x000fc400078ec0ff */
[-C--:B------:R-:W-:Y:S02]  /*14b0*/  LEA.HI R6, R13, R14.reuse, RZ, 0x1c ;  /* 0x0000000e0d067211 */ /* 0x080fe400078fe0ff */
[----:B------:R-:W-:Y:S02]  /*14c0*/  LOP3.LUT R43, R7, 0x7, RZ, 0xc0, !PT ;  /* 0x00000007072b7812 */ /* 0x000fe400078ec0ff */
[----:B------:R-:W-:Y:S02]  /*14d0*/  LEA.HI R14, R13, R14, RZ, 0x1d ;  /* 0x0000000e0d0e7211 */ /* 0x000fe400078fe8ff */
[----:B------:R-:W-:Y:S02]  /*14e0*/  LOP3.LUT R43, R43, 0x7ff0, R12, 0xf8, !PT ;  /* 0x00007ff02b2b7812 */ /* 0x000fe400078ef80c */
[--C-:B------:R-:W-:Y:S02]  /*14f0*/  LOP3.LUT R42, R42, 0x3, R7.reuse, 0xf8, !PT ;  /* 0x000000032a2a7812 */ /* 0x100fe400078ef807 */
[----:B------:R-:W-:-:S02]  /*1500*/  LOP3.LUT R6, R6, 0x3, R7, 0x78, !PT ;  /* 0x0000000306067812 */ /* 0x000fc400078e7807 */
[----:B------:R-:W-:Y:S02]  /*1510*/  LOP3.LUT R14, R14, 0x3, R7, 0x78, !PT ;  /* 0x000000030e0e7812 */ /* 0x000fe400078e7807 */
[----:B------:R-:W-:Y:S02]  /*1520*/  IADD3 R36, PT, PT, R43, UR9, RZ ;  /* 0x000000092b247c10 */ /* 0x000fe4000fffe0ff */
[----:B-1----:R-:W-:Y:S01]  /*1530*/  LOP3.LUT R37, R42, UR9, RZ, 0xfc, !PT ;  /* 0x000000092a257c12 */ /* 0x002fe2000f8efcff */
[----:B------:R-:W-:Y:S01]  /*1540*/  UIMAD.WIDE.U32 UR8, UR10, 0x55555556, URZ ;  /* 0x555555560a0878a5 */ /* 0x000fe2000f8e00ff */
[----:B------:R-:W-:Y:S02]  /*1550*/  LEA R41, R6, UR5, 0x4 ;  /* 0x0000000506297c11 */ /* 0x000fe4000f8e20ff */
[----:B------:R-:W-:Y:S01]  /*1560*/  LEA R40, R14, UR6, 0x4 ;  /* 0x000000060e287c11 */ /* 0x000fe2000f8e20ff */
[----:B------:R-:W-:Y:S02]  /*1570*/  UIMAD UR9, UR9, -0x3, UR10 ;  /* 0xfffffffd090978a4 */ /* 0x000fe4000f8e020a */
[----:B------:R-:W-:Y:S01]  /*1580*/  IMAD R38, R36, 0x80, R41 ;  /* 0x0000008024267824 */ /* 0x000fe200078e0229 */
[----:B------:R-:W-:Y:S01]  /*1590*/  BAR.SYNC.DEFER_BLOCKING 0x0 ;  /* 0x0000000000007b1d */ /* 0x000fe20000010000 */
[----:B------:R-:W-:-:S05]  /*15a0*/  IMAD R39, R37, 0x80, R40 ;  /* 0x0000008025277824 */ /* 0x000fca00078e0228 */
[----:B------:R-:W-:Y:S04]  /*15b0*/  LDSM.16.M88.2 R20, [R39] ;  /* 0x000000002714783b */ /* 0x000fe80000000100 */
[----:B------:R-:W1:Y:S04]  /*15c0*/  LDSM.16.M88.4 R12, [R38] ;  /* 0x00000000260c783b */ /* 0x000e680000000200 */
[----:B------:R-:W2:Y:S04]  /*15d0*/  LDSM.16.M88.2 R6, [R39+0x200] ;  /* 0x000200002706783b */ /* 0x000ea80000000100 */
[----:B------:R-:W3:Y:S01]  /*15e0*/  LDSM.16.M88.4 R16, [R38+0x400] ;  /* 0x000400002610783b */ /* 0x000ee20000000200 */
[C---:B-1----:R-:W-:Y:S08]  /*15f0*/  HMMA.16816.F32 R32, R12.reuse, R20, R32 ;  /* 0x000000140c20723c */ /* 0x042ff00000001820 */
[----:B--2---:R-:W-:Y:S01]  /*1600*/  HMMA.16816.F32 R28, R12, R6, R28 ;  /* 0x000000060c1c723c */ /* 0x004fe2000000181c */
[----:B------:R-:W-:Y:S01]  /*1610*/  IMAD.U32 R12, RZ, RZ, UR9 ;  /* 0x00000009ff0c7e24 */ /* 0x000fe2000f8e00ff */
[----:B------:R-:W-:Y:S01]  /*1620*/  MOV R13, UR7 ;  /* 0x00000007000d7c02 */ /* 0x000fe20008000f00 */
[----:B------:R-:W-:-:S02]  /*1630*/  IMAD R15, R37, 0x80, R47 ;  /* 0x00000080250f7824 */ /* 0x000fc400078e022f */
[----:B------:R-:W-:-:S03]  /*1640*/  IMAD R14, R36, 0x80, R48 ;  /* 0x00000080240e7824 */ /* 0x000fc600078e0230 */
[C---:B---3--:R-:W-:Y:S01]  /*1650*/  HMMA.16816.F32 R20, R16.reuse, R20, R24 ;  /* 0x000000141014723c */ /* 0x048fe20000001818 */
[----:B------:R-:W-:Y:S04]  /*1660*/  LDSM.16.M88.2 R38, [R15] ;  /* 0x000000000f26783b */ /* 0x000fe80000000100 */
[----:B------:R-:W-:Y:S03]  /*1670*/  LDSM.16.M88.2 R36, [R15+0x200] ;  /* 0x000200000f24783b */ /* 0x000fe60000000100 */
[----:B------:R-:W-:Y:S01]  /*1680*/  HMMA.16816.F32 R16, R16, R6, R8 ;  /* 0x000000061010723c */ /* 0x000fe20000001808 */
[----:B------:R-:W-:Y:S01]  /*1690*/  IMAD R6, R12, 0x20, R45 ;  /* 0x000000200c067824 */ /* 0x000fe200078e022d */
[----:B------:R-:W1:Y:S01]  /*16a0*/  LDSM.16.M88.4 R8, [R14] ;  /* 0x000000000e08783b */ /* 0x000e620000000200 */
[----:B------:R-:W-:Y:S01]  /*16b0*/  IMAD.U32 R7, RZ, RZ, UR7 ;  /* 0x00000007ff077e24 */ /* 0x000fe2000f8e00ff */
[----:B------:R-:W-:Y:S01]  /*16c0*/  UIADD3 UR7, UPT, UPT, UR4, 0x1, URZ ;  /* 0x0000000104077890 */ /* 0x000fe2000fffe0ff */
[----:B------:R-:W-:Y:S01]  /*16d0*/  IMAD.WIDE.U32 R12, R13, 0x10, R52 ;  /* 0x000000100d0c7825 */ /* 0x000fe200078e0034 */
[----:B------:R-:W2:Y:S01]  /*16e0*/  LDSM.16.M88.4 R24, [R14+0x400] ;  /* 0x000400000e18783b */ /* 0x000ea20000000200 */
[----:B------:R-:W-:-:S02]  /*16f0*/  UIADD3 UR4, UPT, UPT, UR4, 0x3, URZ ;  /* 0x0000000304047890 */ /* 0x000fc4000fffe0ff */
[C---:B------:R-:W-:Y:S01]  /*1700*/  IMAD R49, R6.reuse, 0x80, R5 ;  /* 0x0000008006317824 */ /* 0x040fe200078e0205 */
[----:B------:R-:W-:Y:S01]  /*1710*/  UIMAD.WIDE.U32 UR8, UR7, 0x55555556, URZ ;  /* 0x55555556070878a5 */ /* 0x000fe2000f8e00ff */
[----:B------:R-:W-:Y:S02]  /*1720*/  IMAD R55, R6, 0x80, R44 ;  /* 0x0000008006377824 */ /* 0x000fe400078e022c */
[----:B------:R-:W-:Y:S01]  /*1730*/  IMAD.WIDE.U32 R6, R7, 0x10, R50 ;  /* 0x0000001007067825 */ /* 0x000fe200078e0032 */
[----:B------:R-:W-:Y:S01]  /*1740*/  @!PT LDS RZ, [RZ] ;  /* 0x00000000fffff984 */ /* 0x000fe20000000800 */
[----:B------:R-:W-:Y:S01]  /*1750*/  @!PT LDS RZ, [RZ] ;  /* 0x00000000fffff984 */ /* 0x000fe20000000800 */
[----:B------:R-:W-:Y:S01]  /*1760*/  @!PT LDS RZ, [RZ] ;  /* 0x00000000fffff984 */ /* 0x000fe20000000800 */
[----:B------:R3:W-:Y:S01]  /*1770*/  LDGSTS.E.BYPASS.LTC128B.128 [R49], desc[UR14][R12.64+0x80] ;  /* 0x000000800c317fae */ /* 0x0007e2000b981a0e */
[----:B------:R-:W-:Y:S02]  /*1780*/  UIMAD UR9, UR9, -0x3, UR7 ;  /* 0xfffffffd090978a4 */ /* 0x000fe4000f8e0207 */
[----:B------:R-:W-:Y:S01]  /*1790*/  USHF.L.U32 UR7, UR7, 0x2, URZ ;  /* 0x0000000207077899 */ /* 0x000fe200080006ff */
[----:B------:R4:W-:Y:S01]  /*17a0*/  LDGSTS.E.BYPASS.LTC128B.128 [R55], desc[UR14][R6.64+0x80] ;  /* 0x0000008006377fae */ /* 0x0009e2000b981a0e */
[----:B------:R-:W-:-:S02]  /*17b0*/  USHF.L.U32 UR9, UR9, 0x5, URZ ;  /* 0x0000000509097899 */ /* 0x000fc400080006ff */
[----:B------:R-:W-:Y:S01]  /*17c0*/  UISETP.LT.AND UP1, UPT, UR7, 0x1f4, UPT ;  /* 0x000001f40700788c */ /* 0x000fe2000bf21270 */
[----:B------:R-:W0:Y:S03]  /*17d0*/  LDGDEPBAR ;  /* 0x00000000000079af */ /* 0x000e260000000000 */
[----:B------:R-:W-:Y:S01]  /*17e0*/  LOP3.LUT R54, R42, UR9, RZ, 0xfc, !PT ;  /* 0x000000092a367c12 */ /* 0x000fe2000f8efcff */
[----:B---3--:R-:W-:Y:S01]  /*17f0*/  VIADD R49, R43, UR9 ;  /* 0x000000092b317c36 */ /* 0x008fe20008000000 */
[----:B------:R-:W-:Y:S02]  /*1800*/  UIMAD.WIDE.U32 UR8, UR4, 0x55555556, URZ ;  /* 0x55555556040878a5 */ /* 0x000fe4000f8e00ff */
[----:B------:R-:W-:Y:S01]  /*1810*/  USEL UR7, UR7, 0x1f4, UP1 ;  /* 0x000001f407077887 */ /* 0x000fe20008800000 */
[C---:B------:R-:W-:Y:S01]  /*1820*/  IMAD R56, R54.reuse, 0x80, R40 ;  /* 0x0000008036387824 */ /* 0x040fe200078e0228 */
[C---:B----4-:R-:W-:Y:S01]  /*1830*/  LEA R55, R49.reuse, R41, 0x7 ;  /* 0x0000002931377211 */ /* 0x050fe200078e38ff */
[----:B------:R-:W-:Y:S01]  /*1840*/  IMAD R54, R54, 0x80, R47 ;  /* 0x0000008036367824 */ /* 0x000fe200078e022f */
[----:B------:R-:W-:Y:S01]  /*1850*/  UIMAD UR9, UR9, -0x3, UR4 ;  /* 0xfffffffd090978a4 */ /* 0x000fe2000f8e0204 */
[----:B------:R-:W-:-:S02]  /*1860*/  IMAD R49, R49, 0x80, R48 ;  /* 0x0000008031317824 */ /* 0x000fc400078e0230 */
[----:B------:R-:W-:Y:S01]  /*1870*/  UMOV UR4, UR10 ;  /* 0x0000000a00047c82 */ /* 0x000fe20008000000 */
[----:B-1----:R-:W-:Y:S01]  /*1880*/  HMMA.16816.F32 R32, R8, R38, R32 ;  /* 0x000000260820723c */ /* 0x002fe20000001820 */
[----:B------:R-:W-:-:S04]  /*1890*/  DEPBAR.LE SB0, 0x1 ;  /* 0x000080400000791a */ /* 0x000fc80000000000 */
[----:B------:R-:W-:Y:S03]  /*18a0*/  BAR.SYNC.DEFER_BLOCKING 0x0 ;  /* 0x0000000000007b1d */ /* 0x000fe60000010000 */
[----:B------:R-:W-:Y:S08]  /*18b0*/  HMMA.16816.F32 R28, R8, R36, R28 ;  /* 0x00000024081c723c */ /* 0x000ff0000000181c */
[C---:B--2---:R-:W-:Y:S08]  /*18c0*/  HMMA.16816.F32 R20, R24.reuse, R38, R20 ;  /* 0x000000261814723c */ /* 0x044ff00000001814 */
[----:B------:R-:W-:Y:S01]  /*18d0*/  HMMA.16816.F32 R16, R24, R36, R16 ;  /* 0x000000241810723c */ /* 0x000fe20000001810 */
[----:B------:R-:W-:Y:S04]  /*18e0*/  LDSM.16.M88.2 R10, [R56] ;  /* 0x00000000380a783b */ /* 0x000fe80000000100 */
[----:B------:R-:W1:Y:S04]  /*18f0*/  LDSM.16.M88.4 R12, [R55] ;  /* 0x00000000370c783b */ /* 0x000e680000000200 */
[----:B------:R-:W2:Y:S04]  /*1900*/  LDSM.16.M88.2 R6, [R56+0x200] ;  /* 0x000200003806783b */ /* 0x000ea80000000100 */
[----:B------:R-:W3:Y:S04]  /*1910*/  LDSM.16.M88.4 R40, [R55+0x400] ;  /* 0x000400003728783b */ /* 0x000ee80000000200 */
[----:B------:R-:W-:Y:S04]  /*1920*/  LDSM.16.M88.2 R24, [R54] ;  /* 0x000000003618783b */ /* 0x000fe80000000100 */
[----:B------:R-:W4:Y:S04]  /*1930*/  LDSM.16.M88.4 R36, [R49] ;  /* 0x000000003124783b */ /* 0x000f280000000200 */
[----:B------:R-:W5:Y:S01]  /*1940*/  LDSM.16.M88.2 R8, [R54+0x200] ;  /* 0x000200003608783b */ /* 0x000f620000000100 */
[C---:B-1----:R-:W-:Y:S08]  /*1950*/  HMMA.16816.F32 R32, R12.reuse, R10, R32 ;  /* 0x0000000a0c20723c */ /* 0x042ff00000001820 */
[----:B--2---:R-:W-:Y:S01]  /*1960*/  HMMA.16816.F32 R28, R12, R6, R28 ;  /* 0x000000060c1c723c */ /* 0x004fe2000000181c */
[----:B------:R-:W1:Y:S07]  /*1970*/  LDSM.16.M88.4 R12, [R49+0x400] ;  /* 0x00040000310c783b */ /* 0x000e6e0000000200 */
[----:B---3--:R-:W-:Y:S01]  /*1980*/  HMMA.16816.F32 R20, R40, R10, R20 ;  /* 0x0000000a2814723c */ /* 0x008fe20000001814 */
[----:B------:R-:W-:-:S04]  /*1990*/  IMAD.U32 R10, RZ, RZ, UR9 ;  /* 0x00000009ff0a7e24 */ /* 0x000fc8000f8e00ff */
[----:B------:R-:W-:-:S03]  /*19a0*/  IMAD R10, R10, 0x20, R45 ;  /* 0x000000200a0a7824 */ /* 0x000fc600078e022d */
[----:B------:R-:W-:Y:S01]  /*19b0*/  HMMA.16816.F32 R16, R40, R6, R16 ;  /* 0x000000062810723c */ /* 0x000fe20000001810 */
[----:B------:R-:W-:Y:S02]  /*19c0*/  IMAD.U32 R7, RZ, RZ, UR7 ;  /* 0x00000007ff077e24 */ /* 0x000fe4000f8e00ff */
[----:B------:R-:W-:Y:S02]  /*19d0*/  IMAD R41, R10, 0x80, R44 ;  /* 0x000000800a297824 */ /* 0x000fe400078e022c */
[----:B------:R-:W-:-:S03]  /*19e0*/  IMAD.WIDE.U32 R6, R7, 0x10, R50 ;  /* 0x0000001007067825 */ /* 0x000fc600078e0032 */
[C---:B----4-:R-:W-:Y:S08]  /*19f0*/  HMMA.16816.F32 R32, R36.reuse, R24, R32 ;  /* 0x000000182420723c */ /* 0x050ff00000001820 */
[----:B-----5:R-:W-:Y:S01]  /*1a00*/  HMMA.16816.F32 R28, R36, R8, R28 ;  /* 0x00000008241c723c */ /* 0x020fe2000000181c */
[----:B------:R-:W-:Y:S01]  /*1a10*/  MOV R37, UR7 ;  /* 0x0000000700257c02 */ /* 0x000fe20008000f00 */
[----:B------:R-:W-:-:S04]  /*1a20*/  IMAD R39, R10, 0x80, R5 ;  /* 0x000000800a277824 */ /* 0x000fc800078e0205 */
[----:B------:R-:W-:Y:S02]  /*1a30*/  IMAD.WIDE.U32 R36, R37, 0x10, R52 ;  /* 0x0000001025247825 */ /* 0x000fe400078e0034 */
[C---:B-1----:R-:W-:Y:S03]  /*1a40*/  HMMA.16816.F32 R24, R12.reuse, R24, R20 ;  /* 0x000000180c18723c */ /* 0x042fe60000001814 */
[----:B------:R-:W-:Y:S01]  /*1a50*/  @!PT LDS RZ, [RZ] ;  /* 0x00000000fffff984 */ /* 0x000fe20000000800 */
[----:B------:R-:W-:Y:S01]  /*1a60*/  @!PT LDS RZ, [RZ] ;  /* 0x00000000fffff984 */ /* 0x000fe20000000800 */
[----:B------:R-:W-:Y:S01]  /*1a70*/  @!PT LDS RZ, [RZ] ;  /* 0x00000000fffff984 */ /* 0x000fe20000000800 */
[----:B------:R2:W-:Y:S04]  /*1a80*/  LDGSTS.E.BYPASS.LTC128B.128 [R39], desc[UR14][R36.64+0x80] ;  /* 0x0000008024277fae */ /* 0x0005e8000b981a0e */
[----:B------:R2:W-:Y:S01]  /*1a90*/  LDGSTS.E.BYPASS.LTC128B.128 [R41], desc[UR14][R6.64+0x80] ;  /* 0x0000008006297fae */ /* 0x0005e2000b981a0e */
[----:B------:R-:W-:Y:S03]  /*1aa0*/  HMMA.16816.F32 R8, R12, R8, R16 ;  /* 0x000000080c08723c */ /* 0x000fe60000001810 */
[----:B------:R-:W0:-:S15]  /*1ab0*/  LDGDEPBAR ;  /* 0x00000000000079af */ /* 0x000e1e0000000000 */
[----:B------:R-:W-:-:S02]  /*1ac0*/  NOP ;  /* 0x0000000000007918 */ /* 0x000fc40000000000 */
.L_x_17:
[----:B------:R-:W-:Y:S05]  /*1ad0*/  BRA.U UP0, `(.L_x_14) ;  /* 0x0000000500087547 */ /* 0x000fea000b800000 */
[----:B------:R-:W2:Y:S01]  /*1ae0*/  LDCU UR7, c[0x0][0x360] ;  /* 0x00006c00ff0777ac */ /* 0x000ea20008000800 */
[----:B------:R-:W-:-:S04]  /*1af0*/  DEPBAR.LE SB0, 0x1 ;  /* 0x000080400000791a */ /* 0x000fc80000000000 */
[----:B------:R-:W-:-:S04]  /*1b00*/  UIMAD.WIDE.U32 UR8, UR4, 0x55555556, URZ ;  /* 0x55555556040878a5 */ /* 0x000fc8000f8e00ff */
[----:B------:R-:W-:-:S04]  /*1b10*/  UIMAD UR9, UR9, -0x3, UR4 ;  /* 0xfffffffd090978a4 */ /* 0x000fc8000f8e0204 */
[----:B------:R-:W-:Y:S01]  /*1b20*/  USHF.L.U32 UR9, UR9, 0x5, URZ ;  /* 0x0000000509097899 */ /* 0x000fe200080006ff */
[----:B--2---:R-:W-:Y:S01]  /*1b30*/  IMAD R6, R0, UR7, R3 ;  /* 0x0000000700067c24 */ /* 0x004fe2000f8e0203 */
[----:B------:R-:W-:-:S04]  /*1b40*/  UIADD3 UR7, UPT, UPT, UR4, 0x2, URZ ;  /* 0x0000000204077890 */ /* 0x000fc8000fffe0ff */
[C---:B------:R-:W-:Y:S02]  /*1b50*/  SHF.L.U32 R14, R6.reuse, 0x2, RZ ;  /* 0x00000002060e7819 */ /* 0x040fe400000006ff */
[--C-:B------:R-:W-:Y:S02]  /*1b60*/  SHF.R.U32.HI R7, RZ, 0x1, R6.reuse ;  /* 0x00000001ff077819 */ /* 0x100fe40000011606 */
[----:B------:R-:W-:Y:S02]  /*1b70*/  LOP3.LUT R12, R6, 0x1f, RZ, 0xc0, !PT ;  /* 0x0000001f060c7812 */ /* 0x000fe400078ec0ff */
[----:B------:R-:W-:Y:S02]  /*1b80*/  LOP3.LUT R15, R14, 0x4, RZ, 0xc0, !PT ;  /* 0x000000040e0f7812 */ /* 0x000fe400078ec0ff */
[--C-:B------:R-:W-:Y:S02]  /*1b90*/  SHF.R.U32.HI R16, RZ, 0x2, R6.reuse ;  /* 0x00000002ff107819 */ /* 0x100fe40000011606 */
[----:B------:R-:W-:-:S02]  /*1ba0*/  SHF.R.U32.HI R13, RZ, 0x3, R6 ;  /* 0x00000003ff0d7819 */ /* 0x000fc40000011606 */
[----:B------:R-:W-:Y:S02]  /*1bb0*/  LOP3.LUT R6, R7, 0x7, RZ, 0xc0, !PT ;  /* 0x0000000707067812 */ /* 0x000fe400078ec0ff */
[-C--:B------:R-:W-:Y:S02]  /*1bc0*/  LEA.HI R14, R12, R15.reuse, RZ, 0x1c ;  /* 0x0000000f0c0e7211 */ /* 0x080fe400078fe0ff */
[----:B------:R-:W-:Y:S02]  /*1bd0*/  LOP3.LUT R16, R16, 0x18, RZ, 0xc0, !PT ;  /* 0x0000001810107812 */ /* 0x000fe400078ec0ff */
[----:B------:R-:W-:Y:S02]  /*1be0*/  LEA.HI R12, R12, R15, RZ, 0x1d ;  /* 0x0000000f0c0c7211 */ /* 0x000fe400078fe8ff */
[----:B------:R-:W-:Y:S02]  /*1bf0*/  LOP3.LUT R6, R6, 0x7ff0, R13, 0xf8, !PT ;  /* 0x00007ff006067812 */ /* 0x000fe400078ef80d */
[----:B------:R-:W-:-:S02]  /*1c00*/  LOP3.LUT R16, R16, 0x3, R7, 0xf8, !PT ;  /* 0x0000000310107812 */ /* 0x000fc400078ef807 */
[--C-:B------:R-:W-:Y:S02]  /*1c10*/  LOP3.LUT R14, R14, 0x3, R7.reuse, 0x78, !PT ;  /* 0x000000030e0e7812 */ /* 0x100fe400078e7807 */
[----:B------:R-:W-:Y:S01]  /*1c20*/  LOP3.LUT R12, R12, 0x3, R7, 0x78, !PT ;  /* 0x000000030c0c7812 */ /* 0x000fe200078e7807 */
[----:B------:R-:W-:Y:S01]  /*1c30*/  VIADD R7, R6, UR9 ;  /* 0x0000000906077c36 */ /* 0x000fe20008000000 */
[----:B------:R-:W-:Y:S02]  /*1c40*/  LOP3.LUT R6, R16, UR9, RZ, 0xfc, !PT ;  /* 0x0000000910067c12 */ /* 0x000fe4000f8efcff */
[----:B------:R-:W-:Y:S02]  /*1c50*/  LEA R14, R14, UR5, 0x4 ;  /* 0x000000050e0e7c11 */ /* 0x000fe4000f8e20ff */
[----:B------:R-:W-:Y:S01]  /*1c60*/  LEA R13, R12, UR6, 0x4 ;  /* 0x000000060c0d7c11 */ /* 0x000fe2000f8e20ff */
[C---:B------:R-:W-:Y:S01]  /*1c70*/  IMAD R47, R6.reuse, 0x80, R47 ;  /* 0x00000080062f7824 */ /* 0x040fe200078e022f */
[----:B------:R-:W-:Y:S01]  /*1c80*/  BAR.SYNC.DEFER_BLOCKING 0x0 ;  /* 0x0000000000007b1d */ /* 0x000fe20000010000 */
[C---:B------:R-:W-:Y:S01]  /*1c90*/  IMAD R42, R7.reuse, 0x80, R14 ;  /* 0x00000080072a7824 */ /* 0x040fe200078e020e */
[----:B------:R-:W-:Y:S01]  /*1ca0*/  LEA R48, R7, R48, 0x7 ;  /* 0x0000003007307211 */ /* 0x000fe200078e38ff */
[----:B------:R-:W-:Y:S01]  /*1cb0*/  IMAD R43, R6, 0x80, R13 ;  /* 0x00000080062b7824 */ /* 0x000fe200078e020d */
[----:B------:R-:W-:-:S02]  /*1cc0*/  USHF.L.U32 UR6, UR4, 0x2, URZ ;  /* 0x0000000204067899 */ /* 0x000fc400080006ff */
[----:B------:R-:W-:Y:S02]  /*1cd0*/  UIMAD.WIDE.U32 UR4, UR7, 0x55555556, URZ ;  /* 0x55555556070478a5 */ /* 0x000fe4000f8e00ff */
[----:B------:R-:W-:Y:S02]  /*1ce0*/  UISETP.LT.AND UP0, UPT, UR6, 0x1f4, UPT ;  /* 0x000001f40600788c */ /* 0x000fe4000bf01270 */
[----:B------:R-:W-:Y:S02]  /*1cf0*/  UIMAD UR5, UR5, -0x3, UR7 ;  /* 0xfffffffd050578a4 */ /* 0x000fe4000f8e0207 */
[----:B------:R-:W-:Y:S01]  /*1d00*/  USEL UR6, UR6, 0x1f4, UP0 ;  /* 0x000001f406067887 */ /* 0x000fe20008000000 */
[----:B------:R-:W-:Y:S04]  /*1d10*/  LDSM.16.M88.2 R40, [R43] ;  /* 0x000000002b28783b */ /* 0x000fe80000000100 */
[----:B-1----:R-:W1:Y:S04]  /*1d20*/  LDSM.16.M88.4 R20, [R42] ;  /* 0x000000002a14783b */ /* 0x002e680000000200 */
        /* <DEDUP_REMOVED lines=8> */
[C---:B---3--:R-:W-:Y:S08]  /*1db0*/  HMMA.16816.F32 R24, R16.reuse, R40, R24 ;  /* 0x000000281018723c */ /* 0x048ff00000001818 */
[----:B------:R-:W-:Y:S01]  /*1dc0*/  HMMA.16816.F32 R8, R16, R38, R8 ;  /* 0x000000261008723c */ /* 0x000fe20000001808 */
[----:B------:R-:W-:-:S02]  /*1dd0*/  IMAD.U32 R16, RZ, RZ, UR5 ;  /* 0x00000005ff107e24 */ /* 0x000fc4000f8e00ff */
[----:B------:R-:W-:Y:S02]  /*1de0*/  IMAD.U32 R17, RZ, RZ, UR6 ;  /* 0x00000006ff117e24 */ /* 0x000fe4000f8e00ff */
[----:B------:R-:W-:Y:S02]  /*1df0*/  IMAD R45, R16, 0x20, R45 ;  /* 0x00000020102d7824 */ /* 0x000fe400078e022d */
[----:B------:R-:W-:Y:S01]  /*1e00*/  IMAD.U32 R19, RZ, RZ, UR6 ;  /* 0x00000006ff137e24 */ /* 0x000fe2000f8e00ff */
[----:B----4-:R-:W-:Y:S01]  /*1e10*/  HMMA.16816.F32 R32, R12, R6, R32 ;  /* 0x000000060c20723c */ /* 0x010fe20000001820 */
[----:B------:R-:W-:Y:S01]  /*1e20*/  IMAD.WIDE.U32 R52, R17, 0x10, R52 ;  /* 0x0000001011347825 */ /* 0x000fe200078e0034 */
[----:B------:R-:W-:-:S03]  /*1e30*/  LEA R5, R45, R5, 0x7 ;  /* 0x000000052d057211 */ /* 0x000fc600078e38ff */
[----:B------:R-:W-:Y:S02]  /*1e40*/  IMAD.WIDE.U32 R50, R19, 0x10, R50 ;  /* 0x0000001013327825 */ /* 0x000fe400078e0032 */
[----:B------:R-:W-:Y:S01]  /*1e50*/  @!PT LDS RZ, [RZ] ;  /* 0x00000000fffff984 */ /* 0x000fe20000000800 */
[----:B------:R-:W-:Y:S01]  /*1e60*/  @!PT LDS RZ, [RZ] ;  /* 0x00000000fffff984 */ /* 0x000fe20000000800 */
[----:B------:R-:W-:Y:S01]  /*1e70*/  @!PT LDS RZ, [RZ] ;  /* 0x00000000fffff984 */ /* 0x000fe20000000800 */
[----:B------:R3:W-:Y:S01]  /*1e80*/  LDGSTS.E.BYPASS.LTC128B.128 [R5], desc[UR14][R52.64+0x80] ;  /* 0x0000008034057fae */ /* 0x0007e2000b981a0e */
[----:B-----5:R-:W-:Y:S01]  /*1e90*/  HMMA.16816.F32 R28, R12, R36, R28 ;  /* 0x000000240c1c723c */ /* 0x020fe2000000181c */
[----:B------:R-:W-:-:S05]  /*1ea0*/  IMAD R45, R45, 0x80, R44 ;  /* 0x000000802d2d7824 */ /* 0x000fca00078e022c */
[----:B------:R3:W-:Y:S02]  /*1eb0*/  LDGSTS.E.BYPASS.LTC128B.128 [R45], desc[UR14][R50.64+0x80] ;  /* 0x00000080322d7fae */ /* 0x0007e4000b981a0e */
[C---:B-1----:R-:W-:Y:S02]  /*1ec0*/  HMMA.16816.F32 R24, R20.reuse, R6, R24 ;  /* 0x000000061418723c */ /* 0x042fe40000001818 */
[----:B------:R-:W0:Y:S06]  /*1ed0*/  LDGDEPBAR ;  /* 0x00000000000079af */ /* 0x000e2c0000000000 */
[----:B------:R-:W-:-:S15]  /*1ee0*/  HMMA.16816.F32 R8, R20, R36, R8 ;  /* 0x000000241408723c */ /* 0x000fde0000001808 */
[----:B------:R-:W-:-:S05]  /*1ef0*/  NOP ;  /* 0x0000000000007918 */ /* 0x000fca0000000000 */
.L_x_14:
[----:B------:R-:W4:Y:S01]  /*1f00*/  LDCU UR4, c[0x0][0x360] ;  /* 0x00006c00ff0477ac */ /* 0x000f220008000800 */
[----:B--2---:R-:W2:Y:S01]  /*1f10*/  LDC R6, c[0x0][0x39c] ;  /* 0x0000e700ff067b82 */ /* 0x004ea20000000800 */
[----:B---3--:R-:W-:-:S04]  /*1f20*/  LOP3.LUT R5, R46, 0x1f, RZ, 0xc0, !PT ;  /* 0x0000001f2e057812 */ /* 0x008fc800078ec0ff */
[----:B-1----:R-:W-:-:S03]  /*1f30*/  SHF.R.U32.HI R7, RZ, 0x2, R5 ;  /* 0x00000002ff077819 */ /* 0x002fc60000011605 */
[----:B------:R-:W1:Y:S01]  /*1f40*/  LDC.64 R12, c[0x0][0x390] ;  /* 0x0000e400ff0c7b82 */ /* 0x000e620000000a00 */
[----:B----4-:R-:W-:-:S05]  /*1f50*/  IMAD R0, R0, UR4, R3 ;  /* 0x0000000400007c24 */ /* 0x010fca000f8e0203 */
[----:B------:R-:W-:-:S04]  /*1f60*/  SHF.R.U32.HI R0, RZ, 0x2, R0 ;  /* 0x00000002ff007819 */ /* 0x000fc80000011600 */
[C---:B------:R-:W-:Y:S02]  /*1f70*/  LOP3.LUT R3, R0.reuse, 0x18, RZ, 0xc0, !PT ;  /* 0x0000001800037812 */ /* 0x040fe400078ec0ff */
[----:B------:R-:W-:Y:S02]  /*1f80*/  LOP3.LUT R0, R0, 0xffe0, RZ, 0xc0, !PT ;  /* 0x0000ffe000007812 */ /* 0x000fe400078ec0ff */
[----:B------:R-:W-:Y:S01]  /*1f90*/  LOP3.LUT R5, R3, 0x3, R46, 0xf8, !PT ;  /* 0x0000000303057812 */ /* 0x000fe200078ef82e */
[----:B------:R-:W-:-:S04]  /*1fa0*/  IMAD R3, R2, 0x40, R7 ;  /* 0x0000004002037824 */ /* 0x000fc800078e0207 */
[----:B------:R-:W-:Y:S02]  /*1fb0*/  IMAD R5, R4, 0x20, R5 ;  /* 0x0000002004057824 */ /* 0x000fe400078e0205 */
[----:B------:R-:W-:-:S03]  /*1fc0*/  IMAD.IADD R0, R0, 0x1, R3 ;  /* 0x0000000100007824 */ /* 0x000fc600078e0203 */
[----:B------:R-:W-:-:S05]  /*1fd0*/  SHF.L.U32 R3, R5, 0x1, RZ ;  /* 0x0000000105037819 */ /* 0x000fca00000006ff */
[----:B--2---:R-:W-:-:S04]  /*1fe0*/  IMAD R3, R0, R6, R3 ;  /* 0x0000000600037224 */ /* 0x004fc800078e0203 */
[C-C-:B------:R-:W-:Y:S02]  /*1ff0*/  IMAD R5, R6.reuse, 0x8, R3.reuse ;  /* 0x0000000806057824 */ /* 0x140fe400078e0203 */
[----:B------:R-:W-:Y:S02]  /*2000*/  IMAD R7, R6, 0x10, R3 ;  /* 0x0000001006077824 */ /* 0x000fe400078e0203 */
[----:B-1----:R-:W-:-:S04]  /*2010*/  IMAD.WIDE R2, R3, 0x4, R12 ;  /* 0x0000000403027825 */ /* 0x002fc800078e020c */
[----:B------:R-:W-:Y:S01]  /*2020*/  IMAD R15, R6, 0x8, R7 ;  /* 0x00000008060f7824 */ /* 0x000fe200078e0207 */
[----:B------:R-:W-:Y:S01]  /*2030*/  STG.E.64 desc[UR14][R2.64], R32 ;  /* 0x0000002002007986 */ /* 0x000fe2000c101b0e */
[----:B------:R-:W-:-:S04]  /*2040*/  IMAD.WIDE R4, R5, 0x4, R12 ;  /* 0x0000000405047825 */ /* 0x000fc800078e020c */
[--C-:B------:R-:W-:Y:S01]  /*2050*/  IMAD.WIDE R6, R7, 0x4, R12.reuse ;  /* 0x0000000407067825 */ /* 0x100fe200078e020c */
[----:B------:R-:W-:Y:S03]  /*2060*/  STG.E.64 desc[UR14][R4.64], R34 ;  /* 0x0000002204007986 */ /* 0x000fe6000c101b0e */
[----:B------:R-:W-:Y:S01]  /*2070*/  IMAD.WIDE R12, R15, 0x4, R12 ;  /* 0x000000040f0c7825 */ /* 0x000fe200078e020c */
[----:B------:R-:W-:Y:S04]  /*2080*/  STG.E.64 desc[UR14][R2.64+0x20], R28 ;  /* 0x0000201c02007986 */ /* 0x000fe8000c101b0e */
[----:B------:R-:W-:Y:S04]  /*2090*/  STG.E.64 desc[UR14][R4.64+0x20], R30 ;  /* 0x0000201e04007986 */ /* 0x000fe8000c101b0e */
[----:B------:R-:W-:Y:S04]  /*20a0*/  STG.E.64 desc[UR14][R6.64], R24 ;  /* 0x0000001806007986 */ /* 0x000fe8000c101b0e */
[----:B------:R-:W-:Y:S04]  /*20b0*/  STG.E.64 desc[UR14][R12.64], R26 ;  /* 0x0000001a0c007986 */ /* 0x000fe8000c101b0e */
[----:B------:R-:W-:Y:S04]  /*20c0*/  STG.E.64 desc[UR14][R6.64+0x20], R8 ;  /* 0x0000200806007986 */ /* 0x000fe8000c101b0e */
[----:B------:R-:W-:Y:S01]  /*20d0*/  STG.E.64 desc[UR14][R12.64+0x20], R10 ;  /* 0x0000200a0c007986 */ /* 0x000fe2000c101b0e */
[----:B------:R-:W-:Y:S05]  /*20e0*/  EXIT ;  /* 0x000000000000794d */ /* 0x000fea0003800000 */
.L_x_18:
        /* <DEDUP_REMOVED lines=9> */
.L_x_23:


//--------------------- .nv.shared._Z14mma_matmul_3_4PK6__halfS1_Pfiii --------------------------
	.section	.nv.shared._Z14mma_matmul_3_4PK6__halfS1_Pfiii,"aw",@nobits
	.sectionflags	@""
	.align	16
.nv.shared._Z14mma_matmul_3_4PK6__halfS1_Pfiii:
	.zero		50176


//--------------------- .nv.shared.reserved.0     --------------------------
	.section	.nv.shared.reserved.0,"aw",@nobits
	.weak		__nv_reservedSMEM_offset_0_alias
	.size		__nv_reservedSMEM_offset_0_alias, 0, 64
	.other		__nv_reservedSMEM_offset_0_alias,@"STO_CUDA_RESERVED_SHARED STV_DEFAULT"
__nv_reservedSMEM_offset_0_alias:
	.zero		0
	.zero		64


//--------------------- .nv.shared._Z14mma_matmul_3_3PK6__halfS1_Pfiii --------------------------
	.section	.nv.shared._Z14mma_matmul_3_3PK6__halfS1_Pfiii,"aw",@nobits
	.sectionflags	@""
	.align	16
.nv.shared._Z14mma_matmul_3_3PK6__halfS1_Pfiii:
	.zero		50176


//--------------------- .nv.shared._Z14mma_matmul_3_2PK6__halfS1_Pfiii --------------------------
	.section	.nv.shared._Z14mma_matmul_3_2PK6__halfS1_Pfiii,"aw",@nobits
	.sectionflags	@""
	.align	16
.nv.shared._Z14mma_matmul_3_2PK6__halfS1_Pfiii:
	.zero		50176


//--------------------- .nv.shared._Z14mma_matmul_3_1PK6__halfS1_Pfiii --------------------------
	.section	.nv.shared._Z14mma_matmul_3_1PK6__halfS1_Pfiii,"aw",@nobits
	.sectionflags	@""
	.align	16
.nv.shared._Z14mma_matmul_3_1PK6__halfS1_Pfiii:
	.zero		50176


//--------------------- .nv.shared._Z14mma_matmul_3_0PK6__halfS1_Pfiii --------------------------
	.section	.nv.shared._Z14mma_matmul_3_0PK6__halfS1_Pfiii,"aw",@nobits
	.sectionflags	@""
	.align	16
.nv.shared._Z14mma_matmul_3_0PK6__halfS1_Pfiii:
	.zero		25600


//--------------------- .nv.constant0._Z14mma_matmul_3_4PK6__halfS1_Pfiii --------------------------
	.section	.nv.constant0._Z14mma_matmul_3_4PK6__halfS1_Pfiii,"a",@progbits
	.sectionflags	@""
	.align	4
.nv.constant0._Z14mma_matmul_3_4PK6__halfS1_Pfiii:
	.zero		932


//--------------------- .nv.constant0._Z14mma_matmul_3_3PK6__halfS1_Pfiii --------------------------
	.section	.nv.constant0._Z14mma_matmul_3_3PK6__halfS1_Pfiii,"a",@progbits
	.sectionflags	@""
	.align	4
.nv.constant0._Z14mma_matmul_3_3PK6__halfS1_Pfiii:
	.zero		932


//--------------------- .nv.constant0._Z14mma_matmul_3_2PK6__halfS1_Pfiii --------------------------
	.section	.nv.constant0._Z14mma_matmul_3_2PK6__halfS1_Pfiii,"a",@progbits
	.sectionflags	@""
	.align	4
.nv.constant0._Z14mma_matmul_3_2PK6__halfS1_Pfiii:
	.zero		932


//--------------------- .nv.constant0._Z14mma_matmul_3_1PK6__halfS1_Pfiii --------------------------
	.section	.nv.constant0._Z14mma_matmul_3_1PK6__halfS1_Pfiii,"a",@progbits
	.sectionflags	@""
	.align	4
.nv.constant0._Z14mma_matmul_3_1PK6__halfS1_Pfiii:
	.zero		932


//--------------------- .nv.constant0._Z14mma_matmul_3_0PK6__halfS1_Pfiii --------------------------
	.section	.nv.constant0._Z14mma_matmul_3_0PK6__halfS1_Pfiii,"a",@progbits
	.sectionflags	@""
	.align	4
.nv.constant0._Z14mma_matmul_3_0PK6__halfS1_Pfiii:
	.zero		932


//--------------------- SYMBOLS --------------------------

	.type		.nv.reservedSmem.offset0,@object
	.size		.nv.reservedSmem.offset0,0x4
	.type		.nv.reservedSmem.cap,@object
	.size		.nv.reservedSmem.cap,0x4
